def attn_fwd(
    Q,
    K,
    V,
    Out,
    Lse,
    sm_scale,
    stride_qz,
    stride_qh,
    stride_qm,
    stride_qk,
    stride_kz,
    stride_kh,
    stride_kn,
    stride_kk,
    stride_vz,
    stride_vh,
    stride_vn,
    stride_vk,
    stride_oz,
    stride_oh,
    stride_om,
    stride_ok,
    seqlen_q,
    seqlen_k,
    BLOCK_M: tl.constexpr,
    BLOCK_N: tl.constexpr,
    HEAD_DIM: tl.constexpr,
    CAUSAL: tl.constexpr,
):
    start_m = tl.program_id(0)
    off_hz = tl.program_id(1)
    q_off = off_hz * stride_qh
    k_off = off_hz * stride_kh
    v_off = off_hz * stride_vh
    offs_m = start_m * BLOCK_M + tl.arange(0, BLOCK_M)
    offs_d = tl.arange(0, HEAD_DIM)
    offs_n = tl.arange(0, BLOCK_N)
    q_ptrs = Q + q_off + offs_m[:, None] * stride_qm + offs_d[None, :] * stride_qk
    k_ptrs = K + k_off + offs_d[:, None] * stride_kk + offs_n[None, :] * stride_kn
    v_ptrs = V + v_off + offs_n[:, None] * stride_vn + offs_d[None, :] * stride_vk
    m_i = tl.full([BLOCK_M], float("-inf"), dtype=tl.float32)
    l_i = tl.zeros([BLOCK_M], dtype=tl.float32) + 1.0
    acc = tl.zeros([BLOCK_M, HEAD_DIM], dtype=tl.float32)
    q = tl.load(q_ptrs)
    acc, l_i, m_i = _attn_fwd_inner(
        acc,
        l_i,
        m_i,
        q,
        k_ptrs,
        v_ptrs,
        sm_scale,
        stride_kn,
        stride_vn,
        start_m,
        seqlen_k,
        BLOCK_M,
        BLOCK_N,
        HEAD_DIM,
        CAUSAL,
    )
    acc = acc / l_i[:, None]
    lse = m_i + tl.math.log2(l_i) / 1.4426950408889634
    o_ptrs = (
        Out
        + off_hz * stride_oh
        + offs_m[:, None] * stride_om
        + offs_d[None, :] * stride_ok
    )
    tl.store(o_ptrs, acc.to(Out.dtype.element_ty))
    tl.store(Lse + off_hz * seqlen_q + offs_m, lse)

# config = {"BLOCK_M": 128, "BLOCK_N": 128, "HEAD_DIM": 128, "arch": "sm_90", "causal": true, "dtype": "fp8e4m3", "num_stages": 2, "num_warps": 4}
# arch = sm_90


// ===== COMPILED SASS (sm_90a) =====

	.target	sm_90a

	.elftype	@"ET_EXEC"


//--------------------- .note.nv.tkinfo           --------------------------
	.section	.note.nv.tkinfo,"",@"SHT_NOTE"
	.sectionflags	@"SHF_NOTE_NV_TKINFO"
	.tkinfo
        /*0018*/ 	.word	0x00000002
        /*0030*/ 	.string	""
        /*0030*/ 	.string	"ptxas"
        /*0030*/ 	.string	"Cuda compilation tools, release 13.0, V13.0.88"
        /*0030*/ 	.string	"Build cuda_13.0.r13.0/compiler.36424714_0"
        /*0030*/ 	.string	"-v  -suppress-debug-info  -lineinfo  -arch sm_90a "



//--------------------- .note.nv.cuinfo           --------------------------
	.section	.note.nv.cuinfo,"",@"SHT_NOTE"
	.sectionflags	@"SHF_NOTE_NV_CUINFO"
        /*0018*/ 	.short	0x0002
        /*001a*/ 	.short	0x005a
        /*001c*/ 	.short	0x0082
	.zero		2


//--------------------- .nv.info                  --------------------------
	.section	.nv.info,"",@"SHT_CUDA_INFO"
	.align	4


	//----- nvinfo : EIATTR_REGCOUNT
	.align		4
        /*0000*/ 	.byte	0x04, 0x2f
        /*0002*/ 	.short	(.L_2 - .L_1)
	.align		4
.L_1:
        /*0004*/ 	.word	index@(attn_fwd)
        /*0008*/ 	.word	0x000000ff


	//----- nvinfo : EIATTR_FRAME_SIZE
	.align		4
.L_2:
        /*000c*/ 	.byte	0x04, 0x11
        /*000e*/ 	.short	(.L_4 - .L_3)
	.align		4
.L_3:
        /*0010*/ 	.word	index@(attn_fwd)
        /*0014*/ 	.word	0x00000ae0


	//----- nvinfo : EIATTR_MIN_STACK_SIZE
	.align		4
.L_4:
        /*0018*/ 	.byte	0x04, 0x12
        /*001a*/ 	.short	(.L_6 - .L_5)
	.align		4
.L_5:
        /*001c*/ 	.word	index@(attn_fwd)
        /*0020*/ 	.word	0x00000ae0
.L_6:


//--------------------- .nv.compat                --------------------------
	.section	.nv.compat,"",@"SHT_CUDA_COMPAT_INFO"
	.align	4
        /*0000*/ 	.byte	0x02, 0x09, 0x01, 0x00, 0x02, 0x02, 0x04, 0x00, 0x02, 0x05, 0x05, 0x00, 0x03, 0x07, 0x01, 0x01
        /*0010*/ 	.byte	0x02, 0x03, 0x00, 0x00, 0x02, 0x06, 0x01, 0x00, 0x04, 0x0b, 0x08, 0x00, 0x00, 0x00, 0x00, 0x00
        /*0020*/ 	.byte	0x00, 0x00, 0x00, 0x00


//--------------------- .nv.info.attn_fwd         --------------------------
	.section	.nv.info.attn_fwd,"",@"SHT_CUDA_INFO"
	.sectionflags	@""
	.align	4


	//----- nvinfo : EIATTR_CUDA_API_VERSION
	.align		4
        /*0000*/ 	.byte	0x04, 0x37
        /*0002*/ 	.short	(.L_8 - .L_7)
.L_7:
        /*0004*/ 	.word	0x00000082


	//----- nvinfo : EIATTR_KPARAM_INFO
	.align		4
.L_8:
        /*0008*/ 	.byte	0x04, 0x17
        /*000a*/ 	.short	(.L_10 - .L_9)
.L_9:
        /*000c*/ 	.word	0x00000000
        /*0010*/ 	.short	0x0019
        /*0012*/ 	.short	0x0080
        /*0014*/ 	.byte	0x00, 0xf4, 0x21, 0x00


	//----- nvinfo : EIATTR_KPARAM_INFO
	.align		4
.L_10:
        /*0018*/ 	.byte	0x04, 0x17
        /*001a*/ 	.short	(.L_12 - .L_11)
.L_11:
        /*001c*/ 	.word	0x00000000
        /*0020*/ 	.short	0x0018
        /*0022*/ 	.short	0x0078
        /*0024*/ 	.byte	0x00, 0xf4, 0x21, 0x00


	//----- nvinfo : EIATTR_KPARAM_INFO
	.align		4
.L_12:
        /*0028*/ 	.byte	0x04, 0x17
        /*002a*/ 	.short	(.L_14 - .L_13)
.L_13:
        /*002c*/ 	.word	0x00000000
        /*0030*/ 	.short	0x0017
        /*0032*/ 	.short	0x0070
        /*0034*/ 	.byte	0x00, 0xf0, 0x11, 0x00


	//----- nvinfo : EIATTR_KPARAM_INFO
	.align		4
.L_14:
        /*0038*/ 	.byte	0x04, 0x17
        /*003a*/ 	.short	(.L_16 - .L_15)
.L_15:
        /*003c*/ 	.word	0x00000000
        /*0040*/ 	.short	0x0016
        /*0042*/ 	.short	0x006c
        /*0044*/ 	.byte	0x00, 0xf0, 0x11, 0x00


	//----- nvinfo : EIATTR_KPARAM_INFO
	.align		4
.L_16:
        /*0048*/ 	.byte	0x04, 0x17
        /*004a*/ 	.short	(.L_18 - .L_17)
.L_17:
        /*004c*/ 	.word	0x00000000
        /*0050*/ 	.short	0x0015
        /*0052*/ 	.short	0x0068
        /*0054*/ 	.byte	0x00, 0xf0, 0x11, 0x00


	//----- nvinfo : EIATTR_KPARAM_INFO
	.align		4
.L_18:
        /*0058*/ 	.byte	0x04, 0x17
        /*005a*/ 	.short	(.L_20 - .L_19)
.L_19:
        /*005c*/ 	.word	0x00000000
        /*0060*/ 	.short	0x0014
        /*0062*/ 	.short	0x0064
        /*0064*/ 	.byte	0x00, 0xf0, 0x11, 0x00


	//----- nvinfo : EIATTR_KPARAM_INFO
	.align		4
.L_20:
        /*0068*/ 	.byte	0x04, 0x17
        /*006a*/ 	.short	(.L_22 - .L_21)
.L_21:
        /*006c*/ 	.word	0x00000000
        /*0070*/ 	.short	0x0013
        /*0072*/ 	.short	0x0060
        /*0074*/ 	.byte	0x00, 0xf0, 0x11, 0x00


	//----- nvinfo : EIATTR_KPARAM_INFO
	.align		4
.L_22:
        /*0078*/ 	.byte	0x04, 0x17
        /*007a*/ 	.short	(.L_24 - .L_23)
.L_23:
        /*007c*/ 	.word	0x00000000
        /*0080*/ 	.short	0x0012
        /*0082*/ 	.short	0x005c
        /*0084*/ 	.byte	0x00, 0xf0, 0x11, 0x00


	//----- nvinfo : EIATTR_KPARAM_INFO
	.align		4
.L_24:
        /*0088*/ 	.byte	0x04, 0x17
        /*008a*/ 	.short	(.L_26 - .L_25)
.L_25:
        /*008c*/ 	.word	0x00000000
        /*0090*/ 	.short	0x0011
        /*0092*/ 	.short	0x0058
        /*0094*/ 	.byte	0x00, 0xf0, 0x11, 0x00


	//----- nvinfo : EIATTR_KPARAM_INFO
	.align		4
.L_26:
        /*0098*/ 	.byte	0x04, 0x17
        /*009a*/ 	.short	(.L_28 - .L_27)
.L_27:
        /*009c*/ 	.word	0x00000000
        /*00a0*/ 	.short	0x0010
        /*00a2*/ 	.short	0x0054
        /*00a4*/ 	.byte	0x00, 0xf0, 0x11, 0x00


	//----- nvinfo : EIATTR_KPARAM_INFO
	.align		4
.L_28:
        /*00a8*/ 	.byte	0x04, 0x17
        /*00aa*/ 	.short	(.L_30 - .L_29)
.L_29:
        /*00ac*/ 	.word	0x00000000
        /*00b0*/ 	.short	0x000f
        /*00b2*/ 	.short	0x0050
        /*00b4*/ 	.byte	0x00, 0xf0, 0x11, 0x00


	//----- nvinfo : EIATTR_KPARAM_INFO
	.align		4
.L_30:
        /*00b8*/ 	.byte	0x04, 0x17
        /*00ba*/ 	.short	(.L_32 - .L_31)
.L_31:
        /*00bc*/ 	.word	0x00000000
        /*00c0*/ 	.short	0x000e
        /*00c2*/ 	.short	0x004c
        /*00c4*/ 	.byte	0x00, 0xf0, 0x11, 0x00


	//----- nvinfo : EIATTR_KPARAM_INFO
	.align		4
.L_32:
        /*00c8*/ 	.byte	0x04, 0x17
        /*00ca*/ 	.short	(.L_34 - .L_33)
.L_33:
        /*00cc*/ 	.word	0x00000000
        /*00d0*/ 	.short	0x000d
        /*00d2*/ 	.short	0x0048
        /*00d4*/ 	.byte	0x00, 0xf0, 0x11, 0x00


	//----- nvinfo : EIATTR_KPARAM_INFO
	.align		4
.L_34:
        /*00d8*/ 	.byte	0x04, 0x17
        /*00da*/ 	.short	(.L_36 - .L_35)
.L_35:
        /*00dc*/ 	.word	0x00000000
        /*00e0*/ 	.short	0x000c
        /*00e2*/ 	.short	0x0044
        /*00e4*/ 	.byte	0x00, 0xf0, 0x11, 0x00


	//----- nvinfo : EIATTR_KPARAM_INFO
	.align		4
.L_36:
        /*00e8*/ 	.byte	0x04, 0x17
        /*00ea*/ 	.short	(.L_38 - .L_37)
.L_37:
        /*00ec*/ 	.word	0x00000000
        /*00f0*/ 	.short	0x000b
        /*00f2*/ 	.short	0x0040
        /*00f4*/ 	.byte	0x00, 0xf0, 0x11, 0x00


	//----- nvinfo : EIATTR_KPARAM_INFO
	.align		4
.L_38:
        /*00f8*/ 	.byte	0x04, 0x17
        /*00fa*/ 	.short	(.L_40 - .L_39)
.L_39:
        /*00fc*/ 	.word	0x00000000
        /*0100*/ 	.short	0x000a
        /*0102*/ 	.short	0x003c
        /*0104*/ 	.byte	0x00, 0xf0, 0x11, 0x00


	//----- nvinfo : EIATTR_KPARAM_INFO
	.align		4
.L_40:
        /*0108*/ 	.byte	0x04, 0x17
        /*010a*/ 	.short	(.L_42 - .L_41)
.L_41:
        /*010c*/ 	.word	0x00000000
        /*0110*/ 	.short	0x0009
        /*0112*/ 	.short	0x0038
        /*0114*/ 	.byte	0x00, 0xf0, 0x11, 0x00


	//----- nvinfo : EIATTR_KPARAM_INFO
	.align		4
.L_42:
        /*0118*/ 	.byte	0x04, 0x17
        /*011a*/ 	.short	(.L_44 - .L_43)
.L_43:
        /*011c*/ 	.word	0x00000000
        /*0120*/ 	.short	0x0008
        /*0122*/ 	.short	0x0034
        /*0124*/ 	.byte	0x00, 0xf0, 0x11, 0x00


	//----- nvinfo : EIATTR_KPARAM_INFO
	.align		4
.L_44:
        /*0128*/ 	.byte	0x04, 0x17
        /*012a*/ 	.short	(.L_46 - .L_45)
.L_45:
        /*012c*/ 	.word	0x00000000
        /*0130*/ 	.short	0x0007
        /*0132*/ 	.short	0x0030
        /*0134*/ 	.byte	0x00, 0xf0, 0x11, 0x00


	//----- nvinfo : EIATTR_KPARAM_INFO
	.align		4
.L_46:
        /*0138*/ 	.byte	0x04, 0x17
        /*013a*/ 	.short	(.L_48 - .L_47)
.L_47:
        /*013c*/ 	.word	0x00000000
        /*0140*/ 	.short	0x0006
        /*0142*/ 	.short	0x002c
        /*0144*/ 	.byte	0x00, 0xf0, 0x11, 0x00


	//----- nvinfo : EIATTR_KPARAM_INFO
	.align		4
.L_48:
        /*0148*/ 	.byte	0x04, 0x17
        /*014a*/ 	.short	(.L_50 - .L_49)
.L_49:
        /*014c*/ 	.word	0x00000000
        /*0150*/ 	.short	0x0005
        /*0152*/ 	.short	0x0028
        /*0154*/ 	.byte	0x00, 0xf0, 0x11, 0x00


	//----- nvinfo : EIATTR_KPARAM_INFO
	.align		4
.L_50:
        /*0158*/ 	.byte	0x04, 0x17
        /*015a*/ 	.short	(.L_52 - .L_51)
.L_51:
        /*015c*/ 	.word	0x00000000
        /*0160*/ 	.short	0x0004
        /*0162*/ 	.short	0x0020
        /*0164*/ 	.byte	0x00, 0xf4, 0x21, 0x00


	//----- nvinfo : EIATTR_KPARAM_INFO
	.align		4
.L_52:
        /*0168*/ 	.byte	0x04, 0x17
        /*016a*/ 	.short	(.L_54 - .L_53)
.L_53:
        /*016c*/ 	.word	0x00000000
        /*0170*/ 	.short	0x0003
        /*0172*/ 	.short	0x0018
        /*0174*/ 	.byte	0x00, 0xf4, 0x21, 0x00


	//----- nvinfo : EIATTR_KPARAM_INFO
	.align		4
.L_54:
        /*0178*/ 	.byte	0x04, 0x17
        /*017a*/ 	.short	(.L_56 - .L_55)
.L_55:
        /*017c*/ 	.word	0x00000000
        /*0180*/ 	.short	0x0002
        /*0182*/ 	.short	0x0010
        /*0184*/ 	.byte	0x00, 0xf4, 0x21, 0x00


	//----- nvinfo : EIATTR_KPARAM_INFO
	.align		4
.L_56:
        /*0188*/ 	.byte	0x04, 0x17
        /*018a*/ 	.short	(.L_58 - .L_57)
.L_57:
        /*018c*/ 	.word	0x00000000
        /*0190*/ 	.short	0x0001
        /*0192*/ 	.short	0x0008
        /*0194*/ 	.byte	0x00, 0xf4, 0x21, 0x00


	//----- nvinfo : EIATTR_KPARAM_INFO
	.align		4
.L_58:
        /*0198*/ 	.byte	0x04, 0x17
        /*019a*/ 	.short	(.L_60 - .L_59)
.L_59:
        /*019c*/ 	.word	0x00000000
        /*01a0*/ 	.short	0x0000
        /*01a2*/ 	.short	0x0000
        /*01a4*/ 	.byte	0x00, 0xf4, 0x21, 0x00


	//----- nvinfo : EIATTR_SPARSE_MMA_MASK
	.align		4
.L_60:
        /*01a8*/ 	.byte	0x03, 0x50
        /*01aa*/ 	.short	0x0000


	//----- nvinfo : EIATTR_MAXREG_COUNT
	.align		4
        /*01ac*/ 	.byte	0x03, 0x1b
        /*01ae*/ 	.short	0x00ff


	//----- nvinfo : EIATTR_NUM_BARRIERS
	.align		4
        /*01b0*/ 	.byte	0x02, 0x4c
        /*01b2*/ 	.byte	0x01
	.zero		1


	//----- nvinfo : EIATTR_ANNOTATIONS
	.align		4
        /*01b4*/ 	.byte	0x04, 0x55
        /*01b6*/ 	.short	(.L_62 - .L_61)


	//   ....[0]....
.L_61:
        /*01b8*/ 	.word	0x00000001
        /*01bc*/ 	.byte	0x40, 0x28, 0x00, 0x00, 0x01, 0x00, 0x00, 0x00, 0x60, 0x28, 0x00, 0x00, 0x01, 0x00, 0x00, 0x00
        /* <DEDUP_REMOVED lines=721> */
        /*2edc*/ 	.byte	0xd0, 0x83, 0x01, 0x00, 0x01, 0x00, 0x00, 0x00, 0xe0, 0x83, 0x01, 0x00


	//----- nvinfo : EIATTR_MERCURY_ISA_VERSION
	.align		4
.L_62:
        /*2ee8*/ 	.byte	0x03, 0x5f
        /*2eea*/ 	.short	0x0101


	//----- nvinfo : EIATTR_COOP_GROUP_MASK_REGIDS
	.align		4
        /*2eec*/ 	.byte	0x04, 0x29
        /*2eee*/ 	.short	(.L_64 - .L_63)


	//   ....[0]....
.L_63:
        /*2ef0*/ 	.word	0xffffffff


	//   ....[1]....
        /*2ef4*/ 	.word	0xffffffff


	//   ....[2]....
        /*2ef8*/ 	.word	0xffffffff


	//   ....[3]....
        /*2efc*/ 	.word	0xffffffff


	//   ....[4]....
        /*2f00*/ 	.word	0xffffffff


	//   ....[5]....
        /*2f04*/ 	.word	0xffffffff


	//   ....[6]....
        /*2f08*/ 	.word	0xffffffff


	//   ....[7]....
        /*2f0c*/ 	.word	0xffffffff


	//   ....[8]....
        /*2f10*/ 	.word	0xffffffff


	//   ....[9]....
        /*2f14*/ 	.word	0xffffffff


	//   ....[10]....
        /*2f18*/ 	.word	0xffffffff


	//   ....[11]....
        /*2f1c*/ 	.word	0xffffffff


	//   ....[12]....
        /*2f20*/ 	.word	0xffffffff


	//   ....[13]....
        /*2f24*/ 	.word	0xffffffff


	//   ....[14]....
        /*2f28*/ 	.word	0xffffffff


	//   ....[15]....
        /*2f2c*/ 	.word	0xffffffff


	//   ....[16]....
        /*2f30*/ 	.word	0xffffffff


	//   ....[17]....
        /*2f34*/ 	.word	0xffffffff


	//   ....[18]....
        /*2f38*/ 	.word	0xffffffff


	//   ....[19]....
        /*2f3c*/ 	.word	0xffffffff


	//   ....[20]....
        /*2f40*/ 	.word	0xffffffff


	//   ....[21]....
        /*2f44*/ 	.word	0xffffffff


	//   ....[22]....
        /*2f48*/ 	.word	0xffffffff


	//   ....[23]....
        /*2f4c*/ 	.word	0xffffffff


	//   ....[24]....
        /*2f50*/ 	.word	0xffffffff


	//   ....[25]....
        /*2f54*/ 	.word	0xffffffff


	//   ....[26]....
        /*2f58*/ 	.word	0xffffffff


	//   ....[27]....
        /*2f5c*/ 	.word	0xffffffff


	//   ....[28]....
        /*2f60*/ 	.word	0xffffffff


	//   ....[29]....
        /*2f64*/ 	.word	0xffffffff


	//   ....[30]....
        /*2f68*/ 	.word	0xffffffff


	//   ....[31]....
        /*2f6c*/ 	.word	0xffffffff


	//   ....[32]....
        /*2f70*/ 	.word	0xffffffff


	//   ....[33]....
        /*2f74*/ 	.word	0xffffffff


	//   ....[34]....
        /*2f78*/ 	.word	0xffffffff


	//   ....[35]....
        /*2f7c*/ 	.word	0xffffffff


	//   ....[36]....
        /*2f80*/ 	.word	0xffffffff


	//   ....[37]....
        /*2f84*/ 	.word	0xffffffff


	//   ....[38]....
        /*2f88*/ 	.word	0xffffffff


	//   ....[39]....
        /*2f8c*/ 	.word	0xffffffff


	//   ....[40]....
        /*2f90*/ 	.word	0xffffffff


	//   ....[41]....
        /*2f94*/ 	.word	0xffffffff


	//   ....[42]....
        /*2f98*/ 	.word	0xffffffff


	//   ....[43]....
        /*2f9c*/ 	.word	0xffffffff


	//   ....[44]....
        /*2fa0*/ 	.word	0xffffffff


	//   ....[45]....
        /*2fa4*/ 	.word	0xffffffff


	//   ....[46]....
        /*2fa8*/ 	.word	0xffffffff


	//   ....[47]....
        /*2fac*/ 	.word	0xffffffff


	//----- nvinfo : EIATTR_COOP_GROUP_INSTR_OFFSETS
	.align		4
.L_64:
        /*2fb0*/ 	.byte	0x04, 0x28
        /*2fb2*/ 	.short	(.L_66 - .L_65)


	//   ....[0]....
.L_65:
        /*2fb4*/ 	.word	0x00011460


	//   ....[1]....
        /*2fb8*/ 	.word	0x00011480


	//   ....[2]....
        /*2fbc*/ 	.word	0x00011cf0


	//   ....[3]....
        /*2fc0*/ 	.word	0x00011e90


	//   ....[4]....
        /*2fc4*/ 	.word	0x000122e0


	//   ....[5]....
        /*2fc8*/ 	.word	0x000123f0


	//   ....[6]....
        /*2fcc*/ 	.word	0x00012fe0


	//   ....[7]....
        /*2fd0*/ 	.word	0x000130d0


	//   ....[8]....
        /*2fd4*/ 	.word	0x00014270


	//   ....[9]....
        /*2fd8*/ 	.word	0x000142a0


	//   ....[10]....
        /*2fdc*/ 	.word	0x000142d0


	//   ....[11]....
        /*2fe0*/ 	.word	0x000142f0


	//   ....[12]....
        /*2fe4*/ 	.word	0x00014310


	//   ....[13]....
        /*2fe8*/ 	.word	0x00014340


	//   ....[14]....
        /*2fec*/ 	.word	0x00014350


	//   ....[15]....
        /*2ff0*/ 	.word	0x00014360


	//   ....[16]....
        /*2ff4*/ 	.word	0x00014370


	//   ....[17]....
        /*2ff8*/ 	.word	0x00014380


	//   ....[18]....
        /*2ffc*/ 	.word	0x00014390


	//   ....[19]....
        /*3000*/ 	.word	0x000143a0


	//   ....[20]....
        /*3004*/ 	.word	0x000143b0


	//   ....[21]....
        /*3008*/ 	.word	0x000143c0


	//   ....[22]....
        /*300c*/ 	.word	0x000143d0


	//   ....[23]....
        /*3010*/ 	.word	0x000143e0


	//   ....[24]....
        /*3014*/ 	.word	0x00014bb0


	//   ....[25]....
        /*3018*/ 	.word	0x00014c00


	//   ....[26]....
        /*301c*/ 	.word	0x00014c50


	//   ....[27]....
        /*3020*/ 	.word	0x00014ca0


	//   ....[28]....
        /*3024*/ 	.word	0x00014cf0


	//   ....[29]....
        /*3028*/ 	.word	0x00014d40


	//   ....[30]....
        /*302c*/ 	.word	0x00014d90


	//   ....[31]....
        /*3030*/ 	.word	0x00014de0


	//   ....[32]....
        /*3034*/ 	.word	0x00014e40


	//   ....[33]....
        /*3038*/ 	.word	0x00014e90


	//   ....[34]....
        /*303c*/ 	.word	0x00014ef0


	//   ....[35]....
        /*3040*/ 	.word	0x00014f70


	//   ....[36]....
        /*3044*/ 	.word	0x00015000


	//   ....[37]....
        /*3048*/ 	.word	0x00015070


	//   ....[38]....
        /*304c*/ 	.word	0x00015100


	//   ....[39]....
        /*3050*/ 	.word	0x00015170


	//   ....[40]....
        /*3054*/ 	.word	0x00017260


	//   ....[41]....
        /*3058*/ 	.word	0x00017270


	//   ....[42]....
        /*305c*/ 	.word	0x00017280


	//   ....[43]....
        /*3060*/ 	.word	0x00017290


	//   ....[44]....
        /*3064*/ 	.word	0x000172d0


	//   ....[45]....
        /*3068*/ 	.word	0x000172f0


	//   ....[46]....
        /*306c*/ 	.word	0x00017310


	//   ....[47]....
        /*3070*/ 	.word	0x00017320


	//----- nvinfo : EIATTR_EXIT_INSTR_OFFSETS
	.align		4
.L_66:
        /*3074*/ 	.byte	0x04, 0x1c
        /*3076*/ 	.short	(.L_68 - .L_67)


	//   ....[0]....
.L_67:
        /*3078*/ 	.word	0x0001d300


	//----- nvinfo : EIATTR_REQNTID
	.align		4
.L_68:
        /*307c*/ 	.byte	0x04, 0x10
        /*307e*/ 	.short	(.L_70 - .L_69)
.L_69:
        /*3080*/ 	.word	0x00000080
        /*3084*/ 	.word	0x00000001
        /*3088*/ 	.word	0x00000001


	//----- nvinfo : EIATTR_CBANK_PARAM_SIZE
	.align		4
.L_70:
        /*308c*/ 	.byte	0x03, 0x19
        /*308e*/ 	.short	0x0088


	//----- nvinfo : EIATTR_PARAM_CBANK
	.align		4
        /*3090*/ 	.byte	0x04, 0x0a
        /*3092*/ 	.short	(.L_72 - .L_71)
	.align		4
.L_71:
        /*3094*/ 	.word	index@(.nv.constant0.attn_fwd)
        /*3098*/ 	.short	0x0210
        /*309a*/ 	.short	0x0088


	//----- nvinfo : EIATTR_SW_WAR
	.align		4
.L_72:
        /*309c*/ 	.byte	0x04, 0x36
        /*309e*/ 	.short	(.L_74 - .L_73)
.L_73:
        /*30a0*/ 	.word	0x00000008
.L_74:


//--------------------- .nv.callgraph             --------------------------
	.section	.nv.callgraph,"",@"SHT_CUDA_CALLGRAPH"
	.align	4
	.sectionentsize	8
	.align		4
        /*0000*/ 	.word	0x00000000
	.align		4
        /*0004*/ 	.word	0xffffffff
	.align		4
        /*0008*/ 	.word	0x00000000
	.align		4
        /*000c*/ 	.word	0xfffffffe
	.align		4
        /*0010*/ 	.word	0x00000000
	.align		4
        /*0014*/ 	.word	0xfffffffd
	.align		4
        /*0018*/ 	.word	0x00000000
	.align		4
        /*001c*/ 	.word	0xfffffffc


//--------------------- .nv.constant4             --------------------------
	.section	.nv.constant4,"a",@progbits
	.align	8
	.align		8
.nv.constant4:
        /*0000*/ 	.dword	_$_str


//--------------------- .text.attn_fwd            --------------------------
	.section	.text.attn_fwd,"ax",@progbits
	.align	128
        .global         attn_fwd
        .type           attn_fwd,@function
        .size           attn_fwd,(.L_x_3 - attn_fwd)
        .other          attn_fwd,@"STO_CUDA_ENTRY STV_DEFAULT"
attn_fwd:
.text.attn_fwd:
[----:B------:R-:W0:Y:S01]  /*0000*/  LDC R1, c[0x0][0x28] ;  /* 0x00000a00ff017b82 */ /* 0x000e220000000800 */
[----:B------:R-:W1:Y:S07]  /*0010*/  S2R R4, SR_CTAID.X ;  /* 0x0000000000047919 */ /* 0x000e6e0000002500 */
[----:B------:R-:W2:Y:S01]  /*0020*/  S2UR UR18, SR_CTAID.Y ;  /* 0x00000000001279c3 */ /* 0x000ea20000002600 */
[----:B------:R-:W-:Y:S01]  /*0030*/  ULDC.64 UR4, c[0x0][0x240] ;  /* 0x0000900000047ab9 */ /* 0x000fe20000000a00 */
[----:B------:R-:W-:Y:S01]  /*0040*/  ULDC.64 UR44, c[0x0][0x208] ;  /* 0x00008200002c7ab9 */ /* 0x000fe20000000a00 */
[----:B------:R-:W3:Y:S01]  /*0050*/  S2R R0, SR_TID.X ;  /* 0x0000000000007919 */ /* 0x000ee20000002100 */
[----:B0-----:R-:W-:-:S04]  /*0060*/  VIADD R1, R1, 0xfffff520 ;  /* 0xfffff52001017836 */ /* 0x001fc80000000000 */
[----:B------:R-:W0:Y:S08]  /*0070*/  LDC.64 R240, c[0x0][0x210] ;  /* 0x00008400fff07b82 */ /* 0x000e300000000a00 */
[----:B------:R-:W4:Y:S01]  /*0080*/  LDC R129, c[0x0][0x248] ;  /* 0x00009200ff817b82 */ /* 0x000f220000000800 */
[----:B--2---:R-:W-:Y:S01]  /*0090*/  UIMAD UR4, UR18, UR4, URZ ;  /* 0x00000004120472a4 */ /* 0x004fe2000f8e023f */
[----:B-1----:R-:W-:-:S05]  /*00a0*/  IMAD.SHL.U32 R4, R4, 0x80, RZ ;  /* 0x0000008004047824 */ /* 0x002fca00078e00ff */
[----:B---3--:R-:W-:Y:S01]  /*00b0*/  LOP3.LUT R2, R4, 0x7f, R0, 0xf8, !PT ;  /* 0x0000007f04027812 */ /* 0x008fe200078ef800 */
[----:B----4-:R-:W-:-:S04]  /*00c0*/  IMAD.SHL.U32 R5, R129, 0x2, RZ ;  /* 0x0000000281057824 */ /* 0x010fc800078e00ff */
[----:B------:R-:W-:Y:S01]  /*00d0*/  IMAD R3, R2, UR5, RZ ;  /* 0x0000000502037c24 */ /* 0x000fe2000f8e02ff */
[----:B------:R-:W-:Y:S01]  /*00e0*/  USHF.R.S32.HI UR5, URZ, 0x1f, UR4 ;  /* 0x0000001f3f057899 */ /* 0x000fe20008011404 */
[----:B------:R-:W-:-:S03]  /*00f0*/  IMAD R7, R129, 0x3, RZ ;  /* 0x0000000381077824 */ /* 0x000fc600078e02ff */
[----:B0-----:R-:W-:Y:S02]  /*0100*/  IADD3 R240, P0, P1, R3, UR4, R240 ;  /* 0x0000000403f07c10 */ /* 0x001fe4000f91e0f0 */
[----:B------:R-:W-:-:S04]  /*0110*/  SHF.R.S32.HI R2, RZ, 0x1f, R3 ;  /* 0x0000001fff027819 */ /* 0x000fc80000011403 */
[----:B------:R-:W-:Y:S02]  /*0120*/  IADD3.X R241, R2, UR5, R241, P0, P1 ;  /* 0x0000000502f17c10 */ /* 0x000fe400087e24f1 */
[----:B------:R-:W-:Y:S02]  /*0130*/  IADD3 R2, P0, R240, R129, RZ ;  /* 0x00000081f0027210 */ /* 0x000fe40007f1e0ff */
[-C--:B------:R-:W-:Y:S01]  /*0140*/  IADD3 R8, P1, R5, R240.reuse, RZ ;  /* 0x000000f005087210 */ /* 0x080fe20007f3e0ff */
[C---:B------:R-:W-:Y:S01]  /*0150*/  IMAD.SHL.U32 R11, R129.reuse, 0x4, RZ ;  /* 0x00000004810b7824 */ /* 0x040fe200078e00ff */
[CC--:B------:R-:W-:Y:S01]  /*0160*/  LEA.HI.X.SX32 R3, R129.reuse, R241.reuse, 0x1, P0 ;  /* 0x000000f181037211 */ /* 0x0c0fe200000f0eff */
[----:B------:R-:W-:Y:S01]  /*0170*/  IMAD R17, R129, 0x7, RZ ;  /* 0x0000000781117824 */ /* 0x000fe200078e02ff */
[-C--:B------:R-:W-:Y:S01]  /*0180*/  LEA.HI.X.SX32 R9, R5, R241.reuse, 0x1, P1 ;  /* 0x000000f105097211 */ /* 0x080fe200008f0eff */
[----:B------:R-:W-:Y:S01]  /*0190*/  IMAD R5, R129, 0x5, RZ ;  /* 0x0000000581057824 */ /* 0x000fe200078e02ff */
[-C--:B------:R-:W-:Y:S01]  /*01a0*/  IADD3 R6, P0, R7, R240.reuse, RZ ;  /* 0x000000f007067210 */ /* 0x080fe20007f1e0ff */
[----:B------:R-:W-:Y:S01]  /*01b0*/  IMAD.SHL.U32 R19, R129, 0x8, RZ ;  /* 0x0000000881137824 */ /* 0x000fe200078e00ff */
[----:B------:R-:W-:Y:S01]  /*01c0*/  IADD3 R10, P1, R11, R240, RZ ;  /* 0x000000f00b0a7210 */ /* 0x000fe20007f3e0ff */
[----:B------:R0:W2:Y:S01]  /*01d0*/  LDG.E.U8 R246, desc[UR44][R8.64] ;  /* 0x0000002c08f67981 */ /* 0x0000a2000c1e1100 */
[----:B------:R-:W-:-:S02]  /*01e0*/  LEA.HI.X.SX32 R7, R7, R241, 0x1, P0 ;  /* 0x000000f107077211 */ /* 0x000fc400000f0eff */
[-C--:B------:R-:W-:Y:S01]  /*01f0*/  IADD3 R12, P0, R5, R240.reuse, RZ ;  /* 0x000000f0050c7210 */ /* 0x080fe20007f1e0ff */
[----:B------:R-:W-:Y:S01]  /*0200*/  IMAD R21, R129, 0x9, RZ ;  /* 0x0000000981157824 */ /* 0x000fe200078e02ff */
[----:B------:R-:W3:Y:S02]  /*0210*/  LDG.E.U8 R2, desc[UR44][R2.64] ;  /* 0x0000002c02027981 */ /* 0x000ee4000c1e1100 */
[-C--:B------:R-:W-:Y:S01]  /*0220*/  LEA.HI.X.SX32 R13, R5, R241.reuse, 0x1, P0 ;  /* 0x000000f1050d7211 */ /* 0x080fe200000f0eff */
[----:B------:R-:W-:Y:S01]  /*0230*/  IMAD R5, R129, 0x6, RZ ;  /* 0x0000000681057824 */ /* 0x000fe200078e02ff */
[----:B------:R-:W-:Y:S01]  /*0240*/  LEA.HI.X.SX32 R11, R11, R241, 0x1, P1 ;  /* 0x000000f10b0b7211 */ /* 0x000fe200008f0eff */
[----:B------:R-:W-:Y:S01]  /*0250*/  IMAD R111, R129, 0xc, RZ ;  /* 0x0000000c816f7824 */ /* 0x000fe200078e02ff */
[----:B------:R-:W2:Y:S02]  /*0260*/  LDG.E.U8 R7, desc[UR44][R6.64] ;  /* 0x0000002c06077981 */ /* 0x000ea4000c1e1100 */
[----:B------:R-:W-:-:S02]  /*0270*/  IADD3 R14, P0, R5, R240, RZ ;  /* 0x000000f0050e7210 */ /* 0x000fc40007f1e0ff */
[-C--:B0-----:R-:W-:Y:S01]  /*0280*/  IADD3 R8, P1, R17, R240.reuse, RZ ;  /* 0x000000f011087210 */ /* 0x081fe20007f3e0ff */
[----:B------:R0:W4:Y:S01]  /*0290*/  LDG.E.U8 R245, desc[UR44][R10.64] ;  /* 0x0000002c0af57981 */ /* 0x000122000c1e1100 */
[-C--:B------:R-:W-:Y:S01]  /*02a0*/  LEA.HI.X.SX32 R15, R5, R241.reuse, 0x1, P0 ;  /* 0x000000f1050f7211 */ /* 0x080fe200000f0eff */
[----:B------:R-:W-:Y:S01]  /*02b0*/  IMAD R5, R129, 0xa, RZ ;  /* 0x0000000a81057824 */ /* 0x000fe200078e02ff */
[-C--:B------:R-:W-:Y:S01]  /*02c0*/  IADD3 R16, P0, R19, R240.reuse, RZ ;  /* 0x000000f013107210 */ /* 0x080fe20007f1e0ff */
[----:B------:R-:W-:Y:S01]  /*02d0*/  IMAD.SHL.U32 R121, R129, 0x10, RZ ;  /* 0x0000001081797824 */ /* 0x000fe200078e00ff */
[-C--:B------:R-:W-:Y:S01]  /*02e0*/  LEA.HI.X.SX32 R9, R17, R241.reuse, 0x1, P1 ;  /* 0x000000f111097211 */ /* 0x080fe200008f0eff */
[----:B------:R-:W-:Y:S01]  /*02f0*/  IMAD R109, R129, 0xb, RZ ;  /* 0x0000000b816d7824 */ /* 0x000fe200078e02ff */
[-C--:B------:R-:W-:Y:S01]  /*0300*/  IADD3 R18, P2, R21, R240.reuse, RZ ;  /* 0x000000f015127210 */ /* 0x080fe20007f5e0ff */
[----:B------:R-:W-:Y:S01]  /*0310*/  IMAD R113, R129, 0xd, RZ ;  /* 0x0000000d81717824 */ /* 0x000fe200078e02ff */
[-C--:B------:R-:W-:Y:S01]  /*0320*/  IADD3 R168, P3, R111, R240.reuse, RZ ;  /* 0x000000f06fa87210 */ /* 0x080fe20007f7e0ff */
[----:B------:R-:W-:Y:S01]  /*0330*/  IMAD R117, R129, 0xe, RZ ;  /* 0x0000000e81757824 */ /* 0x000fe200078e02ff */
[-C--:B0-----:R-:W-:Y:S01]  /*0340*/  IADD3 R10, P1, R5, R240.reuse, RZ ;  /* 0x000000f0050a7210 */ /* 0x081fe20007f3e0ff */
[----:B------:R-:W-:Y:S01]  /*0350*/  IMAD R119, R129, 0xf, RZ ;  /* 0x0000000f81777824 */ /* 0x000fe200078e02ff */
[-C--:B------:R-:W-:Y:S01]  /*0360*/  LEA.HI.X.SX32 R17, R19, R241.reuse, 0x1, P0 ;  /* 0x000000f113117211 */ /* 0x080fe200000f0eff */
[----:B------:R-:W-:Y:S01]  /*0370*/  IMAD R125, R129, 0x13, RZ ;  /* 0x00000013817d7824 */ /* 0x000fe200078e02ff */
[-C--:B------:R-:W-:Y:S01]  /*0380*/  LEA.HI.X.SX32 R19, R21, R241.reuse, 0x1, P2 ;  /* 0x000000f115137211 */ /* 0x080fe200010f0eff */
[----:B------:R0:W5:Y:S01]  /*0390*/  LDG.E.U8 R6, desc[UR44][R8.64] ;  /* 0x0000002c08067981 */ /* 0x000162000c1e1100 */
[-C--:B------:R-:W-:Y:S01]  /*03a0*/  LEA.HI.X.SX32 R11, R5, R241.reuse, 0x1, P1 ;  /* 0x000000f1050b7211 */ /* 0x080fe200008f0eff */
[----:B------:R-:W-:Y:S01]  /*03b0*/  IMAD R135, R129, 0x17, RZ ;  /* 0x0000001781877824 */ /* 0x000fe200078e02ff */
[-C--:B------:R-:W-:Y:S01]  /*03c0*/  IADD3 R166, P0, R121, R240.reuse, RZ ;  /* 0x000000f079a67210 */ /* 0x080fe20007f1e0ff */
[----:B------:R-:W-:Y:S01]  /*03d0*/  IMAD R123, R129, 0x12, RZ ;  /* 0x00000012817b7824 */ /* 0x000fe200078e02ff */
[-C--:B------:R-:W-:Y:S01]  /*03e0*/  IADD3 R238, P2, R109, R240.reuse, RZ ;  /* 0x000000f06dee7210 */ /* 0x080fe20007f5e0ff */
[----:B------:R-:W-:Y:S01]  /*03f0*/  IMAD R127, R129, 0x14, RZ ;  /* 0x00000014817f7824 */ /* 0x000fe200078e02ff */
[-C--:B------:R-:W-:Y:S01]  /*0400*/  IADD3 R236, P4, R113, R240.reuse, RZ ;  /* 0x000000f071ec7210 */ /* 0x080fe20007f9e0ff */
[----:B------:R-:W-:Y:S01]  /*0410*/  IMAD R131, R129, 0x15, RZ ;  /* 0x0000001581837824 */ /* 0x000fe200078e02ff */
[-C--:B------:R-:W-:Y:S01]  /*0420*/  IADD3 R128, P5, R117, R240.reuse, RZ ;  /* 0x000000f075807210 */ /* 0x080fe20007fbe0ff */
[----:B0-----:R-:W-:Y:S01]  /*0430*/  IMAD R9, R129, 0x11, RZ ;  /* 0x0000001181097824 */ /* 0x001fe200078e02ff */
[-C--:B------:R-:W-:Y:S01]  /*0440*/  IADD3 R234, P6, R119, R240.reuse, RZ ;  /* 0x000000f077ea7210 */ /* 0x080fe20007fde0ff */
[----:B------:R-:W-:Y:S01]  /*0450*/  IMAD R133, R129, 0x16, RZ ;  /* 0x0000001681857824 */ /* 0x000fe200078e02ff */
[-C--:B------:R-:W-:Y:S01]  /*0460*/  LEA.HI.X.SX32 R169, R111, R241.reuse, 0x1, P3 ;  /* 0x000000f16fa97211 */ /* 0x080fe200018f0eff */
[----:B------:R-:W-:Y:S01]  /*0470*/  IMAD R151, R129, 0x1a, RZ ;  /* 0x0000001a81977824 */ /* 0x000fe200078e02ff */
[-C--:B------:R-:W-:Y:S01]  /*0480*/  IADD3 R230, P3, R125, R240.reuse, RZ ;  /* 0x000000f07de67210 */ /* 0x080fe20007f7e0ff */
[----:B------:R-:W4:Y:S01]  /*0490*/  LDG.E.U8 R3, desc[UR44][R12.64] ;  /* 0x0000002c0c037981 */ /* 0x000f22000c1e1100 */
[-C--:B------:R-:W-:Y:S01]  /*04a0*/  LEA.HI.X.SX32 R167, R121, R241.reuse, 0x1, P0 ;  /* 0x000000f179a77211 */ /* 0x080fe200000f0eff */
[----:B------:R-:W-:Y:S01]  /*04b0*/  IMAD R159, R129, 0x1e, RZ ;  /* 0x0000001e819f7824 */ /* 0x000fe200078e02ff */
[-C--:B------:R-:W-:Y:S01]  /*04c0*/  IADD3 R226, P0, R135, R240.reuse, RZ ;  /* 0x000000f087e27210 */ /* 0x080fe20007f1e0ff */
[----:B------:R-:W5:Y:S01]  /*04d0*/  LDG.E.U8 R244, desc[UR44][R14.64] ;  /* 0x0000002c0ef47981 */ /* 0x000f62000c1e1100 */
[----:B------:R-:W-:Y:S01]  /*04e0*/  IMAD R137, R129, 0x18, RZ ;  /* 0x0000001881897824 */ /* 0x000fe200078e02ff */
[-C--:B------:R-:W-:Y:S01]  /*04f0*/  IADD3 R232, P1, R9, R240.reuse, RZ ;  /* 0x000000f009e87210 */ /* 0x080fe20007f3e0ff */
[C---:B------:R-:W-:Y:S01]  /*0500*/  IMAD R149, R129.reuse, 0x19, RZ ;  /* 0x0000001981957824 */ /* 0x040fe200078e02ff */
[----:B------:R-:W5:Y:S01]  /*0510*/  LDG.E.U8 R243, desc[UR44][R16.64] ;  /* 0x0000002c10f37981 */ /* 0x000f62000c1e1100 */
[----:B------:R-:W-:Y:S01]  /*0520*/  IMAD R153, R129, 0x1b, RZ ;  /* 0x0000001b81997824 */ /* 0x000fe200078e02ff */
[-C--:B------:R-:W-:Y:S01]  /*0530*/  LEA.HI.X.SX32 R239, R109, R241.reuse, 0x1, P2 ;  /* 0x000000f16def7211 */ /* 0x080fe200010f0eff */
[C---:B------:R-:W-:Y:S01]  /*0540*/  IMAD R155, R129.reuse, 0x1c, RZ ;  /* 0x0000001c819b7824 */ /* 0x040fe200078e02ff */
[----:B------:R-:W5:Y:S01]  /*0550*/  LDG.E.U8 R5, desc[UR44][R18.64] ;  /* 0x0000002c12057981 */ /* 0x000f62000c1e1100 */
[----:B------:R-:W-:Y:S01]  /*0560*/  IMAD R157, R129, 0x1d, RZ ;  /* 0x0000001d819d7824 */ /* 0x000fe200078e02ff */
[----:B------:R-:W-:Y:S01]  /*0570*/  IADD3 R118, P2, R123, R240, RZ ;  /* 0x000000f07b767210 */ /* 0x000fe20007f5e0ff */
[C---:B------:R-:W-:Y:S01]  /*0580*/  IMAD R183, R129.reuse, 0x1f, RZ ;  /* 0x0000001f81b77824 */ /* 0x040fe200078e02ff */
[----:B------:R0:W5:Y:S01]  /*0590*/  LDG.E.U8 R242, desc[UR44][R10.64] ;  /* 0x0000002c0af27981 */ /* 0x000162000c1e1100 */
[----:B------:R-:W-:Y:S01]  /*05a0*/  IMAD.SHL.U32 R185, R129, 0x20, RZ ;  /* 0x0000002081b97824 */ /* 0x000fe200078e00ff */
[-C--:B------:R-:W-:Y:S01]  /*05b0*/  LEA.HI.X.SX32 R237, R113, R241.reuse, 0x1, P4 ;  /* 0x000000f171ed7211 */ /* 0x080fe200020f0eff */
[----:B------:R-:W-:Y:S01]  /*05c0*/  IMAD R187, R129, 0x21, RZ ;  /* 0x0000002181bb7824 */ /* 0x000fe200078e02ff */
[----:B------:R-:W-:Y:S01]  /*05d0*/  LEA.HI.X.SX32 R235, R119, R241, 0x1, P6 ;  /* 0x000000f177eb7211 */ /* 0x000fe200030f0eff */
[C---:B------:R-:W-:Y:S01]  /*05e0*/  IMAD R189, R129.reuse, 0x22, RZ ;  /* 0x0000002281bd7824 */ /* 0x040fe200078e02ff */
[----:B------:R1:W3:Y:S01]  /*05f0*/  LDG.E.U8 R247, desc[UR44][R240.64] ;  /* 0x0000002cf0f77981 */ /* 0x0002e2000c1e1100 */
[----:B------:R-:W-:-:S02]  /*0600*/  IMAD R191, R129, 0x23, RZ ;  /* 0x0000002381bf7824 */ /* 0x000fc400078e02ff */
[C---:B------:R-:W-:Y:S02]  /*0610*/  IMAD R193, R129.reuse, 0x24, RZ ;  /* 0x0000002481c17824 */ /* 0x040fe400078e02ff */
[C---:B------:R-:W-:Y:S02]  /*0620*/  IMAD R195, R129.reuse, 0x25, RZ ;  /* 0x0000002581c37824 */ /* 0x040fe400078e02ff */
[C---:B------:R-:W-:Y:S02]  /*0630*/  IMAD R197, R129.reuse, 0x26, RZ ;  /* 0x0000002681c57824 */ /* 0x040fe400078e02ff */
[C---:B------:R-:W-:Y:S02]  /*0640*/  IMAD R199, R129.reuse, 0x27, RZ ;  /* 0x0000002781c77824 */ /* 0x040fe400078e02ff */
[C---:B------:R-:W-:Y:S02]  /*0650*/  IMAD R201, R129.reuse, 0x28, RZ ;  /* 0x0000002881c97824 */ /* 0x040fe400078e02ff */
        /* <DEDUP_REMOVED lines=18> */
[----:B------:R-:W-:-:S02]  /*0780*/  IMAD.SHL.U32 R147, R129, 0x40, RZ ;  /* 0x0000004081937824 */ /* 0x000fc400078e00ff */
        /* <DEDUP_REMOVED lines=57> */
[----:B------:R-:W-:Y:S01]  /*0b20*/  IMAD R248, R129, 0x7f, RZ ;  /* 0x0000007f81f87824 */ /* 0x000fe200078e02ff */
[----:B------:R-:W-:Y:S01]  /*0b30*/  LEA.HI.X.SX32 R231, R125, R241, 0x1, P3 ;  /* 0x000000f17de77211 */ /* 0x000fe200018f0eff */
[C---:B0-----:R-:W-:Y:S01]  /*0b40*/  IMAD R10, R129.reuse, 0x2d, RZ ;  /* 0x0000002d810a7824 */ /* 0x041fe200078e02ff */
[----:B------:R-:W5:Y:S01]  /*0b50*/  LDG.E.U8 R168, desc[UR44][R168.64] ;  /* 0x0000002ca8a87981 */ /* 0x000f62000c1e1100 */
[----:B------:R-:W-:-:S02]  /*0b60*/  IMAD R12, R129, 0x2e, RZ ;  /* 0x0000002e810c7824 */ /* 0x000fc400078e02ff */
[C---:B------:R-:W-:Y:S01]  /*0b70*/  IMAD R14, R129.reuse, 0x2f, RZ ;  /* 0x0000002f810e7824 */ /* 0x040fe200078e02ff */
[----:B------:R-:W5:Y:S01]  /*0b80*/  LDG.E.U8 R166, desc[UR44][R166.64] ;  /* 0x0000002ca6a67981 */ /* 0x000f62000c1e1100 */
[C---:B------:R-:W-:Y:S02]  /*0b90*/  IMAD R16, R129.reuse, 0x30, RZ ;  /* 0x0000003081107824 */ /* 0x040fe400078e02ff */
[C---:B------:R-:W-:Y:S02]  /*0ba0*/  IMAD R18, R129.reuse, 0x31, RZ ;  /* 0x0000003181127824 */ /* 0x040fe400078e02ff */
[C---:B------:R-:W-:Y:S02]  /*0bb0*/  IMAD R15, R129.reuse, 0x7a, RZ ;  /* 0x0000007a810f7824 */ /* 0x040fe400078e02ff */
[----:B------:R-:W-:Y:S01]  /*0bc0*/  IMAD R13, R129, 0x7c, RZ ;  /* 0x0000007c810d7824 */ /* 0x000fe200078e02ff */
[-C--:B------:R-:W-:Y:S01]  /*0bd0*/  LEA.HI.X.SX32 R227, R135, R241.reuse, 0x1, P0 ;  /* 0x000000f187e37211 */ /* 0x080fe200000f0eff */
[----:B------:R-:W-:Y:S01]  /*0be0*/  IMAD R11, R129, 0x4a, RZ ;  /* 0x0000004a810b7824 */ /* 0x000fe200078e02ff */
[-C--:B------:R-:W-:Y:S01]  /*0bf0*/  LEA.HI.X.SX32 R233, R9, R241.reuse, 0x1, P1 ;  /* 0x000000f109e97211 */ /* 0x080fe200008f0eff */
[C---:B------:R-:W-:Y:S01]  /*0c00*/  IMAD R17, R129.reuse, 0x56, RZ ;  /* 0x0000005681117824 */ /* 0x040fe200078e02ff */
[----:B------:R-:W5:Y:S01]  /*0c10*/  LDG.E.U8 R239, desc[UR44][R238.64] ;  /* 0x0000002ceeef7981 */ /* 0x000f62000c1e1100 */
[----:B------:R-:W-:Y:S01]  /*0c20*/  IMAD R19, R129, 0x68, RZ ;  /* 0x0000006881137824 */ /* 0x000fe200078e02ff */
[----:B------:R-:W-:-:S02]  /*0c30*/  LEA.HI.X.SX32 R129, R117, R241, 0x1, P5 ;  /* 0x000000f175817211 */ /* 0x000fc400028f0eff */
[-C--:B------:R-:W-:Y:S01]  /*0c40*/  IADD3 R164, P4, R127, R240.reuse, RZ ;  /* 0x000000f07fa47210 */ /* 0x080fe20007f9e0ff */
[----:B------:R-:W5:Y:S01]  /*0c50*/  LDG.E.U8 R237, desc[UR44][R236.64] ;  /* 0x0000002ceced7981 */ /* 0x000f62000c1e1100 */
[-C--:B------:R-:W-:Y:S02]  /*0c60*/  IADD3 R228, P5, R131, R240.reuse, RZ ;  /* 0x000000f083e47210 */ /* 0x080fe40007fbe0ff */
[-C--:B------:R-:W-:Y:S01]  /*0c70*/  IADD3 R108, P6, R133, R240.reuse, RZ ;  /* 0x000000f0856c7210 */ /* 0x080fe20007fde0ff */
[----:B------:R-:W5:Y:S01]  /*0c80*/  LDG.E.U8 R128, desc[UR44][R128.64] ;  /* 0x0000002c80807981 */ /* 0x000f62000c1e1100 */
[-C--:B------:R-:W-:Y:S02]  /*0c90*/  IADD3 R130, P3, R151, R240.reuse, RZ ;  /* 0x000000f097827210 */ /* 0x080fe40007f7e0ff */
[-C--:B------:R-:W-:Y:S01]  /*0ca0*/  IADD3 R132, P0, R159, R240.reuse, RZ ;  /* 0x000000f09f847210 */ /* 0x080fe20007f1e0ff */
[----:B------:R-:W5:Y:S01]  /*0cb0*/  LDG.E.U8 R235, desc[UR44][R234.64] ;  /* 0x0000002ceaeb7981 */ /* 0x000f62000c1e1100 */
[----:B------:R-:W-:-:S02]  /*0cc0*/  IADD3 R162, P1, R137, R240, RZ ;  /* 0x000000f089a27210 */ /* 0x000fc40007f3e0ff */
[-C--:B------:R-:W-:Y:S01]  /*0cd0*/  LEA.HI.X.SX32 R119, R123, R241.reuse, 0x1, P2 ;  /* 0x000000f17b777211 */ /* 0x080fe200010f0eff */
[----:B------:R-:W5:Y:S01]  /*0ce0*/  LDG.E.U8 R233, desc[UR44][R232.64] ;  /* 0x0000002ce8e97981 */ /* 0x000f62000c1e1100 */
[-C--:B------:R-:W-:Y:S02]  /*0cf0*/  IADD3 R224, P2, R149, R240.reuse, RZ ;  /* 0x000000f095e07210 */ /* 0x080fe40007f5e0ff */
[-C--:B------:R-:W-:Y:S01]  /*0d00*/  LEA.HI.X.SX32 R165, R127, R241.reuse, 0x1, P4 ;  /* 0x000000f17fa57211 */ /* 0x080fe200020f0eff */
[----:B------:R-:W5:Y:S01]  /*0d10*/  LDG.E.U8 R118, desc[UR44][R118.64] ;  /* 0x0000002c76767981 */ /* 0x000f62000c1e1100 */
[-C--:B------:R-:W-:Y:S02]  /*0d20*/  LEA.HI.X.SX32 R229, R131, R241.reuse, 0x1, P5 ;  /* 0x000000f183e57211 */ /* 0x080fe400028f0eff */
[----:B------:R-:W-:Y:S01]  /*0d30*/  LEA.HI.X.SX32 R109, R133, R241, 0x1, P6 ;  /* 0x000000f1856d7211 */ /* 0x000fe200030f0eff */
[----:B------:R-:W5:Y:S01]  /*0d40*/  LDG.E.U8 R231, desc[UR44][R230.64] ;  /* 0x0000002ce6e77981 */ /* 0x000f62000c1e1100 */
[----:B------:R-:W-:-:S02]  /*0d50*/  IADD3 R222, P4, R153, R240, RZ ;  /* 0x000000f099de7210 */ /* 0x000fc40007f9e0ff */
[-C--:B------:R-:W-:Y:S01]  /*0d60*/  IADD3 R220, P6, R157, R240.reuse, RZ ;  /* 0x000000f09ddc7210 */ /* 0x080fe20007fde0ff */
[----:B------:R-:W5:Y:S01]  /*0d70*/  LDG.E.U8 R164, desc[UR44][R164.64] ;  /* 0x0000002ca4a47981 */ /* 0x000f62000c1e1100 */
[-C--:B------:R-:W-:Y:S02]  /*0d80*/  LEA.HI.X.SX32 R131, R151, R241.reuse, 0x1, P3 ;  /* 0x000000f197837211 */ /* 0x080fe400018f0eff */
[-C--:B------:R-:W-:Y:S01]  /*0d90*/  IADD3 R216, P3, R187, R240.reuse, RZ ;  /* 0x000000f0bbd87210 */ /* 0x080fe20007f7e0ff */
[----:B------:R-:W5:Y:S01]  /*0da0*/  LDG.E.U8 R229, desc[UR44][R228.64] ;  /* 0x0000002ce4e57981 */ /* 0x000f62000c1e1100 */
[-C--:B------:R-:W-:Y:S02]  /*0db0*/  LEA.HI.X.SX32 R133, R159, R241.reuse, 0x1, P0 ;  /* 0x000000f19f857211 */ /* 0x080fe400000f0eff */
[----:B------:R-:W-:Y:S01]  /*0dc0*/  IADD3 R160, P5, R155, R240, RZ ;  /* 0x000000f09ba07210 */ /* 0x000fe20007fbe0ff */
[----:B------:R-:W5:Y:S01]  /*0dd0*/  LDG.E.U8 R108, desc[UR44][R108.64] ;  /* 0x0000002c6c6c7981 */ /* 0x000f62000c1e1100 */
[----:B------:R-:W-:-:S02]  /*0de0*/  LEA.HI.X.SX32 R163, R137, R241, 0x1, P1 ;  /* 0x000000f189a37211 */ /* 0x000fc400008f0eff */
[-C--:B------:R-:W-:Y:S01]  /*0df0*/  IADD3 R212, P0, R195, R240.reuse, RZ ;  /* 0x000000f0c3d47210 */ /* 0x080fe20007f1e0ff */
[----:B------:R-:W5:Y:S01]  /*0e00*/  LDG.E.U8 R227, desc[UR44][R226.64] ;  /* 0x0000002ce2e37981 */ /* 0x000f62000c1e1100 */
[-C--:B------:R-:W-:Y:S02]  /*0e10*/  IADD3 R218, P1, R183, R240.reuse, RZ ;  /* 0x000000f0b7da7210 */ /* 0x080fe40007f3e0ff */
[-C--:B------:R-:W-:Y:S01]  /*0e20*/  LEA.HI.X.SX32 R225, R149, R241.reuse, 0x1, P2 ;  /* 0x000000f195e17211 */ /* 0x080fe200010f0eff */
[----:B------:R-:W5:Y:S01]  /*0e30*/  LDG.E.U8 R162, desc[UR44][R162.64] ;  /* 0x0000002ca2a27981 */ /* 0x000f62000c1e1100 */
[----:B------:R-:W-:Y:S02]  /*0e40*/  IADD3 R158, P2, R185, R240, RZ ;  /* 0x000000f0b99e7210 */ /* 0x000fe40007f5e0ff */
[-C--:B------:R-:W-:Y:S01]  /*0e50*/  LEA.HI.X.SX32 R223, R153, R241.reuse, 0x1, P4 ;  /* 0x000000f199df7211 */ /* 0x080fe200020f0eff */
[----:B------:R-:W5:Y:S01]  /*0e60*/  LDG.E.U8 R130, desc[UR44][R130.64] ;  /* 0x0000002c82827981 */ /* 0x000f62000c1e1100 */
[----:B------:R-:W-:-:S02]  /*0e70*/  LEA.HI.X.SX32 R221, R157, R241, 0x1, P6 ;  /* 0x000000f19ddd7211 */ /* 0x000fc400030f0eff */
[-C--:B------:R-:W-:Y:S01]  /*0e80*/  IADD3 R134, P4, R189, R240.reuse, RZ ;  /* 0x000000f0bd867210 */ /* 0x080fe20007f9e0ff */
[----:B------:R-:W5:Y:S01]  /*0e90*/  LDG.E.U8 R225, desc[UR44][R224.64] ;  /* 0x0000002ce0e17981 */ /* 0x000f62000c1e1100 */
[-C--:B------:R-:W-:Y:S02]  /*0ea0*/  IADD3 R156, P6, R193, R240.reuse, RZ ;  /* 0x000000f0c19c7210 */ /* 0x080fe40007fde0ff */
[-C--:B------:R-:W-:Y:S01]  /*0eb0*/  LEA.HI.X.SX32 R217, R187, R241.reuse, 0x1, P3 ;  /* 0x000000f1bbd97211 */ /* 0x080fe200018f0eff */
[----:B------:R-:W5:Y:S01]  /*0ec0*/  LDG.E.U8 R223, desc[UR44][R222.64] ;  /* 0x0000002cdedf7981 */ /* 0x000f62000c1e1100 */
[-C--:B------:R-:W-:Y:S02]  /*0ed0*/  LEA.HI.X.SX32 R161, R155, R241.reuse, 0x1, P5 ;  /* 0x000000f19ba17211 */ /* 0x080fe400028f0eff */
[----:B------:R-:W-:Y:S01]  /*0ee0*/  IADD3 R154, P3, R201, R240, RZ ;  /* 0x000000f0c99a7210 */ /* 0x000fe20007f7e0ff */
[----:B------:R-:W5:Y:S01]  /*0ef0*/  LDG.E.U8 R221, desc[UR44][R220.64] ;  /* 0x0000002cdcdd7981 */ /* 0x000f62000c1e1100 */
[----:B------:R-:W-:-:S02]  /*0f00*/  LEA.HI.X.SX32 R213, R195, R241, 0x1, P0 ;  /* 0x000000f1c3d57211 */ /* 0x000fc400000f0eff */
[-C--:B------:R-:W-:Y:S01]  /*0f10*/  IADD3 R214, P5, R191, R240.reuse, RZ ;  /* 0x000000f0bfd67210 */ /* 0x080fe20007fbe0ff */
[----:B------:R-:W5:Y:S01]  /*0f20*/  LDG.E.U8 R160, desc[UR44][R160.64] ;  /* 0x0000002ca0a07981 */ /* 0x000f62000c1e1100 */
[-C--:B------:R-:W-:Y:S02]  /*0f30*/  LEA.HI.X.SX32 R219, R183, R241.reuse, 0x1, P1 ;  /* 0x000000f1b7db7211 */ /* 0x080fe400008f0eff */
[-C--:B------:R-:W-:Y:S01]  /*0f40*/  IADD3 R152, P0, R8, R240.reuse, RZ ;  /* 0x000000f008987210 */ /* 0x080fe20007f1e0ff */
[----:B------:R-:W5:Y:S01]  /*0f50*/  LDG.E.U8 R132, desc[UR44][R132.64] ;  /* 0x0000002c84847981 */ /* 0x000f62000c1e1100 */
[-C--:B------:R-:W-:Y:S02]  /*0f60*/  IADD3 R136, P1, R197, R240.reuse, RZ ;  /* 0x000000f0c5887210 */ /* 0x080fe40007f3e0ff */
[----:B------:R-:W-:Y:S01]  /*0f70*/  LEA.HI.X.SX32 R159, R185, R241, 0x1, P2 ;  /* 0x000000f1b99f7211 */ /* 0x000fe200010f0eff */
[----:B------:R-:W5:Y:S01]  /*0f80*/  LDG.E.U8 R219, desc[UR44][R218.64] ;  /* 0x0000002cdadb7981 */ /* 0x000f62000c1e1100 */
[----:B------:R-:W-:-:S02]  /*0f90*/  IADD3 R210, P2, R199, R240, RZ ;  /* 0x000000f0c7d27210 */ /* 0x000fc40007f5e0ff */
[-C--:B------:R-:W-:Y:S01]  /*0fa0*/  LEA.HI.X.SX32 R135, R189, R241.reuse, 0x1, P4 ;  /* 0x000000f1bd877211 */ /* 0x080fe200020f0eff */
[----:B------:R-:W5:Y:S01]  /*0fb0*/  LDG.E.U8 R158, desc[UR44][R158.64] ;  /* 0x0000002c9e9e7981 */ /* 0x000f62000c1e1100 */
[-C--:B------:R-:W-:Y:S02]  /*0fc0*/  LEA.HI.X.SX32 R157, R193, R241.reuse, 0x1, P6 ;  /* 0x000000f1c19d7211 */ /* 0x080fe400030f0eff */
[-C--:B------:R-:W-:Y:S01]  /*0fd0*/  IADD3 R208, P4, R203, R240.reuse, RZ ;  /* 0x000000f0cbd07210 */ /* 0x080fe20007f9e0ff */
[----:B------:R-:W5:Y:S01]  /*0fe0*/  LDG.E.U8 R217, desc[UR44][R216.64] ;  /* 0x0000002cd8d97981 */ /* 0x000f62000c1e1100 */
[----:B------:R-:W-:Y:S02]  /*0ff0*/  IADD3 R206, P6, R207, R240, RZ ;  /* 0x000000f0cfce7210 */ /* 0x000fe40007fde0ff */
[-C--:B------:R-:W-:Y:S01]  /*1000*/  LEA.HI.X.SX32 R155, R201, R241.reuse, 0x1, P3 ;  /* 0x000000f1c99b7211 */ /* 0x080fe200018f0eff */
[----:B------:R-:W5:Y:S01]  /*1010*/  LDG.E.U8 R134, desc[UR44][R134.64] ;  /* 0x0000002c86867981 */ /* 0x000f62000c1e1100 */
[----:B------:R-:W-:-:S02]  /*1020*/  LEA.HI.X.SX32 R215, R191, R241, 0x1, P5 ;  /* 0x000000f1bfd77211 */ /* 0x000fc400028f0eff */
[-C--:B------:R-:W-:Y:S01]  /*1030*/  IADD3 R202, P3, R14, R240.reuse, RZ ;  /* 0x000000f00eca7210 */ /* 0x080fe20007f7e0ff */
[----:B------:R-:W5:Y:S01]  /*1040*/  LDG.E.U8 R156, desc[UR44][R156.64] ;  /* 0x0000002c9c9c7981 */ /* 0x000f62000c1e1100 */
[-C--:B------:R-:W-:Y:S02]  /*1050*/  LEA.HI.X.SX32 R153, R8, R241.reuse, 0x1, P0 ;  /* 0x000000f108997211 */ /* 0x080fe400000f0eff */
[-C--:B------:R-:W-:Y:S01]  /*1060*/  IADD3 R120, P5, R205, R240.reuse, RZ ;  /* 0x000000f0cd787210 */ /* 0x080fe20007fbe0ff */
[----:B------:R-:W5:Y:S01]  /*1070*/  LDG.E.U8 R215, desc[UR44][R214.64] ;  /* 0x0000002cd6d77981 */ /* 0x000f62000c1e1100 */
[----:B------:R-:W-:Y:S02]  /*1080*/  LEA.HI.X.SX32 R137, R197, R241, 0x1, P1 ;  /* 0x000000f1c5897211 */ /* 0x000fe400008f0eff */
        /* <DEDUP_REMOVED lines=12> */
[-C--:B------:R-:W-:Y:S01]  /*1150*/  LEA.HI.X.SX32 R121, R205, R241.reuse, 0x1, P5 ;  /* 0x000000f1cd797211 */ /* 0x080fe200028f0eff */
[----:B------:R-:W5:Y:S01]  /*1160*/  LDG.E.U8 R209, desc[UR44][R208.64] ;  /* 0x0000002cd0d17981 */ /* 0x000f62000c1e1100 */
[-C--:B------:R-:W-:Y:S02]  /*1170*/  IADD3 R126, P3, R28, R240.reuse, RZ ;  /* 0x000000f01c7e7210 */ /* 0x080fe40007f7e0ff */
[-C--:B------:R-:W-:Y:S01]  /*1180*/  LEA.HI.X.SX32 R199, R22, R241.reuse, 0x1, P0 ;  /* 0x000000f116c77211 */ /* 0x080fe200000f0eff */
[----:B------:R-:W5:Y:S01]  /*1190*/  LDG.E.U8 R120, desc[UR44][R120.64] ;  /* 0x0000002c78787981 */ /* 0x000f62000c1e1100 */
[-C--:B------:R-:W-:Y:S02]  /*11a0*/  IADD3 R150, P4, R16, R240.reuse, RZ ;  /* 0x000000f010967210 */ /* 0x080fe40007f9e0ff */
        /* <DEDUP_REMOVED lines=15> */
[-C--:B------:R-:W-:Y:S01]  /*12a0*/  LEA.HI.X.SX32 R201, R18, R241.reuse, 0x1, P5 ;  /* 0x000000f112c97211 */ /* 0x080fe200028f0eff */
[----:B------:R-:W5:Y:S01]  /*12b0*/  LDG.E.U8 R124, desc[UR44][R124.64] ;  /* 0x0000002c7c7c7981 */ /* 0x000f62000c1e1100 */
[-C--:B------:R-:W-:Y:S02]  /*12c0*/  IADD3 R188, P3, R42, R240.reuse, RZ ;  /* 0x000000f02abc7210 */ /* 0x080fe40007f7e0ff */
        /* <DEDUP_REMOVED lines=21> */
[-C--:B------:R-:W-:Y:S01]  /*1420*/  LEA.HI.X.SX32 R185, R181, R241.reuse, 0x1, P0 ;  /* 0x000000f1b5b97211 */ /* 0x080fe200000f0eff */
[----:B------:R-:W5:Y:S01]  /*1430*/  LDG.E.U8 R8, desc[UR44][R8.64] ;  /* 0x0000002c08087981 */ /* 0x000f62000c1e1100 */
[-C--:B------:R-:W-:Y:S02]  /*1440*/  IADD3 R112, P4, R44, R240.reuse, RZ ;  /* 0x000000f02c707210 */ /* 0x080fe40007f9e0ff */
        /* <DEDUP_REMOVED lines=71> */
[----:B------:R-:W-:Y:S02]  /*18c0*/  IADD3 R52, P2, R53, R240, RZ ;  /* 0x000000f035347210 */ /* 0x000fe40007f5e0ff */
[-C--:B------:R-:W-:Y:S01]  /*18d0*/  LEA.HI.X.SX32 R97, R93, R241.reuse, 0x1, P6 ;  /* 0x000000f15d617211 */ /* 0x080fe200030f0eff */
[----:B------:R-:W5:Y:S01]  /*18e0*/  LDG.E.U8 R102, desc[UR44][R102.64] ;  /* 0x0000002c66667981 */ /* 0x000f62000c1e1100 */
[-C--:B------:R-:W-:Y:S02]  /*18f0*/  LEA.HI.X.SX32 R93, R89, R241.reuse, 0x1, P3 ;  /* 0x000000f1595d7211 */ /* 0x080fe400018f0eff */
[-C--:B------:R-:W-:Y:S01]  /*1900*/  LEA.HI.X.SX32 R99, R95, R241.reuse, 0x1, P4 ;  /* 0x000000f15f637211 */ /* 0x080fe200020f0eff */
[----:B------:R-:W5:Y:S01]  /*1910*/  LDG.E.U8 R101, desc[UR44][R100.64] ;  /* 0x0000002c64657981 */ /* 0x000f62000c1e1100 */
[----:B------:R-:W-:-:S02]  /*1920*/  LEA.HI.X.SX32 R55, R55, R241, 0x1, P5 ;  /* 0x000000f137377211 */ /* 0x000fc400028f0eff */
        /* <DEDUP_REMOVED lines=9> */
[-C--:B------:R-:W-:Y:S01]  /*19c0*/  IADD3 R30, P1, R31, R240.reuse, RZ ;  /* 0x000000f01f1e7210 */ /* 0x080fe20007f3e0ff */
        /* <DEDUP_REMOVED lines=13> */
[-C--:B------:R-:W-:Y:S02]  /*1aa0*/  LEA.HI.X.SX32 R51, R51, R241.reuse, 0x1, P6 ;  /* 0x000000f133337211 */ /* 0x080fe400030f0eff */
[----:B------:R-:W-:Y:S01]  /*1ab0*/  LEA.HI.X.SX32 R31, R31, R241, 0x1, P1 ;  /* 0x000000f11f1f7211 */ /* 0x000fe200008f0eff */
[----:B------:R-:W5:Y:S01]  /*1ac0*/  LDG.E.U8 R91, desc[UR44][R90.64] ;  /* 0x0000002c5a5b7981 */ /* 0x000f62000c1e1100 */
[----:B------:R-:W-:-:S02]  /*1ad0*/  IADD3 R74, P0, R75, R240, RZ ;  /* 0x000000f04b4a7210 */ /* 0x000fc40007f1e0ff */
        /* <DEDUP_REMOVED lines=15> */
[----:B------:R-:W-:Y:S01]  /*1bd0*/  IADD3 R76, P5, R43, R240, RZ ;  /* 0x000000f02b4c7210 */ /* 0x000fe20007fbe0ff */
[----:B------:R-:W5:Y:S01]  /*1be0*/  LDG.E.U8 R85, desc[UR44][R84.64] ;  /* 0x0000002c54557981 */ /* 0x000f62000c1e1100 */
[----:B------:R-:W-:-:S02]  /*1bf0*/  LEA.HI.X.SX32 R83, R79, R241, 0x1, P6 ;  /* 0x000000f14f537211 */ /* 0x000fc400030f0eff */
[-C--:B------:R-:W-:Y:S01]  /*1c00*/  LEA.HI.X.SX32 R81, R77, R241.reuse, 0x1, P1 ;  /* 0x000000f14d517211 */ /* 0x080fe200008f0eff */
[----:B------:R-:W5:Y:S01]  /*1c10*/  LDG.E.U8 R17, desc[UR44][R32.64] ;  /* 0x0000002c20117981 */ /* 0x000f62000c1e1100 */
[-C--:B------:R-:W-:Y:S02]  /*1c20*/  IADD3 R70, P0, R71, R240.reuse, RZ ;  /* 0x000000f047467210 */ /* 0x080fe40007f1e0ff */
        /* <DEDUP_REMOVED lines=35> */
[-C--:B------:R-:W-:Y:S02]  /*1e60*/  LEA.HI.X.SX32 R39, R63, R241.reuse, 0x1, P1 ;  /* 0x000000f13f277211 */ /* 0x080fe400008f0eff */
[----:B------:R-:W-:Y:S01]  /*1e70*/  LEA.HI.X.SX32 R65, R65, R241, 0x1, P2 ;  /* 0x000000f141417211 */ /* 0x000fe200010f0eff */
[----:B------:R-:W5:Y:S01]  /*1e80*/  LDG.E.U8 R70, desc[UR44][R70.64] ;  /* 0x0000002c46467981 */ /* 0x000f62000c1e1100 */
[-C--:B------:R-:W-:Y:S02]  /*1e90*/  IADD3 R24, P0, R25, R240.reuse, RZ ;  /* 0x000000f019187210 */ /* 0x080fe40007f1e0ff */
        /* <DEDUP_REMOVED lines=12> */
[-C--:B------:R-:W-:Y:S01]  /*1f60*/  IADD3 R12, P3, R13, R240.reuse, RZ ;  /* 0x000000f00d0c7210 */ /* 0x080fe20007f7e0ff */
[----:B------:R-:W5:Y:S01]  /*1f70*/  LDG.E.U8 R66, desc[UR44][R66.64] ;  /* 0x0000002c42427981 */ /* 0x000f62000c1e1100 */
[-C--:B------:R-:W-:Y:S02]  /*1f80*/  IADD3 R56, P4, R57, R240.reuse, RZ ;  /* 0x000000f039387210 */ /* 0x080fe40007f9e0ff */
[-C--:B------:R-:W-:Y:S01]  /*1f90*/  IADD3 R26, P5, R27, R240.reuse, RZ ;  /* 0x000000f01b1a7210 */ /* 0x080fe20007fbe0ff */
[----:B------:R-:W5:Y:S01]  /*1fa0*/  LDG.E.U8 R38, desc[UR44][R38.64] ;  /* 0x0000002c26267981 */ /* 0x000f62000c1e1100 */
[----:B-1----:R-:W-:Y:S02]  /*1fb0*/  IADD3 R240, P6, R248, R240, RZ ;  /* 0x000000f0f8f07210 */ /* 0x002fe40007fde0ff */
[-C--:B------:R-:W-:Y:S01]  /*1fc0*/  LEA.HI.X.SX32 R61, R61, R241.reuse, 0x1, P0 ;  /* 0x000000f13d3d7211 */ /* 0x080fe200000f0eff */
[----:B------:R-:W5:Y:S01]  /*1fd0*/  LDG.E.U8 R65, desc[UR44][R64.64] ;  /* 0x0000002c40417981 */ /* 0x000f62000c1e1100 */
[----:B------:R-:W-:-:S02]  /*1fe0*/  LEA.HI.X.SX32 R15, R15, R241, 0x1, P1 ;  /* 0x000000f10f0f7211 */ /* 0x000fc400008f0eff */
[-C--:B------:R-:W-:Y:S01]  /*1ff0*/  LEA.HI.X.SX32 R59, R59, R241.reuse, 0x1, P2 ;  /* 0x000000f13b3b7211 */ /* 0x080fe200010f0eff */
[----:B------:R-:W5:Y:S01]  /*2000*/  LDG.E.U8 R19, desc[UR44][R24.64] ;  /* 0x0000002c18137981 */ /* 0x000f62000c1e1100 */
[-C--:B------:R-:W-:Y:S02]  /*2010*/  LEA.HI.X.SX32 R13, R13, R241.reuse, 0x1, P3 ;  /* 0x000000f10d0d7211 */ /* 0x080fe400018f0eff */
[-C--:B------:R-:W-:Y:S01]  /*2020*/  LEA.HI.X.SX32 R57, R57, R241.reuse, 0x1, P4 ;  /* 0x000000f139397211 */ /* 0x080fe200020f0eff */
[----:B------:R-:W5:Y:S01]  /*2030*/  LDG.E.U8 R61, desc[UR44][R60.64] ;  /* 0x0000002c3c3d7981 */ /* 0x000f62000c1e1100 */
[-C--:B------:R-:W-:Y:S02]  /*2040*/  LEA.HI.X.SX32 R27, R27, R241.reuse, 0x1, P5 ;  /* 0x000000f11b1b7211 */ /* 0x080fe400028f0eff */
[----:B------:R-:W-:Y:S01]  /*2050*/  LEA.HI.X.SX32 R241, R248, R241, 0x1, P6 ;  /* 0x000000f1f8f17211 */ /* 0x000fe200030f0eff */
[----:B------:R-:W5:Y:S04]  /*2060*/  LDG.E.U8 R43, desc[UR44][R14.64] ;  /* 0x0000002c0e2b7981 */ /* 0x000f68000c1e1100 */
[----:B------:R-:W5:Y:S04]  /*2070*/  LDG.E.U8 R58, desc[UR44][R58.64] ;  /* 0x0000002c3a3a7981 */ /* 0x000f68000c1e1100 */
[----:B------:R-:W5:Y:S04]  /*2080*/  LDG.E.U8 R62, desc[UR44][R62.64] ;  /* 0x0000002c3e3e7981 */ /* 0x000f68000c1e1100 */
[----:B------:R-:W5:Y:S04]  /*2090*/  LDG.E.U8 R41, desc[UR44][R12.64] ;  /* 0x0000002c0c297981 */ /* 0x000f68000c1e1100 */
[----:B------:R-:W5:Y:S04]  /*20a0*/  LDG.E.U8 R56, desc[UR44][R56.64] ;  /* 0x0000002c38387981 */ /* 0x000f68000c1e1100 */
[----:B------:R5:W5:Y:S04]  /*20b0*/  LDG.E.U8 R45, desc[UR44][R26.64] ;  /* 0x0000002c1a2d7981 */ /* 0x000b68000c1e1100 */
[----:B------:R-:W5:Y:S01]  /*20c0*/  LDG.E.U8 R240, desc[UR44][R240.64] ;  /* 0x0000002cf0f07981 */ /* 0x000f62000c1e1100 */
[----:B------:R-:W0:Y:S01]  /*20d0*/  S2UR UR4, SR_CgaCtaId ;  /* 0x00000000000479c3 */ /* 0x000e220000008800 */
[----:B---3--:R-:W-:-:S02]  /*20e0*/  PRMT R2, R247, 0x3340, R2 ;  /* 0x00003340f7027816 */ /* 0x008fc40000000002 */
[----:B--2---:R-:W-:Y:S02]  /*20f0*/  PRMT R7, R246, 0x3340, R7 ;  /* 0x00003340f6077816 */ /* 0x004fe40000000007 */
[----:B------:R-:W-:Y:S01]  /*2100*/  LOP3.LUT R250, R0, 0x7f, RZ, 0xc0, !PT ;  /* 0x0000007f00fa7812 */ /* 0x000fe200078ec0ff */
[----:B------:R-:W-:Y:S01]  /*2110*/  UMOV UR19, 0x400 ;  /* 0x0000040000137882 */ /* 0x000fe20000000000 */
[----:B----4-:R-:W-:Y:S02]  /*2120*/  PRMT R3, R245, 0x3340, R3 ;  /* 0x00003340f5037816 */ /* 0x010fe40000000003 */
[----:B-----5:R-:W-:Y:S02]  /*2130*/  PRMT R26, R8, 0x3340, R193 ;  /* 0x00003340081a7816 */ /* 0x020fe400000000c1 */
[----:B------:R-:W-:Y:S02]  /*2140*/  PRMT R8, R2, 0x5410, R7 ;  /* 0x0000541002087816 */ /* 0x000fe40000000007 */
[----:B------:R-:W-:-:S02]  /*2150*/  LOP3.LUT R2, R0, 0x7, RZ, 0xc0, !PT ;  /* 0x0000000700027812 */ /* 0x000fc400078ec0ff */
[----:B------:R-:W-:Y:S02]  /*2160*/  PRMT R6, R244, 0x3340, R6 ;  /* 0x00003340f4067816 */ /* 0x000fe40000000006 */
[----:B------:R-:W-:Y:S01]  /*2170*/  PRMT R5, R243, 0x3340, R5 ;  /* 0x00003340f3057816 */ /* 0x000fe20000000005 */
[----:B------:R-:W-:Y:S01]  /*2180*/  IMAD R2, R250, 0x8, R2 ;  /* 0x00000008fa027824 */ /* 0x000fe200078e0202 */
[----:B------:R-:W-:Y:S01]  /*2190*/  PRMT R242, R242, 0x3340, R239 ;  /* 0x00003340f2f27816 */ /* 0x000fe200000000ef */
[----:B0-----:R-:W-:Y:S01]  /*21a0*/  ULEA UR19, UR4, UR19, 0x18 ;  /* 0x0000001304137291 */ /* 0x001fe2000f8ec03f */
[----:B------:R-:W-:Y:S02]  /*21b0*/  PRMT R11, R168, 0x3340, R237 ;  /* 0x00003340a80b7816 */ /* 0x000fe400000000ed */
[----:B------:R-:W-:Y:S01]  /*21c0*/  PRMT R128, R128, 0x3340, R235 ;  /* 0x0000334080807816 */ /* 0x000fe200000000eb */
[----:B------:R-:W-:Y:S01]  /*21d0*/  IMAD.SHL.U32 R2, R2, 0x10, RZ ;  /* 0x0000001002027824 */ /* 0x000fe200078e00ff */
[----:B------:R-:W-:-:S02]  /*21e0*/  PRMT R12, R166, 0x3340, R233 ;  /* 0x00003340a60c7816 */ /* 0x000fc400000000e9 */
[----:B------:R-:W-:Y:S02]  /*21f0*/  PRMT R231, R118, 0x3340, R231 ;  /* 0x0000334076e77816 */ /* 0x000fe400000000e7 */
[----:B------:R-:W-:Y:S02]  /*2200*/  PRMT R13, R164, 0x3340, R229 ;  /* 0x00003340a40d7816 */ /* 0x000fe400000000e5 */
[----:B------:R-:W-:Y:S02]  /*2210*/  PRMT R108, R108, 0x3340, R227 ;  /* 0x000033406c6c7816 */ /* 0x000fe400000000e3 */
[----:B------:R-:W-:Y:S02]  /*2220*/  PRMT R14, R162, 0x3340, R225 ;  /* 0x00003340a20e7816 */ /* 0x000fe400000000e1 */
[----:B------:R-:W-:Y:S02]  /*2230*/  PRMT R223, R130, 0x3340, R223 ;  /* 0x0000334082df7816 */ /* 0x000fe400000000df */
        /* <DEDUP_REMOVED lines=23> */
[----:B------:R-:W-:Y:S01]  /*23b0*/  PRMT R14, R14, 0x5410, R223 ;  /* 0x000054100e0e7816 */ /* 0x000fe200000000df */
[----:B------:R0:W-:Y:S01]  /*23c0*/  STS.128 [R2+UR19], R8 ;  /* 0x0000000802007988 */ /* 0x0001e20008000c13 */
[----:B------:R-:W-:-:S02]  /*23d0*/  PRMT R15, R15, 0x5410, R132 ;  /* 0x000054100f0f7816 */ /* 0x000fc40000000084 */
[----:B------:R-:W-:Y:S02]  /*23e0*/  LOP3.LUT R3, R2, 0x10, RZ, 0x3c, !PT ;  /* 0x0000001002037812 */ /* 0x000fe400078e3cff */
        /* <DEDUP_REMOVED lines=11> */
[----:B------:R-:W-:Y:S02]  /*24a0*/  LOP3.LUT R5, R2, 0x20, RZ, 0x3c, !PT ;  /* 0x0000002002057812 */ /* 0x000fe400078e3cff */
[----:B------:R-:W-:Y:S01]  /*24b0*/  PRMT R101, R138, 0x3340, R101 ;  /* 0x000033408a657816 */ /* 0x000fe20000000065 */
[----:B------:R1:W-:Y:S01]  /*24c0*/  STS.128 [R3+UR19], R12 ;  /* 0x0000000c03007988 */ /* 0x0003e20008000c13 */
[----:B------:R-:W-:Y:S02]  /*24d0*/  PRMT R24, R24, 0x5410, R199 ;  /* 0x0000541018187816 */ /* 0x000fe400000000c7 */
[----:B------:R-:W-:Y:S02]  /*24e0*/  PRMT R102, R102, 0x3340, R99 ;  /* 0x0000334066667816 */ /* 0x000fe40000000063 */
[----:B------:R-:W-:Y:S02]  /*24f0*/  PRMT R25, R25, 0x5410, R126 ;  /* 0x0000541019197816 */ /* 0x000fe4000000007e */
[----:B------:R-:W-:-:S02]  /*2500*/  PRMT R54, R54, 0x3340, R97 ;  /* 0x0000334036367816 */ /* 0x000fc40000000061 */
[----:B------:R-:W-:Y:S02]  /*2510*/  PRMT R26, R26, 0x5410, R191 ;  /* 0x000054101a1a7816 */ /* 0x000fe400000000bf */
[----:B------:R-:W-:Y:S02]  /*2520*/  PRMT R27, R27, 0x5410, R112 ;  /* 0x000054101b1b7816 */ /* 0x000fe40000000070 */
[----:B------:R-:W-:Y:S02]  /*2530*/  LOP3.LUT R6, R2, 0x30, RZ, 0x3c, !PT ;  /* 0x0000003002067812 */ /* 0x000fe400078e3cff */
[----:B------:R-:W-:Y:S01]  /*2540*/  PRMT R95, R16, 0x3340, R95 ;  /* 0x00003340105f7816 */ /* 0x000fe2000000005f */
[----:B------:R2:W-:Y:S01]  /*2550*/  STS.128 [R5+UR19], R20 ;  /* 0x0000001405007988 */ /* 0x0005e20008000c13 */
[----:B------:R-:W-:Y:S02]  /*2560*/  PRMT R32, R32, 0x5410, R183 ;  /* 0x0000541020207816 */ /* 0x000fe400000000b7 */
[----:B------:R-:W-:-:S02]  /*2570*/  PRMT R33, R33, 0x5410, R104 ;  /* 0x0000541021217816 */ /* 0x000fc40000000068 */
[----:B------:R-:W-:Y:S02]  /*2580*/  PRMT R52, R52, 0x3340, R93 ;  /* 0x0000334034347816 */ /* 0x000fe4000000005d */
[----:B------:R-:W-:Y:S02]  /*2590*/  PRMT R34, R34, 0x5410, R175 ;  /* 0x0000541022227816 */ /* 0x000fe400000000af */
[----:B------:R-:W-:Y:S02]  /*25a0*/  PRMT R35, R35, 0x5410, R106 ;  /* 0x0000541023237816 */ /* 0x000fe4000000006a */
[----:B------:R-:W-:Y:S02]  /*25b0*/  PRMT R91, R28, 0x3340, R91 ;  /* 0x000033401c5b7816 */ /* 0x000fe4000000005b */
[----:B------:R-:W-:Y:S02]  /*25c0*/  LOP3.LUT R7, R2, 0x40, RZ, 0x3c, !PT ;  /* 0x0000004002077812 */ /* 0x000fe400078e3cff */
[----:B0-----:R-:W-:-:S02]  /*25d0*/  PRMT R8, R101, 0x5410, R102 ;  /* 0x0000541065087816 */ /* 0x001fc40000000066 */
[----:B------:R-:W-:Y:S02]  /*25e0*/  PRMT R11, R50, 0x3340, R89 ;  /* 0x00003340320b7816 */ /* 0x000fe40000000059 */
[----:B------:R-:W-:Y:S02]  /*25f0*/  PRMT R9, R54, 0x5410, R95 ;  /* 0x0000541036097816 */ /* 0x000fe4000000005f */
[----:B------:R-:W-:Y:S02]  /*2600*/  PRMT R10, R52, 0x5410, R91 ;  /* 0x00005410340a7816 */ /* 0x000fe4000000005b */
[----:B------:R-:W-:Y:S02]  /*2610*/  PRMT R30, R30, 0x3340, R87 ;  /* 0x000033401e1e7816 */ /* 0x000fe40000000057 */
[----:B-1----:R-:W-:Y:S02]  /*2620*/  LOP3.LUT R3, R2, 0x50, RZ, 0x3c, !PT ;  /* 0x0000005002037812 */ /* 0x002fe400078e3cff */
[----:B------:R-:W-:-:S02]  /*2630*/  PRMT R11, R11, 0x5410, R30 ;  /* 0x000054100b0b7816 */ /* 0x000fc4000000001e */
[----:B------:R-:W-:Y:S02]  /*2640*/  PRMT R48, R48, 0x3340, R85 ;  /* 0x0000334030307816 */ /* 0x000fe40000000055 */
[----:B--2---:R-:W-:Y:S02]  /*2650*/  LOP3.LUT R5, R2, 0x60, RZ, 0x3c, !PT ;  /* 0x0000006002057812 */ /* 0x004fe400078e3cff */
[----:B------:R-:W-:Y:S01]  /*2660*/  PRMT R17, R17, 0x3340, R82 ;  /* 0x0000334011117816 */ /* 0x000fe20000000052 */
[----:B------:R-:W-:Y:S03]  /*2670*/  STS.128 [R6+UR19], R24 ;  /* 0x0000001806007988 */ /* 0x000fe60008000c13 */
[----:B------:R-:W-:Y:S02]  /*2680*/  PRMT R48, R48, 0x5410, R17 ;  /* 0x0000541030307816 */ /* 0x000fe40000000011 */
[----:B------:R-:W-:Y:S01]  /*2690*/  PRMT R46, R46, 0x3340, R81 ;  /* 0x000033402e2e7816 */ /* 0x000fe20000000051 */
[----:B------:R-:W-:Y:S01]  /*26a0*/  STS.128 [R7+UR19], R32 ;  /* 0x0000002007007988 */ /* 0x000fe20008000c13 */
[----:B------:R-:W-:-:S04]  /*26b0*/  PRMT R29, R29, 0x3340, R78 ;  /* 0x000033401d1d7816 */ /* 0x000fc8000000004e */
[----:B------:R-:W-:Y:S02]  /*26c0*/  PRMT R49, R46, 0x5410, R29 ;  /* 0x000054102e317816 */ /* 0x000fe4000000001d */
[----:B------:R-:W-:Y:S02]  /*26d0*/  PRMT R44, R44, 0x3340, R77 ;  /* 0x000033402c2c7816 */ /* 0x000fe4000000004d */
[----:B------:R-:W-:-:S04]  /*26e0*/  PRMT R75, R18, 0x3340, R75 ;  /* 0x00003340124b7816 */ /* 0x000fc8000000004b */
[----:B------:R-:W-:Y:S02]  /*26f0*/  PRMT R50, R44, 0x5410, R75 ;  /* 0x000054102c327816 */ /* 0x000fe4000000004b */
[----:B------:R-:W-:Y:S02]  /*2700*/  PRMT R42, R42, 0x3340, R73 ;  /* 0x000033402a2a7816 */ /* 0x000fe40000000049 */
[----:B------:R-:W-:-:S04]  /*2710*/  PRMT R31, R31, 0x3340, R70 ;  /* 0x000033401f1f7816 */ /* 0x000fc80000000046 */
[----:B------:R-:W-:Y:S02]  /*2720*/  PRMT R51, R42, 0x5410, R31 ;  /* 0x000054102a337816 */ /* 0x000fe4000000001f */
[----:B------:R-:W-:Y:S01]  /*2730*/  PRMT R40, R40, 0x3340, R69 ;  /* 0x0000334028287816 */ /* 0x000fe20000000045 */
[----:B------:R0:W-:Y:S01]  /*2740*/  STS.128 [R3+UR19], R8 ;  /* 0x0000000803007988 */ /* 0x0001e20008000c13 */
[----:B------:R-:W-:-:S03]  /*2750*/  LOP3.LUT R2, R2, 0x70, RZ, 0x3c, !PT ;  /* 0x0000007002027812 */ /* 0x000fc600078e3cff */
[----:B------:R1:W-:Y:S01]  /*2760*/  STS.128 [R5+UR19], R48 ;  /* 0x0000003005007988 */ /* 0x0003e20008000c13 */
[----:B------:R-:W-:-:S04]  /*2770*/  PRMT R47, R47, 0x3340, R66 ;  /* 0x000033402f2f7816 */ /* 0x000fc80000000042 */
[----:B------:R-:W-:Y:S02]  /*2780*/  PRMT R40, R40, 0x5410, R47 ;  /* 0x0000541028287816 */ /* 0x000fe4000000002f */
[----:B------:R-:W-:Y:S01]  /*2790*/  PRMT R38, R38, 0x3340, R65 ;  /* 0x0000334026267816 */ /* 0x000fe20000000041 */
[----:B0-----:R-:W-:Y:S01]  /*27a0*/  IMAD.MOV.U32 R3, RZ, RZ, 0x3f800000 ;  /* 0x3f800000ff037424 */ /* 0x001fe200078e00ff */
[----:B------:R-:W-:Y:S02]  /*27b0*/  PRMT R36, R36, 0x3340, R61 ;  /* 0x0000334024247816 */ /* 0x000fe4000000003d */
[----:B------:R-:W-:Y:S02]  /*27c0*/  PRMT R43, R43, 0x3340, R58 ;  /* 0x000033402b2b7816 */ /* 0x000fe4000000003a */
[----:B------:R-:W-:Y:S02]  /*27d0*/  PRMT R19, R19, 0x3340, R62 ;  /* 0x0000334013137816 */ /* 0x000fe4000000003e */
[----:B------:R-:W-:-:S02]  /*27e0*/  PRMT R42, R36, 0x5410, R43 ;  /* 0x00005410242a7816 */ /* 0x000fc4000000002b */
[----:B------:R-:W-:Y:S02]  /*27f0*/  PRMT R56, R41, 0x3340, R56 ;  /* 0x0000334029387816 */ /* 0x000fe40000000038 */
[----:B------:R-:W-:Y:S02]  /*2800*/  PRMT R41, R38, 0x5410, R19 ;  /* 0x0000541026297816 */ /* 0x000fe40000000013 */
[----:B------:R-:W-:Y:S01]  /*2810*/  PRMT R45, R45, 0x3340, R240 ;  /* 0x000033402d2d7816 */ /* 0x000fe200000000f0 */
[----:B-1----:R-:W-:-:S03]  /*2820*/  IMAD.MOV.U32 R5, RZ, RZ, 0x3f800000 ;  /* 0x3f800000ff057424 */ /* 0x002fc600078e00ff */
[----:B------:R-:W-:Y:S01]  /*2830*/  PRMT R43, R56, 0x5410, R45 ;  /* 0x00005410382b7816 */ /* 0x000fe2000000002d */
[----:B------:R-:W-:Y:S04]  /*2840*/  STL [R1+0x2e0], R3 ;  /* 0x0002e00301007387 */ /* 0x000fe80000100800 */
[----:B------:R0:W-:Y:S04]  /*2850*/  STS.128 [R2+UR19], R40 ;  /* 0x0000002802007988 */ /* 0x0001e80008000c13 */
[----:B------:R-:W-:Y:S04]  /*2860*/  STL [R1+0x2dc], R5 ;  /* 0x0002dc0501007387 */ /* 0x000fe80000100800 */
[----:B------:R-:W-:Y:S04]  /*2870*/  STL [R1+0x2d8], R3 ;  /* 0x0002d80301007387 */ /* 0x000fe80000100800 */
[----:B------:R-:W-:Y:S01]  /*2880*/  STL [R1], RZ ;  /* 0x000000ff01007387 */ /* 0x000fe20000100800 */
[----:B0-----:R-:W-:-:S05]  /*2890*/  IMAD.MOV.U32 R2, RZ, RZ, 0x3f800000 ;  /* 0x3f800000ff027424 */ /* 0x001fca00078e00ff */
[----:B------:R0:W-:Y:S04]  /*28a0*/  STL [R1+0x2d4], R2 ;  /* 0x0002d40201007387 */ /* 0x0001e80000100800 */
[----:B------:R1:W-:Y:S04]  /*28b0*/  STL [R1+0x4], RZ ;  /* 0x000004ff01007387 */ /* 0x0003e80000100800 */
        /* <DEDUP_REMOVED lines=57> */
[----:B------:R1:W-:Y:S01]  /*2c50*/  STL [R1+0xec], RZ ;  /* 0x0000ecff01007387 */ /* 0x0003e20000100800 */
[----:B0-----:R-:W-:-:S03]  /*2c60*/  VIADD R2, R4, 0x80 ;  /* 0x0000008004027836 */ /* 0x001fc60000000000 */
[----:B------:R1:W-:Y:S04]  /*2c70*/  STL [R1+0xf0], RZ ;  /* 0x0000f0ff01007387 */ /* 0x0003e80000100800 */
[----:B------:R1:W-:Y:S04]  /*2c80*/  STL [R1+0xf4], RZ ;  /* 0x0000f4ff01007387 */ /* 0x0003e80000100800 */
[----:B------:R1:W-:Y:S04]  /*2c90*/  STL [R1+0xf8], RZ ;  /* 0x0000f8ff01007387 */ /* 0x0003e80000100800 */
[----:B------:R1:W-:Y:S01]  /*2ca0*/  STL [R1+0xfc], RZ ;  /* 0x0000fcff01007387 */ /* 0x0003e20000100800 */
[----:B------:R-:W-:Y:S01]  /*2cb0*/  ISETP.GE.AND P0, PT, R2, 0x1, PT ;  /* 0x000000010200780c */ /* 0x000fe20003f06270 */
[----:B------:R-:W-:Y:S01]  /*2cc0*/  IMAD.MOV.U32 R15, RZ, RZ, -0x800000 ;  /* 0xff800000ff0f7424 */ /* 0x000fe200078e00ff */
[----:B------:R-:W-:Y:S01]  /*2cd0*/  CS2R R152, SRZ ;  /* 0x0000000000987805 */ /* 0x000fe2000001ff00 */
[----:B------:R-:W-:Y:S01]  /*2ce0*/  IMAD.MOV.U32 R14, RZ, RZ, -0x800000 ;  /* 0xff800000ff0e7424 */ /* 0x000fe200078e00ff */
[----:B------:R-:W-:Y:S01]  /*2cf0*/  CS2R R154, SRZ ;  /* 0x00000000009a7805 */ /* 0x000fe2000001ff00 */
[----:B------:R-:W-:Y:S01]  /*2d00*/  IMAD.MOV.U32 R7, RZ, RZ, -0x800000 ;  /* 0xff800000ff077424 */ /* 0x000fe200078e00ff */
[----:B------:R-:W-:Y:S01]  /*2d10*/  CS2R R156, SRZ ;  /* 0x00000000009c7805 */ /* 0x000fe2000001ff00 */
[----:B------:R-:W-:Y:S01]  /*2d20*/  IMAD.MOV.U32 R6, RZ, RZ, -0x800000 ;  /* 0xff800000ff067424 */ /* 0x000fe200078e00ff */
[----:B------:R-:W-:-:S02]  /*2d30*/  CS2R R158, SRZ ;  /* 0x00000000009e7805 */ /* 0x000fc4000001ff00 */
[----:B------:R-:W-:Y:S02]  /*2d40*/  CS2R R160, SRZ ;  /* 0x0000000000a07805 */ /* 0x000fe4000001ff00 */
[----:B------:R-:W-:Y:S02]  /*2d50*/  CS2R R162, SRZ ;  /* 0x0000000000a27805 */ /* 0x000fe4000001ff00 */
[----:B------:R-:W-:Y:S02]  /*2d60*/  CS2R R164, SRZ ;  /* 0x0000000000a47805 */ /* 0x000fe4000001ff00 */
[----:B------:R-:W-:Y:S02]  /*2d70*/  CS2R R166, SRZ ;  /* 0x0000000000a67805 */ /* 0x000fe4000001ff00 */
[----:B------:R-:W-:Y:S02]  /*2d80*/  CS2R R168, SRZ ;  /* 0x0000000000a87805 */ /* 0x000fe4000001ff00 */
        /* <DEDUP_REMOVED lines=23> */
[C---:B------:R-:W-:Y:S01]  /*2f00*/  LOP3.LUT R5, R0.reuse, 0x60, RZ, 0xc0, !PT ;  /* 0x0000006000057812 */ /* 0x040fe200078ec0ff */
[----:B------:R-:W-:Y:S01]  /*2f10*/  IMAD.SHL.U32 R9, R0, 0x2, RZ ;  /* 0x0000000200097824 */ /* 0x000fe200078e00ff */
[----:B-1----:R-:W-:Y:S06]  /*2f20*/  @!P0 BRA `(.L_x_0) ;  /* 0x0000014400848947 */ /* 0x002fec0003800000 */
[----:B------:R-:W-:Y:S01]  /*2f30*/  IMAD.MOV.U32 R29, RZ, RZ, -0x800000 ;  /* 0xff800000ff1d7424 */ /* 0x000fe200078e00ff */
[----:B------:R-:W0:Y:S01]  /*2f40*/  LDC.64 R2, c[0x0][0x250] ;  /* 0x00009400ff027b82 */ /* 0x000e220000000a00 */
[----:B------:R-:W-:Y:S01]  /*2f50*/  IMAD.MOV.U32 R27, RZ, RZ, 0x3f800000 ;  /* 0x3f800000ff1b7424 */ /* 0x000fe200078e00ff */
[----:B------:R-:W-:Y:S01]  /*2f60*/  SHF.R.U32.HI R6, RZ, 0x2, R0 ;  /* 0x00000002ff067819 */ /* 0x000fe20000011600 */
[----:B------:R-:W-:Y:S01]  /*2f70*/  IMAD.MOV.U32 R31, RZ, RZ, 0x3f800000 ;  /* 0x3f800000ff1f7424 */ /* 0x000fe200078e00ff */
[----:B------:R1:W-:Y:S01]  /*2f80*/  STL [R1+0x2c8], R29 ;  /* 0x0002c81d01007387 */ /* 0x0003e20000100800 */
[----:B------:R-:W-:Y:S01]  /*2f90*/  SHF.R.U32.HI R5, RZ, 0x1, R5 ;  /* 0x00000001ff057819 */ /* 0x000fe20000011605 */
[----:B------:R-:W-:Y:S01]  /*2fa0*/  ULDC UR4, c[0x0][0x258] ;  /* 0x0000960000047ab9 */ /* 0x000fe20000000800 */
[----:B------:R-:W-:Y:S01]  /*2fb0*/  SGXT.U32 R6, R6, 0x3 ;  /* 0x000000030606781a */ /* 0x000fe20000000000 */
[----:B------:R-:W-:Y:S01]  /*2fc0*/  STL [R1+0x2e0], R27 ;  /* 0x0002e01b01007387 */ /* 0x000fe20000100800 */
[----:B------:R-:W2:Y:S01]  /*2fd0*/  LDC.64 R14, c[0x0][0x220] ;  /* 0x00008800ff0e7b82 */ /* 0x000ea20000000a00 */
[C---:B------:R-:W-:Y:S01]  /*2fe0*/  LOP3.LUT R7, R0.reuse, 0x1, RZ, 0xc0, !PT ;  /* 0x0000000100077812 */ /* 0x040fe200078ec0ff */
[----:B------:R-:W-:Y:S01]  /*2ff0*/  ULDC.64 UR16, c[0x0][0x260] ;  /* 0x0000980000107ab9 */ /* 0x000fe20000000a00 */
[----:B------:R3:W-:Y:S01]  /*3000*/  STL [R1+0x2dc], R31 ;  /* 0x0002dc1f01007387 */ /* 0x0007e20000100800 */
[----:B------:R-:W-:Y:S01]  /*3010*/  LOP3.LUT R8, R0, 0x1c, RZ, 0xc0, !PT ;  /* 0x0000001c00087812 */ /* 0x000fe200078ec0ff */
[----:B-1----:R-:W-:Y:S01]  /*3020*/  IMAD.MOV.U32 R29, RZ, RZ, 0x3f800000 ;  /* 0x3f800000ff1d7424 */ /* 0x002fe200078e00ff */
[----:B------:R-:W-:Y:S01]  /*3030*/  LOP3.LUT R4, R4, R5, R6, 0xfe, !PT ;  /* 0x0000000504047212 */ /* 0x000fe200078efe06 */
[----:B------:R-:W-:Y:S01]  /*3040*/  IMAD R5, R250, UR4, RZ ;  /* 0x00000004fa057c24 */ /* 0x000fe2000f8e02ff */
[----:B------:R-:W-:Y:S01]  /*3050*/  ULDC.64 UR6, c[0x0][0x218] ;  /* 0x0000860000067ab9 */ /* 0x000fe20000000a00 */
[----:B------:R-:W-:Y:S01]  /*3060*/  IMAD R11, R7, 0x2, R8 ;  /* 0x00000002070b7824 */ /* 0x000fe200078e0208 */
[----:B------:R1:W-:Y:S01]  /*3070*/  STL [R1+0x2d8], R29 ;  /* 0x0002d81d01007387 */ /* 0x0003e20000100800 */
[----:B------:R-:W-:Y:S01]  /*3080*/  UIMAD UR16, UR18, UR16, URZ ;  /* 0x00000010121072a4 */ /* 0x000fe2000f8e023f */
[----:B------:R-:W-:Y:S01]  /*3090*/  LOP3.LUT P1, RZ, R0, 0x2, RZ, 0xc0, !PT ;  /* 0x0000000200ff7812 */ /* 0x000fe2000782c0ff */
[----:B---3--:R-:W-:Y:S01]  /*30a0*/  IMAD.MOV.U32 R31, RZ, RZ, -0x800000 ;  /* 0xff800000ff1f7424 */ /* 0x008fe200078e00ff */
[----:B------:R3:W-:Y:S01]  /*30b0*/  STL [R1+0x2d4], R27 ;  /* 0x0002d41b01007387 */ /* 0x0007e20000100800 */
[----:B0-----:R-:W-:Y:S01]  /*30c0*/  IMAD R2, R2, UR18, RZ ;  /* 0x0000001202027c24 */ /* 0x001fe2000f8e02ff */
[----:B------:R-:W-:Y:S01]  /*30d0*/  LOP3.LUT P0, RZ, R0, 0x1, RZ, 0xc0, !PT ;  /* 0x0000000100ff7812 */ /* 0x000fe2000780c0ff */
[----:B------:R-:W-:Y:S01]  /*30e0*/  IMAD R7, R250, UR17, RZ ;  /* 0x00000011fa077c24 */ /* 0x000fe2000f8e02ff */
[----:B------:R0:W-:Y:S01]  /*30f0*/  STL [R1+0x2bc], R31 ;  /* 0x0002bc1f01007387 */ /* 0x0001e20000100800 */
[----:B------:R-:W-:Y:S01]  /*3100*/  SHF.R.U32.HI R8, RZ, 0x1, R0 ;  /* 0x00000001ff087819 */ /* 0x000fe20000011600 */
[----:B-1----:R-:W-:Y:S01]  /*3110*/  IMAD.MOV.U32 R29, RZ, RZ, -0x800000 ;  /* 0xff800000ff1d7424 */ /* 0x002fe200078e00ff */
[----:B------:R-:W-:Y:S01]  /*3120*/  SHF.R.S32.HI R6, RZ, 0x1f, R5 ;  /* 0x0000001fff067819 */ /* 0x000fe20000011405 */
[----:B------:R-:W-:Y:S01]  /*3130*/  IMAD.MOV.U32 R10, RZ, RZ, 0x5410 ;  /* 0x00005410ff0a7424 */ /* 0x000fe200078e00ff */
[--C-:B------:R-:W-:Y:S01]  /*3140*/  IADD3 R0, P2, P3, R5, UR6, R2.reuse ;  /* 0x0000000605007c10 */ /* 0x100fe2000fb5e002 */
[----:B---3--:R-:W-:Y:S01]  /*3150*/  IMAD.MOV.U32 R27, RZ, RZ, -0x800000 ;  /* 0xff800000ff1b7424 */ /* 0x008fe200078e00ff */
[----:B------:R1:W-:Y:S01]  /*3160*/  STL [R1+0x2cc], R29 ;  /* 0x0002cc1d01007387 */ /* 0x0003e20000100800 */
[----:B------:R-:W-:Y:S01]  /*3170*/  IMAD.MOV.U32 R9, RZ, RZ, 0x7632 ;  /* 0x00007632ff097424 */ /* 0x000fe200078e00ff */
[----:B------:R-:W-:Y:S01]  /*3180*/  SHF.R.S32.HI R5, RZ, 0x1f, R2 ;  /* 0x0000001fff057819 */ /* 0x000fe20000011402 */
[C---:B------:R-:W-:Y:S01]  /*3190*/  IMAD R138, R3.reuse, 0x33, RZ ;  /* 0x00000033038a7824 */ /* 0x040fe200078e02ff */
[----:B------:R-:W-:Y:S01]  /*31a0*/  STL [R1], RZ ;  /* 0x000000ff01007387 */ /* 0x000fe20000100800 */
[C---:B------:R-:W-:Y:S01]  /*31b0*/  IMAD R137, R3.reuse, 0x34, RZ ;  /* 0x0000003403897824 */ /* 0x040fe200078e02ff */
[----:B------:R-:W-:Y:S01]  /*31c0*/  USHF.R.S32.HI UR4, URZ, 0x1f, UR16 ;  /* 0x0000001f3f047899 */ /* 0x000fe20008011410 */
[C---:B------:R-:W-:Y:S01]  /*31d0*/  IMAD R136, R3.reuse, 0x35, RZ ;  /* 0x0000003503887824 */ /* 0x040fe200078e02ff */
[----:B------:R3:W-:Y:S01]  /*31e0*/  STL [R1+0x2c4], R27 ;  /* 0x0002c41b01007387 */ /* 0x0007e20000100800 */
[----:B------:R-:W-:Y:S01]  /*31f0*/  IMAD R135, R3, 0x36, RZ ;  /* 0x0000003603877824 */ /* 0x000fe200078e02ff */
[----:B--2---:R-:W-:Y:S01]  /*3200*/  IADD3 R13, P4, P5, R7, UR16, R14 ;  /* 0x00000010070d7c10 */ /* 0x004fe2000fd9e00e */
[C---:B------:R-:W-:Y:S01]  /*3210*/  IMAD R134, R3.reuse, 0x37, RZ ;  /* 0x0000003703867824 */ /* 0x040fe200078e02ff */
[----:B------:R-:W-:Y:S01]  /*3220*/  STL [R1+0x4], RZ ;  /* 0x000004ff01007387 */ /* 0x000fe20000100800 */
[----:B------:R-:W-:Y:S01]  /*3230*/  SHF.R.S32.HI R12, RZ, 0x1f, R7 ;  /* 0x0000001fff0c7819 */ /* 0x000fe20000011407 */
[----:B------:R-:W-:Y:S01]  /*3240*/  IMAD R133, R3, 0x38, RZ ;  /* 0x0000003803857824 */ /* 0x000fe200078e02ff */
[----:B------:R-:W-:Y:S01]  /*3250*/  SEL R10, R10, 0x1054, !P1 ;  /* 0x000010540a0a7807 */ /* 0x000fe20004800000 */
[----:B------:R-:W-:Y:S01]  /*3260*/  STL [R1+0x8], RZ ;  /* 0x000008ff01007387 */ /* 0x000fe20000100800 */
[----:B------:R-:W-:Y:S01]  /*3270*/  SEL R9, R9, 0x3276, !P1 ;  /* 0x0000327609097807 */ /* 0x000fe20004800000 */
[C---:B------:R-:W-:Y:S01]  /*3280*/  IMAD R132, R3.reuse, 0x39, RZ ;  /* 0x0000003903847824 */ /* 0x040fe200078e02ff */
[----:B------:R-:W-:Y:S01]  /*3290*/  IADD3.X R5, R6, UR7, R5, P2, P3 ;  /* 0x0000000706057c10 */ /* 0x000fe200097e6405 */
[----:B------:R-:W-:Y:S01]  /*32a0*/  STL [R1+0xc], RZ ;  /* 0x00000cff01007387 */ /* 0x000fe20000100800 */
[-C--:B------:R-:W-:Y:S01]  /*32b0*/  IADD3 RZ, P1, R138, R0.reuse, RZ ;  /* 0x000000008aff7210 */ /* 0x080fe20007f3e0ff */
[----:B------:R-:W-:Y:S01]  /*32c0*/  IMAD R131, R3, 0x3a, RZ ;  /* 0x0000003a03837824 */ /* 0x000fe200078e02ff */
[-C--:B------:R-:W-:Y:S01]  /*32d0*/  IADD3 RZ, P6, R137, R0.reuse, RZ ;  /* 0x0000000089ff7210 */ /* 0x080fe20007fde0ff */
[----:B------:R-:W-:Y:S01]  /*32e0*/  STL [R1+0x10], RZ ;  /* 0x000010ff01007387 */ /* 0x000fe20000100800 */
[-C--:B------:R-:W-:Y:S01]  /*32f0*/  IADD3 RZ, P2, R136, R0.reuse, RZ ;  /* 0x0000000088ff7210 */ /* 0x080fe20007f5e0ff */
[----:B------:R-:W-:Y:S01]  /*3300*/  IMAD R130, R3, 0x3b, RZ ;  /* 0x0000003b03827824 */ /* 0x000fe200078e02ff */
[----:B------:R-:W-:Y:S01]  /*3310*/  IADD3.X R12, R12, UR4, R15, P4, P5 ;  /* 0x000000040c0c7c10 */ /* 0x000fe2000a7ea40f */
[----:B------:R-:W-:Y:S01]  /*3320*/  STL [R1+0x14], RZ ;  /* 0x000014ff01007387 */ /* 0x000fe20000100800 */
[-C--:B------:R-:W-:Y:S01]  /*3330*/  IADD3 RZ, P3, R135, R0.reuse, RZ ;  /* 0x0000000087ff7210 */ /* 0x080fe20007f7e0ff */
[C---:B------:R-:W-:Y:S01]  /*3340*/  IMAD R129, R3.reuse, 0x3c, RZ ;  /* 0x0000003c03817824 */ /* 0x040fe200078e02ff */
[-C--:B------:R-:W-:Y:S01]  /*3350*/  IADD3 RZ, P4, R134, R0.reuse, RZ ;  /* 0x0000000086ff7210 */ /* 0x080fe20007f9e0ff */
[----:B------:R-:W-:Y:S01]  /*3360*/  STL [R1+0x18], RZ ;  /* 0x000018ff01007387 */ /* 0x000fe20000100800 */
[-C--:B------:R-:W-:Y:S01]  /*3370*/  LEA.HI.X.SX32 R248, R138, R5.reuse, 0x1, P1 ;  /* 0x000000058af87211 */ /* 0x080fe200008f0eff */
[----:B------:R-:W-:Y:S01]  /*3380*/  IMAD R128, R3, 0x3d, RZ ;  /* 0x0000003d03807824 */ /* 0x000fe200078e02ff */
[-C--:B------:R-:W-:Y:S01]  /*3390*/  IADD3 RZ, P5, R133, R0.reuse, RZ ;  /* 0x0000000085ff7210 */ /* 0x080fe20007fbe0ff */
[----:B------:R-:W-:Y:S01]  /*33a0*/  STL [R1+0x1c], RZ ;  /* 0x00001cff01007387 */ /* 0x000fe20000100800 */
[-C--:B------:R-:W-:Y:S01]  /*33b0*/  LEA.HI.X.SX32 R138, R137, R5.reuse, 0x1, P6 ;  /* 0x00000005898a7211 */ /* 0x080fe200030f0eff */
        /* <DEDUP_REMOVED lines=8> */
[C---:B------:R-:W-:Y:S01]  /*3440*/  IMAD.SHL.U32 R125, R3.reuse, 0x40, RZ ;  /* 0x00000040037d7824 */ /* 0x040fe200078e00ff */
        /* <DEDUP_REMOVED lines=195> */
[----:B------:R-:W2:Y:S01]  /*4080*/  LDC R25, c[0x0][0x268] ;  /* 0x00009a00ff197b82 */ /* 0x000ea20000000800 */
[----:B------:R-:W-:Y:S01]  /*4090*/  IMAD R76, R3, 0x71, RZ ;  /* 0x00000071034c7824 */ /* 0x000fe200078e02ff */
[----:B------:R-:W-:Y:S01]  /*40a0*/  STL [R1+0xec], RZ ;  /* 0x0000ecff01007387 */ /* 0x000fe20000100800 */
[-C--:B------:R-:W-:Y:S01]  /*40b0*/  IADD3 RZ, P2, R81, R0.reuse, RZ ;  /* 0x0000000051ff7210 */ /* 0x080fe20007f5e0ff */
[----:B------:R-:W-:Y:S01]  /*40c0*/  IMAD R75, R3, 0x72, RZ ;  /* 0x00000072034b7824 */ /* 0x000fe200078e02ff */
[-C--:B------:R-:W-:Y:S01]  /*40d0*/  LEA.HI.X.SX32 R86, R85, R5.reuse, 0x1, P3 ;  /* 0x0000000555567211 */ /* 0x080fe200018f0eff */
        /* <DEDUP_REMOVED lines=16> */
[----:B------:R-:W-:Y:S01]  /*41e0*/  STL [R1+0x2e4], R248 ;  /* 0x0002e4f801007387 */ /* 0x000fe20000100800 */
        /* <DEDUP_REMOVED lines=25> */
[----:B------:R-:W4:Y:S01]  /*4380*/  LDC R247, c[0x0][0x268] ;  /* 0x00009a00fff77b82 */ /* 0x000f220000000800 */
[-C--:B------:R-:W-:Y:S01]  /*4390*/  LEA.HI.X.SX32 R75, R74, R5.reuse, 0x1, P4 ;  /* 0x000000054a4b7211 */ /* 0x080fe200020f0eff */
[----:B------:R-:W-:Y:S01]  /*43a0*/  STL [R1+0x300], R132 ;  /* 0x0003008401007387 */ /* 0x000fe20000100800 */
[-C--:B------:R-:W-:Y:S01]  /*43b0*/  IADD3 RZ, P4, R69, R0.reuse, RZ ;  /* 0x0000000045ff7210 */ /* 0x080fe20007f9e0ff */
[----:B------:R-:W-:Y:S01]  /*43c0*/  IMAD R62, R3, 0x7d, RZ ;  /* 0x0000007d033e7824 */ /* 0x000fe200078e02ff */
[-C--:B------:R-:W-:Y:S01]  /*43d0*/  LEA.HI.X.SX32 R74, R73, R5.reuse, 0x1, P5 ;  /* 0x00000005494a7211 */ /* 0x080fe200028f0eff */
[----:B------:R-:W-:Y:S01]  /*43e0*/  STL [R1+0x304], R131 ;  /* 0x0003048301007387 */ /* 0x000fe20000100800 */
[-C--:B------:R-:W-:Y:S01]  /*43f0*/  IADD3 RZ, P5, R68, R0.reuse, RZ ;  /* 0x0000000044ff7210 */ /* 0x080fe20007fbe0ff */
[----:B------:R-:W-:Y:S01]  /*4400*/  ULDC UR11, c[0x0][0x268] ;  /* 0x00009a00000b7ab9 */ /* 0x000fe20000000800 */
[-C--:B------:R-:W-:Y:S01]  /*4410*/  LEA.HI.X.SX32 R73, R72, R5.reuse, 0x1, P1 ;  /* 0x0000000548497211 */ /* 0x080fe200008f0eff */
[----:B------:R-:W-:Y:S01]  /*4420*/  STL [R1+0x308], R130 ;  /* 0x0003088201007387 */ /* 0x000fe20000100800 */
[-C--:B------:R-:W-:Y:S01]  /*4430*/  IADD3 RZ, P1, R67, R0.reuse, RZ ;  /* 0x0000000043ff7210 */ /* 0x080fe20007f3e0ff */
[----:B------:R-:W-:Y:S01]  /*4440*/  IMAD R60, R3, 0x7e, RZ ;  /* 0x0000007e033c7824 */ /* 0x000fe200078e02ff */
[-C--:B------:R-:W-:Y:S01]  /*4450*/  LEA.HI.X.SX32 R72, R71, R5.reuse, 0x1, P2 ;  /* 0x0000000547487211 */ /* 0x080fe200010f0eff */
[----:B------:R-:W-:Y:S01]  /*4460*/  STL [R1+0x30c], R129 ;  /* 0x00030c8101007387 */ /* 0x000fe20000100800 */
[-C--:B------:R-:W-:Y:S01]  /*4470*/  LEA.HI.X.SX32 R71, R70, R5.reuse, 0x1, P3 ;  /* 0x0000000546477211 */ /* 0x080fe200018f0eff */
[----:B--2---:R-:W-:Y:S01]  /*4480*/  IMAD.SHL.U32 R53, R25, 0x2, RZ ;  /* 0x0000000219357824 */ /* 0x004fe200078e00ff */
[-C--:B------:R-:W-:Y:S01]  /*4490*/  LEA.HI.X.SX32 R70, R69, R5.reuse, 0x1, P4 ;  /* 0x0000000545467211 */ /* 0x080fe200020f0eff */
[----:B------:R-:W-:Y:S01]  /*44a0*/  STL [R1+0x310], R128 ;  /* 0x0003108001007387 */ /* 0x000fe20000100800 */
[-C--:B------:R-:W-:Y:S01]  /*44b0*/  LEA.HI.X.SX32 R69, R68, R5.reuse, 0x1, P5 ;  /* 0x0000000544457211 */ /* 0x080fe200028f0eff */
[----:B------:R-:W-:Y:S01]  /*44c0*/  IMAD R51, R25, 0x3, RZ ;  /* 0x0000000319337824 */ /* 0x000fe200078e02ff */
[-C--:B------:R-:W-:Y:S01]  /*44d0*/  LEA.HI.X.SX32 R68, R67, R5.reuse, 0x1, P1 ;  /* 0x0000000543447211 */ /* 0x080fe200008f0eff */
[----:B------:R-:W-:Y:S01]  /*44e0*/  STL [R1+0x314], R127 ;  /* 0x0003147f01007387 */ /* 0x000fe20000100800 */
[-C--:B------:R-:W-:Y:S01]  /*44f0*/  IADD3 RZ, P2, R66, R0.reuse, RZ ;  /* 0x0000000042ff7210 */ /* 0x080fe20007f5e0ff */
[----:B------:R-:W-:Y:S01]  /*4500*/  IMAD R58, R3, 0x7f, RZ ;  /* 0x0000007f033a7824 */ /* 0x000fe200078e02ff */
[-C--:B------:R-:W-:Y:S01]  /*4510*/  IADD3 RZ, P3, R64, R0.reuse, RZ ;  /* 0x0000000040ff7210 */ /* 0x080fe20007f7e0ff */
[----:B------:R-:W-:Y:S01]  /*4520*/  STL [R1+0x318], R126 ;  /* 0x0003187e01007387 */ /* 0x000fe20000100800 */
[-C--:B------:R-:W-:Y:S01]  /*4530*/  LEA.HI.X.SX32 R67, R66, R5.reuse, 0x1, P2 ;  /* 0x0000000542437211 */ /* 0x080fe200010f0eff */
[C---:B------:R-:W-:Y:S01]  /*4540*/  IMAD.SHL.U32 R49, R25.reuse, 0x4, RZ ;  /* 0x0000000419317824 */ /* 0x040fe200078e00ff */
[-C--:B------:R-:W-:Y:S01]  /*4550*/  LEA.HI.X.SX32 R66, R64, R5.reuse, 0x1, P3 ;  /* 0x0000000540427211 */ /* 0x080fe200018f0eff */
[----:B------:R-:W-:Y:S01]  /*4560*/  STL [R1+0x31c], R125 ;  /* 0x00031c7d01007387 */ /* 0x000fe20000100800 */
[-C--:B------:R-:W-:Y:S01]  /*4570*/  IADD3 RZ, P4, R62, R0.reuse, RZ ;  /* 0x000000003eff7210 */ /* 0x080fe20007f9e0ff */
[C---:B------:R-:W-:Y:S01]  /*4580*/  IMAD R47, R25.reuse, 0x5, RZ ;  /* 0x00000005192f7824 */ /* 0x040fe200078e02ff */
[-C--:B------:R-:W-:Y:S01]  /*4590*/  IADD3 RZ, P5, R60, R0.reuse, RZ ;  /* 0x000000003cff7210 */ /* 0x080fe20007fbe0ff */
[----:B------:R-:W-:Y:S01]  /*45a0*/  STL [R1+0x320], R124 ;  /* 0x0003207c01007387 */ /* 0x000fe20000100800 */
[-C--:B------:R-:W-:Y:S01]  /*45b0*/  LEA.HI.X.SX32 R64, R62, R5.reuse, 0x1, P4 ;  /* 0x000000053e407211 */ /* 0x080fe200020f0eff */
[C---:B------:R-:W-:Y:S01]  /*45c0*/  IMAD R45, R25.reuse, 0x6, RZ ;  /* 0x00000006192d7824 */ /* 0x040fe200078e02ff */
[-C--:B------:R-:W-:Y:S01]  /*45d0*/  LEA.HI.X.SX32 R62, R60, R5.reuse, 0x1, P5 ;  /* 0x000000053c3e7211 */ /* 0x080fe200028f0eff */
[----:B------:R-:W-:Y:S01]  /*45e0*/  STL [R1+0x324], R123 ;  /* 0x0003247b01007387 */ /* 0x000fe20000100800 */
[C---:B------:R-:W-:Y:S01]  /*45f0*/  IADD3 RZ, P1, R58.reuse, R0, RZ ;  /* 0x000000003aff7210 */ /* 0x040fe20007f3e0ff */
[C---:B------:R-:W-:Y:S01]  /*4600*/  IMAD R43, R25.reuse, 0x7, RZ ;  /* 0x00000007192b7824 */ /* 0x040fe200078e02ff */
[----:B------:R-:W2:Y:S01]  /*4610*/  LDC R23, c[0x0][0x268] ;  /* 0x00009a00ff177b82 */ /* 0x000ea20000000800 */
[----:B------:R-:W-:Y:S01]  /*4620*/  STL [R1+0x328], R122 ;  /* 0x0003287a01007387 */ /* 0x000fe20000100800 */
[----:B------:R-:W-:Y:S01]  /*4630*/  LEA.HI.X.SX32 R60, R58, R5, 0x1, P1 ;  /* 0x000000053a3c7211 */ /* 0x000fe200008f0eff */
[----:B------:R-:W-:Y:S01]  /*4640*/  IMAD.SHL.U32 R41, R25, 0x8, RZ ;  /* 0x0000000819297824 */ /* 0x000fe200078e00ff */
[----:B------:R-:W-:Y:S01]  /*4650*/  IADD3 R58, P1, R45, R13, RZ ;  /* 0x0000000d2d3a7210 */ /* 0x000fe20007f3e0ff */
[----:B------:R-:W-:Y:S01]  /*4660*/  STL [R1+0x32c], R121 ;  /* 0x00032c7901007387 */ /* 0x000fe20000100800 */
[C---:B------:R-:W-:Y:S01]  /*4670*/  IMAD R39, R25.reuse, 0x9, RZ ;  /* 0x0000000919277824 */ /* 0x040fe200078e02ff */
[----:B------:R-:W-:Y:S01]  /*4680*/  SGXT.U32 R8, R8, 0x1 ;  /* 0x000000010808781a */ /* 0x000fe20000000000 */
[C---:B------:R-:W-:Y:S01]  /*4690*/  IMAD R37, R25.reuse, 0xa, RZ ;  /* 0x0000000a19257824 */ /* 0x040fe200078e02ff */
[----:B------:R-:W-:Y:S01]  /*46a0*/  STL [R1+0x330], R120 ;  /* 0x0003307801007387 */ /* 0x000fe20000100800 */
[C---:B------:R-:W-:Y:S01]  /*46b0*/  IMAD R35, R25.reuse, 0xb, RZ ;  /* 0x0000000b19237824 */ /* 0x040fe200078e02ff */
[----:B------:R-:W5:Y:S01]  /*46c0*/  LDC R21, c[0x0][0x268] ;  /* 0x00009a00ff157b82 */ /* 0x000f620000000800 */
[C---:B------:R-:W-:Y:S01]  /*46d0*/  IMAD R33, R25.reuse, 0xc, RZ ;  /* 0x0000000c19217824 */ /* 0x040fe200078e02ff */
[----:B------:R-:W-:Y:S01]  /*46e0*/  STL [R1+0x334], R119 ;  /* 0x0003347701007387 */ /* 0x000fe20000100800 */
[----:B0-----:R-:W-:Y:S01]  /*46f0*/  IMAD R31, R25, 0xd, RZ ;  /* 0x0000000d191f7824 */ /* 0x001fe200078e02ff */
[----:B------:R-:W-:Y:S01]  /*4700*/  LOP3.LUT R8, R11, R8, RZ, 0xfc, !PT ;  /* 0x000000080b087212 */ /* 0x000fe200078efcff */
[C---:B-1----:R-:W-:Y:S01]  /*4710*/  IMAD R29, R25.reuse, 0xe, RZ ;  /* 0x0000000e191d7824 */ /* 0x042fe200078e02ff */
[----:B------:R-:W-:Y:S01]  /*4720*/  STL [R1+0x338], R118 ;  /* 0x0003387601007387 */ /* 0x000fe20000100800 */
[C---:B---3--:R-:W-:Y:S01]  /*4730*/  IMAD R27, R25.reuse, 0xf, RZ ;  /* 0x0000000f191b7824 */ /* 0x048fe200078e02ff */
[----:B------:R-:W0:Y:S01]  /*4740*/  LDC R19, c[0x0][0x268] ;  /* 0x00009a00ff137b82 */ /* 0x000e220000000800 */
[----:B------:R-:W-:Y:S01]  /*4750*/  IMAD.SHL.U32 R25, R25, 0x10, RZ ;  /* 0x0000001019197824 */ /* 0x000fe200078e00ff */
[----:B------:R-:W-:Y:S01]  /*4760*/  STL [R1+0x33c], R117 ;  /* 0x00033c7501007387 */ /* 0x000fe20000100800 */
[----:B------:R-:W-:Y:S01]  /*4770*/  USHF.R.U32.HI UR12, URZ, 0x4, UR19 ;  /* 0x000000043f0c7899 */ /* 0x000fe20008011613 */
[----:B------:R-:W-:Y:S01]  /*4780*/  IMAD.MOV.U32 R2, RZ, RZ, RZ ;  /* 0x000000ffff027224 */ /* 0x000fe200078e00ff */
[----:B------:R-:W-:Y:S01]  /*4790*/  UIADD3 UR9, UR19, 0x4000, URZ ;  /* 0x0000400013097890 */ /* 0x000fe2000fffe03f */
[----:B------:R-:W-:Y:S01]  /*47a0*/  STL [R1+0x340], R116 ;  /* 0x0003407401007387 */ /* 0x000fe20000100800 */
[----:B--2---:R-:W-:Y:S01]  /*47b0*/  IMAD R23, R23, 0x11, RZ ;  /* 0x0000001117177824 */ /* 0x004fe200078e02ff */
[----:B------:R-:W1:Y:S01]  /*47c0*/  LDC R17, c[0x0][0x268] ;  /* 0x00009a00ff117b82 */ /* 0x000e620000000800 */
[----:B------:R-:W-:Y:S01]  /*47d0*/  USGXT.U32 UR12, UR12, 0xe ;  /* 0x0000000e0c0c789a */ /* 0x000fe20008000000 */
[----:B------:R-:W-:Y:S01]  /*47e0*/  STL [R1+0x344], R115 ;  /* 0x0003447301007387 */ /* 0x000fe20000100800 */
[----:B------:R-:W-:Y:S01]  /*47f0*/  USHF.R.U32.HI UR9, URZ, 0x4, UR9 ;  /* 0x000000043f097899 */ /* 0x000fe20008011609 */
[----:B------:R-:W-:Y:S01]  /*4800*/  CS2R R152, SRZ ;  /* 0x0000000000987805 */ /* 0x000fe2000001ff00 */
[----:B------:R-:W-:Y:S01]  /*4810*/  UIADD3 UR10, UP0, UR12, 0x2, URZ ;  /* 0x000000020c0a7890 */ /* 0x000fe2000ff1e03f */
[----:B------:R-:W-:Y:S01]  /*4820*/  STL [R1+0x348], R114 ;  /* 0x0003487201007387 */ /* 0x000fe20000100800 */
[----:B------:R-:W-:Y:S01]  /*4830*/  USGXT.U32 UR14, UR9, 0xe ;  /* 0x0000000e090e789a */ /* 0x000fe20008000000 */
[----:B------:R-:W2:Y:S01]  /*4840*/  LDC R15, c[0x0][0x268] ;  /* 0x00009a00ff0f7b82 */ /* 0x000ea20000000800 */
[----:B-----5:R-:W-:Y:S01]  /*4850*/  IMAD R21, R21, 0x12, RZ ;  /* 0x0000001215157824 */ /* 0x020fe200078e02ff */
[----:B------:R-:W-:Y:S01]  /*4860*/  STL [R1+0x34c], R113 ;  /* 0x00034c7101007387 */ /* 0x000fe20000100800 */
[----:B------:R-:W-:Y:S01]  /*4870*/  UMOV UR7, URZ ;  /* 0x0000003f00077c82 */ /* 0x000fe20008000000 */
[----:B------:R-:W-:Y:S01]  /*4880*/  UMOV UR8, URZ ;  /* 0x0000003f00087c82 */ /* 0x000fe20008000000 */
[----:B------:R-:W-:Y:S01]  /*4890*/  UIADD3.X UR9, UR7, 0x40000040, URZ, UP0, !UPT ;  /* 0x4000004007097890 */ /* 0x000fe200087fe43f */
[----:B------:R-:W-:Y:S01]  /*48a0*/  STL [R1+0x350], R112 ;  /* 0x0003507001007387 */ /* 0x000fe20000100800 */
[----:B------:R-:W-:Y:S01]  /*48b0*/  UIADD3 UR7, UP0, UR14, 0x2, URZ ;  /* 0x000000020e077890 */ /* 0x000fe2000ff1e03f */
[----:B------:R-:W3:Y:S01]  /*48c0*/  LDC R11, c[0x0][0x268] ;  /* 0x00009a00ff0b7b82 */ /* 0x000ee20000000800 */
[----:B0-----:R-:W-:Y:S01]  /*48d0*/  IMAD R19, R19, 0x13, RZ ;  /* 0x0000001313137824 */ /* 0x001fe200078e02ff */
[----:B------:R-:W-:Y:S01]  /*48e0*/  STL [R1+0x354], R111 ;  /* 0x0003546f01007387 */ /* 0x000fe20000100800 */
[----:B------:R-:W-:-:S02]  /*48f0*/  CS2R R154, SRZ ;  /* 0x00000000009a7805 */ /* 0x000fc4000001ff00 */
[----:B------:R-:W-:Y:S02]  /*4900*/  CS2R R156, SRZ ;  /* 0x00000000009c7805 */ /* 0x000fe4000001ff00 */
[----:B------:R-:W-:Y:S01]  /*4910*/  CS2R R158, SRZ ;  /* 0x00000000009e7805 */ /* 0x000fe2000001ff00 */
[----:B------:R-:W-:Y:S01]  /*4920*/  STL [R1+0x358], R110 ;  /* 0x0003586e01007387 */ /* 0x000fe20000100800 */
[----:B------:R-:W-:Y:S01]  /*4930*/  CS2R R160, SRZ ;  /* 0x0000000000a07805 */ /* 0x000fe2000001ff00 */
[----:B------:R-:W0:Y:S01]  /*4940*/  LDC R6, c[0x0][0x268] ;  /* 0x00009a00ff067b82 */ /* 0x000e220000000800 */
[----:B-1----:R-:W-:Y:S01]  /*4950*/  IMAD R17, R17, 0x14, RZ ;  /* 0x0000001411117824 */ /* 0x002fe200078e02ff */
[----:B------:R-:W-:Y:S01]  /*4960*/  STL [R1+0x35c], R109 ;  /* 0x00035c6d01007387 */ /* 0x000fe20000100800 */
[----:B------:R-:W-:Y:S02]  /*4970*/  CS2R R162, SRZ ;  /* 0x0000000000a27805 */ /* 0x000fe4000001ff00 */
[----:B------:R-:W-:-:S02]  /*4980*/  CS2R R164, SRZ ;  /* 0x0000000000a47805 */ /* 0x000fc4000001ff00 */
[----:B------:R-:W-:Y:S01]  /*4990*/  CS2R R166, SRZ ;  /* 0x0000000000a67805 */ /* 0x000fe2000001ff00 */
[----:B------:R-:W-:Y:S01]  /*49a0*/  STL [R1+0x360], R108 ;  /* 0x0003606c01007387 */ /* 0x000fe20000100800 */
[----:B------:R-:W-:Y:S01]  /*49b0*/  CS2R R168, SRZ ;  /* 0x0000000000a87805 */ /* 0x000fe2000001ff00 */
[----:B------:R-:W1:Y:S01]  /*49c0*/  LDC R7, c[0x0][0x268] ;  /* 0x00009a00ff077b82 */ /* 0x000e620000000800 */
[----:B--2---:R-:W-:Y:S01]  /*49d0*/  IMAD R15, R15, 0x15, RZ ;  /* 0x000000150f0f7824 */ /* 0x004fe200078e02ff */
[----:B------:R-:W-:Y:S01]  /*49e0*/  STL [R1+0x364], R107 ;  /* 0x0003646b01007387 */ /* 0x000fe20000100800 */
[----:B------:R-:W-:Y:S02]  /*49f0*/  CS2R R170, SRZ ;  /* 0x0000000000aa7805 */ /* 0x000fe4000001ff00 */
[----:B------:R-:W-:Y:S02]  /*4a00*/  CS2R R172, SRZ ;  /* 0x0000000000ac7805 */ /* 0x000fe4000001ff00 */
[----:B------:R-:W-:Y:S01]  /*4a10*/  CS2R R174, SRZ ;  /* 0x0000000000ae7805 */ /* 0x000fe2000001ff00 */
[----:B------:R-:W-:Y:S01]  /*4a20*/  STL [R1+0x368], R106 ;  /* 0x0003686a01007387 */ /* 0x000fe20000100800 */
[----:B------:R-:W-:Y:S01]  /*4a30*/  CS2R R176, SRZ ;  /* 0x0000000000b07805 */ /* 0x000fe2000001ff00 */
[----:B------:R-:W2:Y:S01]  /*4a40*/  LDC R14, c[0x0][0x268] ;  /* 0x00009a00ff0e7b82 */ /* 0x000ea20000000800 */
[----:B---3--:R-:W-:Y:S01]  /*4a50*/  IMAD R11, R11, 0x16, RZ ;  /* 0x000000160b0b7824 */ /* 0x008fe200078e02ff */
[----:B------:R-:W-:Y:S01]  /*4a60*/  STL [R1+0x36c], R105 ;  /* 0x00036c6901007387 */ /* 0x000fe20000100800 */
[----:B------:R-:W-:-:S02]  /*4a70*/  CS2R R178, SRZ ;  /* 0x0000000000b27805 */ /* 0x000fc4000001ff00 */
[----:B------:R-:W-:Y:S02]  /*4a80*/  CS2R R180, SRZ ;  /* 0x0000000000b47805 */ /* 0x000fe4000001ff00 */
[----:B------:R-:W-:Y:S01]  /*4a90*/  CS2R R182, SRZ ;  /* 0x0000000000b67805 */ /* 0x000fe2000001ff00 */
[----:B------:R-:W-:Y:S01]  /*4aa0*/  STL [R1+0x370], R104 ;  /* 0x0003706801007387 */ /* 0x000fe20000100800 */
[----:B------:R-:W-:Y:S01]  /*4ab0*/  UMOV UR6, URZ ;  /* 0x0000003f00067c82 */ /* 0x000fe20008000000 */
[----:B------:R-:W3:Y:S01]  /*4ac0*/  LDC R16, c[0x0][0x268] ;  /* 0x00009a00ff107b82 */ /* 0x000ee20000000800 */
[----:B0-----:R-:W-:Y:S01]  /*4ad0*/  IMAD R6, R6, 0x17, RZ ;  /* 0x0000001706067824 */ /* 0x001fe200078e02ff */
[----:B------:R-:W-:Y:S01]  /*4ae0*/  STL [R1+0x374], R103 ;  /* 0x0003746701007387 */ /* 0x000fe20000100800 */
[----:B------:R-:W-:Y:S01]  /*4af0*/  UMOV UR4, URZ ;  /* 0x0000003f00047c82 */ /* 0x000fe20008000000 */
[----:B------:R-:W-:Y:S01]  /*4b00*/  UMOV UR5, URZ ;  /* 0x0000003f00057c82 */ /* 0x000fe20008000000 */
[----:B------:R-:W-:Y:S01]  /*4b10*/  UMOV UR15, 0x40000040 ;  /* 0x40000040000f7882 */ /* 0x000fe20000000000 */
[----:B------:R-:W-:Y:S02]  /*4b20*/  STL [R1+0x378], R102 ;  /* 0x0003786601007387 */ /* 0x000fe40000100800 */
[----:B------:R-:W0:Y:S01]  /*4b30*/  LDC R18, c[0x0][0x268] ;  /* 0x00009a00ff127b82 */ /* 0x000e220000000800 */
[----:B-1----:R-:W-:Y:S01]  /*4b40*/  IMAD R7, R7, 0x18, RZ ;  /* 0x0000001807077824 */ /* 0x002fe200078e02ff */
[----:B------:R-:W-:Y:S04]  /*4b50*/  STL [R1+0x37c], R101 ;  /* 0x00037c6501007387 */ /* 0x000fe80000100800 */
[----:B------:R-:W-:Y:S02]  /*4b60*/  STL [R1+0x380], R100 ;  /* 0x0003806401007387 */ /* 0x000fe40000100800 */
[----:B------:R-:W1:Y:S01]  /*4b70*/  LDC R20, c[0x0][0x268] ;  /* 0x00009a00ff147b82 */ /* 0x000e620000000800 */
[----:B--2---:R-:W-:Y:S01]  /*4b80*/  IMAD R14, R14, 0x19, RZ ;  /* 0x000000190e0e7824 */ /* 0x004fe200078e02ff */
[----:B------:R-:W-:Y:S04]  /*4b90*/  STL [R1+0x384], R99 ;  /* 0x0003846301007387 */ /* 0x000fe80000100800 */
[----:B------:R-:W-:Y:S02]  /*4ba0*/  STL [R1+0x388], R98 ;  /* 0x0003886201007387 */ /* 0x000fe40000100800 */
[----:B------:R-:W2:Y:S01]  /*4bb0*/  LDC R22, c[0x0][0x268] ;  /* 0x00009a00ff167b82 */ /* 0x000ea20000000800 */
[----:B---3--:R-:W-:Y:S01]  /*4bc0*/  IMAD R16, R16, 0x1a, RZ ;  /* 0x0000001a10107824 */ /* 0x008fe200078e02ff */
[----:B------:R-:W-:Y:S04]  /*4bd0*/  STL [R1+0x38c], R97 ;  /* 0x00038c6101007387 */ /* 0x000fe80000100800 */
[----:B------:R-:W-:Y:S02]  /*4be0*/  STL [R1+0x390], R96 ;  /* 0x0003906001007387 */ /* 0x000fe40000100800 */
[----:B------:R-:W3:Y:S01]  /*4bf0*/  LDC R24, c[0x0][0x268] ;  /* 0x00009a00ff187b82 */ /* 0x000ee20000000800 */
[----:B0-----:R-:W-:Y:S01]  /*4c00*/  IMAD R18, R18, 0x1b, RZ ;  /* 0x0000001b12127824 */ /* 0x001fe200078e02ff */
[----:B------:R-:W-:Y:S04]  /*4c10*/  STL [R1+0x394], R95 ;  /* 0x0003945f01007387 */ /* 0x000fe80000100800 */
        /* <DEDUP_REMOVED lines=18> */
[----:B-1----:R-:W-:Y:S01]  /*4d40*/  IMAD.SHL.U32 R28, R28, 0x20, RZ ;  /* 0x000000201c1c7824 */ /* 0x002fe200078e00ff */
        /* <DEDUP_REMOVED lines=33> */
[----:B------:R1:W-:Y:S02]  /*4f60*/  STL [R1+0x400], R68 ;  /* 0x0004004401007387 */ /* 0x0003e40000100800 */
[----:B------:R-:W5:Y:S01]  /*4f70*/  LDC R52, c[0x0][0x268] ;  /* 0x00009a00ff347b82 */ /* 0x000f620000000800 */
[----:B--2---:R-:W-:Y:S01]  /*4f80*/  IMAD R46, R46, 0x29, RZ ;  /* 0x000000292e2e7824 */ /* 0x004fe200078e02ff */
[----:B------:R2:W-:Y:S01]  /*4f90*/  STL [R1+0x404], R67 ;  /* 0x0004044301007387 */ /* 0x0005e20000100800 */
[----:B-1----:R-:W-:-:S05]  /*4fa0*/  IADD3 R68, P2, R13, UR11, RZ ;  /* 0x0000000b0d447c10 */ /* 0x002fca000ff5e0ff */
[----:B------:R-:W1:Y:S01]  /*4fb0*/  LDC R54, c[0x0][0x268] ;  /* 0x00009a00ff367b82 */ /* 0x000e620000000800 */
[----:B---3--:R-:W-:Y:S01]  /*4fc0*/  IMAD R48, R48, 0x2a, RZ ;  /* 0x0000002a30307824 */ /* 0x008fe200078e02ff */
[----:B------:R-:W-:Y:S01]  /*4fd0*/  UIADD3.X UR11, UR8, 0x40000040, URZ, UP0, !UPT ;  /* 0x40000040080b7890 */ /* 0x000fe200087fe43f */
[----:B--2---:R-:W-:Y:S01]  /*4fe0*/  IADD3 R67, P3, R53, R13, RZ ;  /* 0x0000000d35437210 */ /* 0x004fe20007f7e0ff */
[----:B------:R-:W-:Y:S01]  /*4ff0*/  STL [R1+0x41c], R68 ;  /* 0x00041c4401007387 */ /* 0x000fe20000100800 */
[----:B------:R-:W-:Y:S01]  /*5000*/  UMOV UR8, UR10 ;  /* 0x0000000a00087c82 */ /* 0x000fe20008000000 */
[----:B------:R-:W-:Y:S01]  /*5010*/  UMOV UR10, UR7 ;  /* 0x00000007000a7c82 */ /* 0x000fe20008000000 */
[----:B0-----:R-:W-:Y:S01]  /*5020*/  IMAD R50, R50, 0x2b, RZ ;  /* 0x0000002b32327824 */ /* 0x001fe200078e02ff */
[----:B------:R0:W-:Y:S01]  /*5030*/  STL [R1+0x408], R66 ;  /* 0x0004084201007387 */ /* 0x0001e20000100800 */
[----:B------:R-:W2:Y:S01]  /*5040*/  LDC R55, c[0x0][0x268] ;  /* 0x00009a00ff377b82 */ /* 0x000ea20000000800 */
[----:B------:R-:W-:-:S02]  /*5050*/  UIADD3.64 UR20, UR8, 0x2, URZ ;  /* 0x0000000208147897 */ /* 0x000fc4000fffe03f */
[----:B------:R-:W-:Y:S01]  /*5060*/  STL [R1+0x424], R67 ;  /* 0x0004244301007387 */ /* 0x000fe20000100800 */
[----:B------:R-:W-:Y:S01]  /*5070*/  UIADD3.64 UR24, UR8, 0x4, URZ ;  /* 0x0000000408187897 */ /* 0x000fe2000fffe03f */
[----:B-----5:R-:W-:Y:S02]  /*5080*/  IMAD R52, R52, 0x2c, RZ ;  /* 0x0000002c34347824 */ /* 0x020fe400078e02ff */
[----:B------:R3:W-:Y:S01]  /*5090*/  STL [R1+0x40c], R64 ;  /* 0x00040c4001007387 */ /* 0x0007e20000100800 */
[----:B------:R-:W5:Y:S01]  /*50a0*/  LDC R56, c[0x0][0x268] ;  /* 0x00009a00ff387b82 */ /* 0x000f620000000800 */
[-C--:B0-----:R-:W-:Y:S01]  /*50b0*/  IADD3 R66, P4, R51, R13.reuse, RZ ;  /* 0x0000000d33427210 */ /* 0x081fe20007f9e0ff */
[----:B------:R-:W-:Y:S02]  /*50c0*/  UIADD3.64 UR28, UR8, 0x1fe, URZ ;  /* 0x000001fe081c7897 */ /* 0x000fe4000fffe03f */
[----:B------:R-:W-:Y:S02]  /*50d0*/  UIADD3.64 UR32, UR8, 0x200, URZ ;  /* 0x0000020008207897 */ /* 0x000fe4000fffe03f */
[----:B------:R-:W-:Y:S01]  /*50e0*/  STL [R1+0x42c], R66 ;  /* 0x00042c4201007387 */ /* 0x000fe20000100800 */
[----:B-1----:R-:W-:Y:S01]  /*50f0*/  IMAD R54, R54, 0x2d, RZ ;  /* 0x0000002d36367824 */ /* 0x002fe200078e02ff */
[----:B------:R-:W0:Y:S01]  /*5100*/  LDC R57, c[0x0][0x268] ;  /* 0x00009a00ff397b82 */ /* 0x000e220000000800 */
[----:B---3--:R-:W-:Y:S01]  /*5110*/  IADD3 R64, P5, R49, R13, RZ ;  /* 0x0000000d31407210 */ /* 0x008fe20007fbe0ff */
[----:B------:R1:W-:Y:S01]  /*5120*/  STL [R1+0x410], R62 ;  /* 0x0004103e01007387 */ /* 0x0003e20000100800 */
[----:B------:R-:W-:-:S02]  /*5130*/  UIADD3.64 UR36, UR8, 0x202, URZ ;  /* 0x0000020208247897 */ /* 0x000fc4000fffe03f */
[----:B------:R-:W-:Y:S01]  /*5140*/  UIADD3.64 UR40, UR8, 0x204, URZ ;  /* 0x0000020408287897 */ /* 0x000fe2000fffe03f */
[----:B------:R-:W-:Y:S01]  /*5150*/  STL [R1+0x434], R64 ;  /* 0x0004344001007387 */ /* 0x000fe20000100800 */
[----:B------:R-:W-:Y:S01]  /*5160*/  UIADD3.64 UR22, UR10, 0x2, URZ ;  /* 0x000000020a167897 */ /* 0x000fe2000fffe03f */
[----:B------:R-:W3:Y:S01]  /*5170*/  LDC R59, c[0x0][0x268] ;  /* 0x00009a00ff3b7b82 */ /* 0x000ee20000000800 */
[----:B--2---:R-:W-:Y:S01]  /*5180*/  IMAD R55, R55, 0x2e, RZ ;  /* 0x0000002e37377824 */ /* 0x004fe200078e02ff */
[----:B------:R4:W-:Y:S01]  /*5190*/  STL [R1+0x414], R60 ;  /* 0x0004143c01007387 */ /* 0x0009e20000100800 */
[----:B------:R-:W-:Y:S01]  /*51a0*/  UIADD3.64 UR26, UR10, 0x4, URZ ;  /* 0x000000040a1a7897 */ /* 0x000fe2000fffe03f */
[----:B-1----:R-:W-:Y:S01]  /*51b0*/  IADD3 R62, P6, R47, R13, RZ ;  /* 0x0000000d2f3e7210 */ /* 0x002fe20007fde0ff */
[----:B------:R-:W-:-:S03]  /*51c0*/  ULDC UR7, c[0x0][0x238] ;  /* 0x00008e0000077ab9 */ /* 0x000fc60000000800 */
[----:B------:R-:W1:Y:S01]  /*51d0*/  LDC R61, c[0x0][0x268] ;  /* 0x00009a00ff3d7b82 */ /* 0x000e620000000800 */
[----:B------:R2:W-:Y:S01]  /*51e0*/  STL [R1+0x43c], R62 ;  /* 0x00043c3e01007387 */ /* 0x0005e20000100800 */
[----:B-----5:R-:W-:Y:S01]  /*51f0*/  IMAD R56, R56, 0x2f, RZ ;  /* 0x0000002f38387824 */ /* 0x020fe200078e02ff */
[----:B----4-:R-:W-:Y:S02]  /*5200*/  LEA.HI.X.SX32 R60, R247, R12, 0x1, P2 ;  /* 0x0000000cf73c7211 */ /* 0x010fe400010f0eff */
[----:B------:R4:W-:Y:S03]  /*5210*/  STL [R1+0x444], R58 ;  /* 0x0004443a01007387 */ /* 0x0009e60000100800 */
[----:B------:R-:W5:Y:S01]  /*5220*/  LDC R63, c[0x0][0x268] ;  /* 0x00009a00ff3f7b82 */ /* 0x000f620000000800 */
[----:B------:R3:W-:Y:S01]  /*5230*/  STL [R1+0x418], R60 ;  /* 0x0004183c01007387 */ /* 0x0007e20000100800 */
[----:B0-----:R-:W-:Y:S01]  /*5240*/  IMAD R57, R57, 0x30, RZ ;  /* 0x0000003039397824 */ /* 0x001fe200078e02ff */
[----:B--2---:R-:W-:-:S02]  /*5250*/  IADD3 R62, P2, R43, R13, RZ ;  /* 0x0000000d2b3e7210 */ /* 0x004fc40007f5e0ff */
[----:B----4-:R-:W-:-:S03]  /*5260*/  LEA.HI.X.SX32 R58, R53, R12, 0x1, P3 ;  /* 0x0000000c353a7211 */ /* 0x010fc600018f0eff */
[----:B------:R-:W-:Y:S01]  /*5270*/  STL [R1+0x44c], R62 ;  /* 0x00044c3e01007387 */ /* 0x000fe20000100800 */
[-C--:B------:R-:W-:Y:S01]  /*5280*/  LEA.HI.X.SX32 R53, R51, R12.reuse, 0x1, P4 ;  /* 0x0000000c33357211 */ /* 0x080fe200020f0eff */
[----:B------:R-:W0:Y:S01]  /*5290*/  LDC R65, c[0x0][0x268] ;  /* 0x00009a00ff417b82 */ /* 0x000e220000000800 */
[-C--:B---3--:R-:W-:Y:S01]  /*52a0*/  IADD3 R60, P3, R41, R13.reuse, RZ ;  /* 0x0000000d293c7210 */ /* 0x088fe20007f7e0ff */
[----:B------:R2:W-:Y:S01]  /*52b0*/  STL [R1+0x420], R58 ;  /* 0x0004203a01007387 */ /* 0x0005e20000100800 */
[-C--:B------:R-:W-:Y:S01]  /*52c0*/  LEA.HI.X.SX32 R51, R49, R12.reuse, 0x1, P5 ;  /* 0x0000000c31337211 */ /* 0x080fe200028f0eff */
[----:B------:R-:W-:Y:S01]  /*52d0*/  IMAD R59, R59, 0x31, RZ ;  /* 0x000000313b3b7824 */ /* 0x000fe200078e02ff */
[-C--:B------:R-:W-:Y:S01]  /*52e0*/  LEA.HI.X.SX32 R49, R47, R12.reuse, 0x1, P6 ;  /* 0x0000000c2f317211 */ /* 0x080fe200030f0eff */
[----:B------:R-:W-:Y:S01]  /*52f0*/  STL [R1+0x454], R60 ;  /* 0x0004543c01007387 */ /* 0x000fe20000100800 */
[-C--:B------:R-:W-:Y:S01]  /*5300*/  LEA.HI.X.SX32 R47, R45, R12.reuse, 0x1, P1 ;  /* 0x0000000c2d2f7211 */ /* 0x080fe200008f0eff */
[----:B------:R-:W3:Y:S01]  /*5310*/  LDC R139, c[0x0][0x268] ;  /* 0x00009a00ff8b7b82 */ /* 0x000ee20000000800 */
[-C--:B------:R-:W-:Y:S01]  /*5320*/  LEA.HI.X.SX32 R45, R43, R12.reuse, 0x1, P2 ;  /* 0x0000000c2b2d7211 */ /* 0x080fe200010f0eff */
[----:B------:R4:W-:Y:S01]  /*5330*/  STL [R1+0x428], R53 ;  /* 0x0004283501007387 */ /* 0x0009e20000100800 */
[----:B------:R-:W-:Y:S01]  /*5340*/  LEA.HI.X.SX32 R43, R41, R12, 0x1, P3 ;  /* 0x0000000c292b7211 */ /* 0x000fe200018f0eff */
[----:B-1----:R-:W-:Y:S01]  /*5350*/  IMAD R61, R61, 0x32, RZ ;  /* 0x000000323d3d7824 */ /* 0x002fe200078e02ff */
[----:B--2---:R-:W-:Y:S01]  /*5360*/  IADD3 R58, P4, R39, R13, RZ ;  /* 0x0000000d273a7210 */ /* 0x004fe20007f9e0ff */
[----:B-----5:R-:W-:-:S02]  /*5370*/  IMAD R63, R63, 0x33, RZ ;  /* 0x000000333f3f7824 */ /* 0x020fc400078e02ff */
[----:B------:R-:W1:Y:S01]  /*5380*/  LDC R140, c[0x0][0x268] ;  /* 0x00009a00ff8c7b82 */ /* 0x000e620000000800 */
[----:B------:R-:W-:Y:S01]  /*5390*/  LEA.HI.X.SX32 R41, R39, R12, 0x1, P4 ;  /* 0x0000000c27297211 */ /* 0x000fe200020f0eff */
[----:B------:R-:W-:Y:S01]  /*53a0*/  STL [R1+0x45c], R58 ;  /* 0x00045c3a01007387 */ /* 0x000fe20000100800 */
[----:B----4-:R-:W-:-:S03]  /*53b0*/  IADD3 R53, P5, R37, R13, RZ ;  /* 0x0000000d25357210 */ /* 0x010fc60007fbe0ff */
[----:B------:R2:W-:Y:S01]  /*53c0*/  STL [R1+0x430], R51 ;  /* 0x0004303301007387 */ /* 0x0005e20000100800 */
[----:B------:R-:W-:Y:S01]  /*53d0*/  LEA.HI.X.SX32 R39, R37, R12, 0x1, P5 ;  /* 0x0000000c25277211 */ /* 0x000fe200028f0eff */
[----:B------:R-:W4:Y:S02]  /*53e0*/  LDC R141, c[0x0][0x268] ;  /* 0x00009a00ff8d7b82 */ /* 0x000f240000000800 */
[----:B------:R-:W-:Y:S01]  /*53f0*/  STL [R1+0x464], R53 ;  /* 0x0004643501007387 */ /* 0x000fe20000100800 */
[----:B0-----:R-:W-:-:S03]  /*5400*/  IMAD R65, R65, 0x34, RZ ;  /* 0x0000003441417824 */ /* 0x001fc600078e02ff */
[----:B------:R0:W-:Y:S01]  /*5410*/  STL [R1+0x438], R49 ;  /* 0x0004383101007387 */ /* 0x0001e20000100800 */
[-C--:B--2---:R-:W-:Y:S01]  /*5420*/  IADD3 R51, P6, R35, R13.reuse, RZ ;  /* 0x0000000d23337210 */ /* 0x084fe20007fde0ff */
[----:B------:R-:W2:Y:S01]  /*5430*/  LDC R142, c[0x0][0x268] ;  /* 0x00009a00ff8e7b82 */ /* 0x000ea20000000800 */
[----:B---3--:R-:W-:Y:S02]  /*5440*/  IMAD R139, R139, 0x35, RZ ;  /* 0x000000358b8b7824 */ /* 0x008fe400078e02ff */
[----:B------:R-:W-:Y:S01]  /*5450*/  LEA.HI.X.SX32 R37, R35, R12, 0x1, P6 ;  /* 0x0000000c23257211 */ /* 0x000fe200030f0eff */
[----:B------:R-:W-:Y:S01]  /*5460*/  STL [R1+0x46c], R51 ;  /* 0x00046c3301007387 */ /* 0x000fe20000100800 */
[----:B0-----:R-:W-:-:S03]  /*5470*/  IADD3 R49, P1, R33, R13, RZ ;  /* 0x0000000d21317210 */ /* 0x001fc60007f3e0ff */
[----:B------:R0:W-:Y:S01]  /*5480*/  STL [R1+0x440], R47 ;  /* 0x0004402f01007387 */ /* 0x0001e20000100800 */
[----:B------:R-:W3:Y:S01]  /*5490*/  LDC R143, c[0x0][0x268] ;  /* 0x00009a00ff8f7b82 */ /* 0x000ee20000000800 */
[----:B-1----:R-:W-:Y:S01]  /*54a0*/  IMAD R140, R140, 0x36, RZ ;  /* 0x000000368c8c7824 */ /* 0x002fe200078e02ff */
[----:B------:R-:W-:Y:S01]  /*54b0*/  LEA.HI.X.SX32 R35, R33, R12, 0x1, P1 ;  /* 0x0000000c21237211 */ /* 0x000fe200008f0eff */
[----:B------:R-:W-:Y:S04]  /*54c0*/  STL [R1+0x474], R49 ;  /* 0x0004743101007387 */ /* 0x000fe80000100800 */
[----:B------:R1:W-:Y:S01]  /*54d0*/  STL [R1+0x448], R45 ;  /* 0x0004482d01007387 */ /* 0x0003e20000100800 */
[----:B------:R-:W5:Y:S01]  /*54e0*/  LDC R144, c[0x0][0x268] ;  /* 0x00009a00ff907b82 */ /* 0x000f620000000800 */
[----:B0-----:R-:W-:Y:S01]  /*54f0*/  IADD3 R47, P2, R31, R13, RZ ;  /* 0x0000000d1f2f7210 */ /* 0x001fe20007f5e0ff */
[----:B----4-:R-:W-:-:S03]  /*5500*/  IMAD R141, R141, 0x37, RZ ;  /* 0x000000378d8d7824 */ /* 0x010fc600078e02ff */
[-C--:B------:R-:W-:Y:S01]  /*5510*/  LEA.HI.X.SX32 R33, R31, R12.reuse, 0x1, P2 ;  /* 0x0000000c1f217211 */ /* 0x080fe200010f0eff */
[----:B------:R-:W-:Y:S01]  /*5520*/  STL [R1+0x47c], R47 ;  /* 0x00047c2f01007387 */ /* 0x000fe20000100800 */
[----:B--2---:R-:W-:Y:S01]  /*5530*/  IMAD R142, R142, 0x38, RZ ;  /* 0x000000388e8e7824 */ /* 0x004fe200078e02ff */
[----:B------:R-:W0:Y:S01]  /*5540*/  LDC R145, c[0x0][0x268] ;  /* 0x00009a00ff917b82 */ /* 0x000e220000000800 */
[CC--:B-1----:R-:W-:Y:S01]  /*5550*/  IADD3 R45, P3, R29.reuse, R13.reuse, RZ ;  /* 0x0000000d1d2d7210 */ /* 0x0c2fe20007f7e0ff */
[----:B------:R1:W-:Y:S03]  /*5560*/  STL [R1+0x450], R43 ;  /* 0x0004502b01007387 */ /* 0x0003e60000100800 */
[----:B------:R-:W-:Y:S01]  /*5570*/  LEA.HI.X.SX32 R31, R29, R12, 0x1, P3 ;  /* 0x0000000c1d1f7211 */ /* 0x000fe200018f0eff */
[----:B------:R-:W-:Y:S02]  /*5580*/  STL [R1+0x484], R45 ;  /* 0x0004842d01007387 */ /* 0x000fe40000100800 */
[----:B------:R-:W2:Y:S01]  /*5590*/  LDC R146, c[0x0][0x268] ;  /* 0x00009a00ff927b82 */ /* 0x000ea20000000800 */
[----:B---3--:R-:W-:Y:S01]  /*55a0*/  IMAD R143, R143, 0x39, RZ ;  /* 0x000000398f8f7824 */ /* 0x008fe200078e02ff */
[----:B------:R3:W-:Y:S01]  /*55b0*/  STL [R1+0x458], R41 ;  /* 0x0004582901007387 */ /* 0x0007e20000100800 */
[----:B-1----:R-:W-:-:S04]  /*55c0*/  IADD3 R43, P4, R27, R13, RZ ;  /* 0x0000000d1b2b7210 */ /* 0x002fc80007f9e0ff */
[-C--:B------:R-:W-:Y:S01]  /*55d0*/  LEA.HI.X.SX32 R29, R27, R12.reuse, 0x1, P4 ;  /* 0x0000000c1b1d7211 */ /* 0x080fe200020f0eff */
[----:B------:R-:W-:Y:S01]  /*55e0*/  STL [R1+0x48c], R43 ;  /* 0x00048c2b01007387 */ /* 0x000fe20000100800 */
[----:B------:R-:W1:Y:S01]  /*55f0*/  LDC R147, c[0x0][0x268] ;  /* 0x00009a00ff937b82 */ /* 0x000e620000000800 */
[----:B-----5:R-:W-:Y:S01]  /*5600*/  IMAD R144, R144, 0x3a, RZ ;  /* 0x0000003a90907824 */ /* 0x020fe200078e02ff */
[C---:B---3--:R-:W-:Y:S01]  /*5610*/  IADD3 R41, P5, R25.reuse, R13, RZ ;  /* 0x0000000d19297210 */ /* 0x048fe20007fbe0ff */
[----:B------:R3:W-:Y:S03]  /*5620*/  STL [R1+0x460], R39 ;  /* 0x0004602701007387 */ /* 0x0007e60000100800 */
[----:B------:R-:W-:Y:S01]  /*5630*/  LEA.HI.X.SX32 R27, R25, R12, 0x1, P5 ;  /* 0x0000000c191b7211 */ /* 0x000fe200028f0eff */
[----:B------:R-:W-:Y:S01]  /*5640*/  STL [R1+0x494], R41 ;  /* 0x0004942901007387 */ /* 0x000fe20000100800 */
[----:B------:R-:W4:Y:S01]  /*5650*/  LDC R148, c[0x0][0x268] ;  /* 0x00009a00ff947b82 */ /* 0x000f220000000800 */
[----:B0-----:R-:W-:-:S02]  /*5660*/  IMAD R145, R145, 0x3b, RZ ;  /* 0x0000003b91917824 */ /* 0x001fc400078e02ff */
[----:B------:R0:W-:Y:S01]  /*5670*/  STL [R1+0x468], R37 ;  /* 0x0004682501007387 */ /* 0x0001e20000100800 */
[----:B---3--:R-:W-:Y:S01]  /*5680*/  IADD3 R39, P6, R23, R13, RZ ;  /* 0x0000000d17277210 */ /* 0x008fe20007fde0ff */
[----:B--2---:R-:W-:-:S03]  /*5690*/  IMAD R146, R146, 0x3c, RZ ;  /* 0x0000003c92927824 */ /* 0x004fc600078e02ff */
[----:B------:R-:W2:Y:S01]  /*56a0*/  LDC R149, c[0x0][0x268] ;  /* 0x00009a00ff957b82 */ /* 0x000ea20000000800 */
[----:B------:R-:W-:Y:S01]  /*56b0*/  LEA.HI.X.SX32 R25, R23, R12, 0x1, P6 ;  /* 0x0000000c17197211 */ /* 0x000fe200030f0eff */
[----:B------:R-:W-:Y:S01]  /*56c0*/  STL [R1+0x49c], R39 ;  /* 0x00049c2701007387 */ /* 0x000fe20000100800 */
[----:B0-----:R-:W-:-:S03]  /*56d0*/  IADD3 R37, P1, R21, R13, RZ ;  /* 0x0000000d15257210 */ /* 0x001fc60007f3e0ff */
[----:B------:R0:W-:Y:S02]  /*56e0*/  STL [R1+0x470], R35 ;  /* 0x0004702301007387 */ /* 0x0001e40000100800 */
[----:B------:R-:W3:Y:S01]  /*56f0*/  LDC R150, c[0x0][0x268] ;  /* 0x00009a00ff967b82 */ /* 0x000ee20000000800 */
[----:B------:R-:W-:Y:S01]  /*5700*/  LEA.HI.X.SX32 R23, R21, R12, 0x1, P1 ;  /* 0x0000000c15177211 */ /* 0x000fe200008f0eff */
[----:B------:R-:W-:Y:S01]  /*5710*/  STL [R1+0x4a4], R37 ;  /* 0x0004a42501007387 */ /* 0x000fe20000100800 */
[----:B-1----:R-:W-:-:S03]  /*5720*/  IMAD R147, R147, 0x3d, RZ ;  /* 0x0000003d93937824 */ /* 0x002fc600078e02ff */
[----:B------:R1:W-:Y:S01]  /*5730*/  STL [R1+0x478], R33 ;  /* 0x0004782101007387 */ /* 0x0003e20000100800 */
[CC--:B0-----:R-:W-:Y:S01]  /*5740*/  IADD3 R35, P2, R19.reuse, R13.reuse, RZ ;  /* 0x0000000d13237210 */ /* 0x0c1fe20007f5e0ff */
[----:B------:R-:W0:Y:S01]  /*5750*/  LDC R151, c[0x0][0x268] ;  /* 0x00009a00ff977b82 */ /* 0x000e220000000800 */
[----:B----4-:R-:W-:Y:S02]  /*5760*/  IMAD R148, R148, 0x3e, RZ ;  /* 0x0000003e94947824 */ /* 0x010fe400078e02ff */
[----:B------:R-:W-:Y:S01]  /*5770*/  LEA.HI.X.SX32 R21, R19, R12, 0x1, P2 ;  /* 0x0000000c13157211 */ /* 0x000fe200010f0eff */
[----:B------:R-:W-:Y:S01]  /*5780*/  STL [R1+0x4ac], R35 ;  /* 0x0004ac2301007387 */ /* 0x000fe20000100800 */
[----:B-1----:R-:W-:-:S03]  /*5790*/  IADD3 R33, P3, R17, R13, RZ ;  /* 0x0000000d11217210 */ /* 0x002fc60007f7e0ff */
[----:B------:R1:W-:Y:S01]  /*57a0*/  STL [R1+0x480], R31 ;  /* 0x0004801f01007387 */ /* 0x0003e20000100800 */
[----:B------:R-:W4:Y:S01]  /*57b0*/  LDC R185, c[0x0][0x268] ;  /* 0x00009a00ffb97b82 */ /* 0x000f220000000800 */
[----:B--2---:R-:W-:Y:S01]  /*57c0*/  IMAD R149, R149, 0x3f, RZ ;  /* 0x0000003f95957824 */ /* 0x004fe200078e02ff */
[----:B------:R-:W-:Y:S01]  /*57d0*/  LEA.HI.X.SX32 R19, R17, R12, 0x1, P3 ;  /* 0x0000000c11137211 */ /* 0x000fe200018f0eff */
[----:B------:R-:W-:Y:S01]  /*57e0*/  STL [R1+0x4b4], R33 ;  /* 0x0004b42101007387 */ /* 0x000fe20000100800 */
[----:B---3--:R-:W-:-:S03]  /*57f0*/  IMAD.SHL.U32 R150, R150, 0x40, RZ ;  /* 0x0000004096967824 */ /* 0x008fc600078e00ff */
[----:B------:R2:W-:Y:S01]  /*5800*/  STL [R1+0x488], R29 ;  /* 0x0004881d01007387 */ /* 0x0005e20000100800 */
[----:B------:R-:W3:Y:S01]  /*5810*/  LDC R186, c[0x0][0x268] ;  /* 0x00009a00ffba7b82 */ /* 0x000ee20000000800 */
[----:B-1----:R-:W-:-:S04]  /*5820*/  IADD3 R31, P4, R15, R13, RZ ;  /* 0x0000000d0f1f7210 */ /* 0x002fc80007f9e0ff */
[-C--:B------:R-:W-:Y:S01]  /*5830*/  LEA.HI.X.SX32 R17, R15, R12.reuse, 0x1, P4 ;  /* 0x0000000c0f117211 */ /* 0x080fe200020f0eff */
[----:B------:R-:W-:Y:S01]  /*5840*/  STL [R1+0x4bc], R31 ;  /* 0x0004bc1f01007387 */ /* 0x000fe20000100800 */
[----:B0-----:R-:W-:Y:S01]  /*5850*/  IMAD R151, R151, 0x41, RZ ;  /* 0x0000004197977824 */ /* 0x001fe200078e02ff */
[----:B------:R-:W0:Y:S01]  /*5860*/  LDC R187, c[0x0][0x268] ;  /* 0x00009a00ffbb7b82 */ /* 0x000e220000000800 */
[CC--:B--2---:R-:W-:Y:S01]  /*5870*/  IADD3 R29, P5, R11.reuse, R13.reuse, RZ ;  /* 0x0000000d0b1d7210 */ /* 0x0c4fe20007fbe0ff */
[----:B------:R1:W-:Y:S03]  /*5880*/  STL [R1+0x490], R27 ;  /* 0x0004901b01007387 */ /* 0x0003e60000100800 */
[----:B------:R-:W-:Y:S01]  /*5890*/  LEA.HI.X.SX32 R15, R11, R12, 0x1, P5 ;  /* 0x0000000c0b0f7211 */ /* 0x000fe200028f0eff */
[----:B------:R-:W-:Y:S02]  /*58a0*/  STL [R1+0x4c4], R29 ;  /* 0x0004c41d01007387 */ /* 0x000fe40000100800 */
[----:B------:R-:W2:Y:S01]  /*58b0*/  LDC R188, c[0x0][0x268] ;  /* 0x00009a00ffbc7b82 */ /* 0x000ea20000000800 */
[----:B----4-:R-:W-:Y:S01]  /*58c0*/  IMAD R185, R185, 0x42, RZ ;  /* 0x00000042b9b97824 */ /* 0x010fe200078e02ff */
[----:B------:R4:W-:Y:S01]  /*58d0*/  STL [R1+0x498], R25 ;  /* 0x0004981901007387 */ /* 0x0009e20000100800 */
[----:B-1----:R-:W-:-:S04]  /*58e0*/  IADD3 R27, P6, R6, R13, RZ ;  /* 0x0000000d061b7210 */ /* 0x002fc80007fde0ff */
[-C--:B------:R-:W-:Y:S01]  /*58f0*/  LEA.HI.X.SX32 R11, R6, R12.reuse, 0x1, P6 ;  /* 0x0000000c060b7211 */ /* 0x080fe200030f0eff */
[----:B------:R-:W-:Y:S01]  /*5900*/  STL [R1+0x4cc], R27 ;  /* 0x0004cc1b01007387 */ /* 0x000fe20000100800 */
[----:B------:R-:W1:Y:S01]  /*5910*/  LDC R189, c[0x0][0x268] ;  /* 0x00009a00ffbd7b82 */ /* 0x000e620000000800 */
[----:B---3--:R-:W-:Y:S01]  /*5920*/  IMAD R186, R186, 0x43, RZ ;  /* 0x00000043baba7824 */ /* 0x008fe200078e02ff */
[C---:B----4-:R-:W-:Y:S01]  /*5930*/  IADD3 R25, P1, R7.reuse, R13, RZ ;  /* 0x0000000d07197210 */ /* 0x050fe20007f3e0ff */
        /* <DEDUP_REMOVED lines=14> */
[----:B-1----:R-:W-:Y:S01]  /*5a20*/  IMAD R189, R189, 0x46, RZ ;  /* 0x00000046bdbd7824 */ /* 0x002fe200078e02ff */
[----:B------:R-:W-:Y:S04]  /*5a30*/  STL [R1+0x4e4], R21 ;  /* 0x0004e41501007387 */ /* 0x000fe80000100800 */
[----:B------:R1:W-:Y:S01]  /*5a40*/  STL [R1+0x4b8], R17 ;  /* 0x0004b81101007387 */ /* 0x0003e20000100800 */
[----:B0-----:R-:W-:Y:S01]  /*5a50*/  IADD3 R19, P4, R18, R13, RZ ;  /* 0x0000000d12137210 */ /* 0x001fe20007f9e0ff */
[----:B------:R-:W0:Y:S01]  /*5a60*/  LDC R193, c[0x0][0x268] ;  /* 0x00009a00ffc17b82 */ /* 0x000e220000000800 */
[----:B----4-:R-:W-:-:S03]  /*5a70*/  IMAD R190, R190, 0x47, RZ ;  /* 0x00000047bebe7824 */ /* 0x010fc600078e02ff */
[----:B------:R-:W-:Y:S01]  /*5a80*/  STL [R1+0x4ec], R19 ;  /* 0x0004ec1301007387 */ /* 0x000fe20000100800 */
[----:B-1----:R-:W-:-:S03]  /*5a90*/  IADD3 R17, P5, R20, R13, RZ ;  /* 0x0000000d14117210 */ /* 0x002fc60007fbe0ff */
[----:B------:R1:W-:Y:S01]  /*5aa0*/  STL [R1+0x4c0], R15 ;  /* 0x0004c00f01007387 */ /* 0x0003e20000100800 */
[----:B------:R-:W4:Y:S01]  /*5ab0*/  LDC R194, c[0x0][0x268] ;  /* 0x00009a00ffc27b82 */ /* 0x000f220000000800 */
[----:B--2---:R-:W-:Y:S02]  /*5ac0*/  IMAD R191, R191, 0x48, RZ ;  /* 0x00000048bfbf7824 */ /* 0x004fe400078e02ff */
[----:B------:R-:W-:Y:S01]  /*5ad0*/  STL [R1+0x4f4], R17 ;  /* 0x0004f41101007387 */ /* 0x000fe20000100800 */
[----:B---3--:R-:W-:-:S03]  /*5ae0*/  IMAD R192, R192, 0x49, RZ ;  /* 0x00000049c0c07824 */ /* 0x008fc600078e02ff */
[----:B------:R2:W-:Y:S01]  /*5af0*/  STL [R1+0x4c8], R11 ;  /* 0x0004c80b01007387 */ /* 0x0005e20000100800 */
[----:B------:R-:W3:Y:S01]  /*5b00*/  LDC R195, c[0x0][0x268] ;  /* 0x00009a00ffc37b82 */ /* 0x000ee20000000800 */
[----:B-1----:R-:W-:-:S05]  /*5b10*/  IADD3 R15, P6, R22, R13, RZ ;  /* 0x0000000d160f7210 */ /* 0x002fca0007fde0ff */
[----:B------:R-:W-:Y:S01]  /*5b20*/  STL [R1+0x4fc], R15 ;  /* 0x0004fc0f01007387 */ /* 0x000fe20000100800 */
[----:B0-----:R-:W-:Y:S01]  /*5b30*/  IMAD R193, R193, 0x4a, RZ ;  /* 0x0000004ac1c17824 */ /* 0x001fe200078e02ff */
[----:B------:R-:W0:Y:S01]  /*5b40*/  LDC R196, c[0x0][0x268] ;  /* 0x00009a00ffc47b82 */ /* 0x000e220000000800 */
[-C--:B--2---:R-:W-:Y:S01]  /*5b50*/  IADD3 R11, P1, R24, R13.reuse, RZ ;  /* 0x0000000d180b7210 */ /* 0x084fe20007f3e0ff */
[----:B------:R1:W-:Y:S04]  /*5b60*/  STL [R1+0x4d0], R6 ;  /* 0x0004d00601007387 */ /* 0x0003e80000100800 */
[----:B------:R2:W-:Y:S02]  /*5b70*/  STL [R1+0x504], R11 ;  /* 0x0005040b01007387 */ /* 0x0005e40000100800 */
[----:B------:R-:W5:Y:S01]  /*5b80*/  LDC R197, c[0x0][0x268] ;  /* 0x00009a00ffc57b82 */ /* 0x000f620000000800 */
[----:B----4-:R-:W-:Y:S01]  /*5b90*/  IMAD R194, R194, 0x4b, RZ ;  /* 0x0000004bc2c27824 */ /* 0x010fe200078e02ff */
[----:B------:R4:W-:Y:S01]  /*5ba0*/  STL [R1+0x4d8], R7 ;  /* 0x0004d80701007387 */ /* 0x0009e20000100800 */
[----:B-1----:R-:W-:-:S02]  /*5bb0*/  IADD3 R6, P2, R26, R13, RZ ;  /* 0x0000000d1a067210 */ /* 0x002fc40007f5e0ff */
[----:B--2---:R-:W-:-:S03]  /*5bc0*/  LEA.HI.X.SX32 R11, R16, R12, 0x1, P3 ;  /* 0x0000000c100b7211 */ /* 0x004fc600018f0eff */
[----:B------:R1:W-:Y:S01]  /*5bd0*/  STL [R1+0x50c], R6 ;  /* 0x00050c0601007387 */ /* 0x0003e20000100800 */
[----:B------:R-:W2:Y:S01]  /*5be0*/  LDC R198, c[0x0][0x268] ;  /* 0x00009a00ffc67b82 */ /* 0x000ea20000000800 */
[----:B---3--:R-:W-:Y:S01]  /*5bf0*/  IMAD R195, R195, 0x4c, RZ ;  /* 0x0000004cc3c37824 */ /* 0x008fe200078e02ff */
[----:B----4-:R-:W-:Y:S01]  /*5c00*/  IADD3 R7, P3, R28, R13, RZ ;  /* 0x0000000d1c077210 */ /* 0x010fe20007f7e0ff */
[----:B------:R3:W-:Y:S01]  /*5c10*/  STL [R1+0x4e0], R11 ;  /* 0x0004e00b01007387 */ /* 0x0007e20000100800 */
[----:B0-----:R-:W-:-:S03]  /*5c20*/  IMAD R196, R196, 0x4d, RZ ;  /* 0x0000004dc4c47824 */ /* 0x001fc600078e02ff */
[----:B------:R0:W-:Y:S01]  /*5c30*/  STL [R1+0x514], R7 ;  /* 0x0005140701007387 */ /* 0x0001e20000100800 */
[----:B------:R-:W4:Y:S01]  /*5c40*/  LDC R199, c[0x0][0x268] ;  /* 0x00009a00ffc77b82 */ /* 0x000f220000000800 */
[----:B-1----:R-:W-:Y:S02]  /*5c50*/  LEA.HI.X.SX32 R6, R18, R12, 0x1, P4 ;  /* 0x0000000c12067211 */ /* 0x002fe400020f0eff */
[----:B---3--:R-:W-:-:S03]  /*5c60*/  IADD3 R11, P4, R30, R13, RZ ;  /* 0x0000000d1e0b7210 */ /* 0x008fc60007f9e0ff */
[----:B------:R1:W-:Y:S01]  /*5c70*/  STL [R1+0x4e8], R6 ;  /* 0x0004e80601007387 */ /* 0x0003e20000100800 */
[----:B-----5:R-:W-:Y:S01]  /*5c80*/  IMAD R197, R197, 0x4e, RZ ;  /* 0x0000004ec5c57824 */ /* 0x020fe200078e02ff */
[----:B------:R-:W3:Y:S01]  /*5c90*/  LDC R200, c[0x0][0x268] ;  /* 0x00009a00ffc87b82 */ /* 0x000ee20000000800 */
[-C--:B0-----:R-:W-:Y:S01]  /*5ca0*/  LEA.HI.X.SX32 R7, R20, R12.reuse, 0x1, P5 ;  /* 0x0000000c14077211 */ /* 0x081fe200028f0eff */
[----:B------:R0:W-:Y:S04]  /*5cb0*/  STL [R1+0x51c], R11 ;  /* 0x00051c0b01007387 */ /* 0x0001e80000100800 */
[----:B------:R5:W-:Y:S01]  /*5cc0*/  STL [R1+0x4f0], R7 ;  /* 0x0004f00701007387 */ /* 0x000be20000100800 */
[----:B-1----:R-:W-:Y:S01]  /*5cd0*/  IADD3 R6, P5, R32, R13, RZ ;  /* 0x0000000d20067210 */ /* 0x002fe20007fbe0ff */
[----:B------:R-:W1:Y:S01]  /*5ce0*/  LDC R201, c[0x0][0x268] ;  /* 0x00009a00ffc97b82 */ /* 0x000e620000000800 */
[----:B--2---:R-:W-:Y:S01]  /*5cf0*/  IMAD R198, R198, 0x4f, RZ ;  /* 0x0000004fc6c67824 */ /* 0x004fe200078e02ff */
[----:B0-----:R-:W-:-:S02]  /*5d00*/  LEA.HI.X.SX32 R11, R22, R12, 0x1, P6 ;  /* 0x0000000c160b7211 */ /* 0x001fc400030f0eff */
[----:B------:R0:W-:Y:S01]  /*5d10*/  STL [R1+0x524], R6 ;  /* 0x0005240601007387 */ /* 0x0001e20000100800 */
[----:B-----5:R-:W-:-:S03]  /*5d20*/  IADD3 R7, P6, R34, R13, RZ ;  /* 0x0000000d22077210 */ /* 0x020fc60007fde0ff */
[----:B------:R2:W-:Y:S01]  /*5d30*/  STL [R1+0x4f8], R11 ;  /* 0x0004f80b01007387 */ /* 0x0005e20000100800 */
[----:B------:R-:W5:Y:S01]  /*5d40*/  LDC R202, c[0x0][0x268] ;  /* 0x00009a00ffca7b82 */ /* 0x000f620000000800 */
[----:B----4-:R-:W-:Y:S02]  /*5d50*/  IMAD R199, R199, 0x50, RZ ;  /* 0x00000050c7c77824 */ /* 0x010fe400078e02ff */
[----:B------:R4:W-:Y:S01]  /*5d60*/  STL [R1+0x52c], R7 ;  /* 0x00052c0701007387 */ /* 0x0009e20000100800 */
[----:B0-----:R-:W-:Y:S01]  /*5d70*/  LEA.HI.X.SX32 R6, R24, R12, 0x1, P1 ;  /* 0x0000000c18067211 */ /* 0x001fe200008f0eff */
[----:B---3--:R-:W-:-:S03]  /*5d80*/  IMAD R200, R200, 0x51, RZ ;  /* 0x00000051c8c87824 */ /* 0x008fc600078e02ff */
[----:B------:R-:W0:Y:S01]  /*5d90*/  LDC R203, c[0x0][0x268] ;  /* 0x00009a00ffcb7b82 */ /* 0x000e220000000800 */
[----:B--2---:R-:W-:Y:S01]  /*5da0*/  IADD3 R11, P1, R36, R13, RZ ;  /* 0x0000000d240b7210 */ /* 0x004fe20007f3e0ff */
[----:B------:R2:W-:Y:S01]  /*5db0*/  STL [R1+0x500], R6 ;  /* 0x0005000601007387 */ /* 0x0005e20000100800 */
[----:B----4-:R-:W-:-:S03]  /*5dc0*/  LEA.HI.X.SX32 R7, R26, R12, 0x1, P2 ;  /* 0x0000000c1a077211 */ /* 0x010fc600010f0eff */
[----:B------:R3:W-:Y:S01]  /*5dd0*/  STL [R1+0x534], R11 ;  /* 0x0005340b01007387 */ /* 0x0007e20000100800 */
[----:B-1----:R-:W-:Y:S01]  /*5de0*/  IMAD R201, R201, 0x52, RZ ;  /* 0x00000052c9c97824 */ /* 0x002fe200078e02ff */
[----:B------:R-:W1:Y:S02]  /*5df0*/  LDC R204, c[0x0][0x268] ;  /* 0x00009a00ffcc7b82 */ /* 0x000e640000000800 */
[----:B------:R4:W-:Y:S01]  /*5e00*/  STL [R1+0x508], R7 ;  /* 0x0005080701007387 */ /* 0x0009e20000100800 */
[----:B--2---:R-:W-:Y:S02]  /*5e10*/  IADD3 R6, P2, R38, R13, RZ ;  /* 0x0000000d26067210 */ /* 0x004fe40007f5e0ff */
[----:B---3--:R-:W-:-:S03]  /*5e20*/  LEA.HI.X.SX32 R11, R28, R12, 0x1, P3 ;  /* 0x0000000c1c0b7211 */ /* 0x008fc600018f0eff */
[----:B------:R2:W-:Y:S01]  /*5e30*/  STL [R1+0x53c], R6 ;  /* 0x00053c0601007387 */ /* 0x0005e20000100800 */
[----:B------:R-:W3:Y:S01]  /*5e40*/  LDC R205, c[0x0][0x268] ;  /* 0x00009a00ffcd7b82 */ /* 0x000ee20000000800 */
[----:B-----5:R-:W-:Y:S01]  /*5e50*/  IMAD R202, R202, 0x53, RZ ;  /* 0x00000053caca7824 */ /* 0x020fe200078e02ff */
[----:B----4-:R-:W-:Y:S01]  /*5e60*/  IADD3 R7, P3, R40, R13, RZ ;  /* 0x0000000d28077210 */ /* 0x010fe20007f7e0ff */
[----:B------:R4:W-:Y:S01]  /*5e70*/  STL [R1+0x510], R11 ;  /* 0x0005100b01007387 */ /* 0x0009e20000100800 */
[----:B0-----:R-:W-:-:S03]  /*5e80*/  IMAD R203, R203, 0x54, RZ ;  /* 0x00000054cbcb7824 */ /* 0x001fc600078e02ff */
[----:B------:R0:W-:Y:S01]  /*5e90*/  STL [R1+0x544], R7 ;  /* 0x0005440701007387 */ /* 0x0001e20000100800 */
[----:B------:R-:W5:Y:S01]  /*5ea0*/  LDC R206, c[0x0][0x268] ;  /* 0x00009a00ffce7b82 */ /* 0x000f620000000800 */
[----:B--2---:R-:W-:Y:S02]  /*5eb0*/  LEA.HI.X.SX32 R6, R30, R12, 0x1, P4 ;  /* 0x0000000c1e067211 */ /* 0x004fe400020f0eff */
[----:B----4-:R-:W-:-:S03]  /*5ec0*/  IADD3 R11, P4, R42, R13, RZ ;  /* 0x0000000d2a0b7210 */ /* 0x010fc60007f9e0ff */
[----:B------:R2:W-:Y:S01]  /*5ed0*/  STL [R1+0x518], R6 ;  /* 0x0005180601007387 */ /* 0x0005e20000100800 */
[----:B-1----:R-:W-:Y:S01]  /*5ee0*/  IMAD R204, R204, 0x55, RZ ;  /* 0x00000055cccc7824 */ /* 0x002fe200078e02ff */
[----:B------:R-:W1:Y:S01]  /*5ef0*/  LDC R207, c[0x0][0x268] ;  /* 0x00009a00ffcf7b82 */ /* 0x000e620000000800 */
[-C--:B0-----:R-:W-:Y:S01]  /*5f00*/  LEA.HI.X.SX32 R7, R32, R12.reuse, 0x1, P5 ;  /* 0x0000000c20077211 */ /* 0x081fe200028f0eff */
[----:B------:R0:W-:Y:S04]  /*5f10*/  STL [R1+0x54c], R11 ;  /* 0x00054c0b01007387 */ /* 0x0001e80000100800 */
[----:B------:R4:W-:Y:S01]  /*5f20*/  STL [R1+0x520], R7 ;  /* 0x0005200701007387 */ /* 0x0009e20000100800 */
[----:B--2---:R-:W-:Y:S01]  /*5f30*/  IADD3 R6, P5, R44, R13, RZ ;  /* 0x0000000d2c067210 */ /* 0x004fe20007fbe0ff */
[----:B------:R-:W2:Y:S01]  /*5f40*/  LDC R208, c[0x0][0x268] ;  /* 0x00009a00ffd07b82 */ /* 0x000ea20000000800 */
[----:B---3--:R-:W-:Y:S01]  /*5f50*/  IMAD R205, R205, 0x56, RZ ;  /* 0x00000056cdcd7824 */ /* 0x008fe200078e02ff */
[----:B0-----:R-:W-:-:S02]  /*5f60*/  LEA.HI.X.SX32 R11, R34, R12, 0x1, P6 ;  /* 0x0000000c220b7211 */ /* 0x001fc400030f0eff */
[----:B------:R0:W-:Y:S01]  /*5f70*/  STL [R1+0x554], R6 ;  /* 0x0005540601007387 */ /* 0x0001e20000100800 */
[----:B----4-:R-:W-:-:S03]  /*5f80*/  IADD3 R7, P6, R46, R13, RZ ;  /* 0x0000000d2e077210 */ /* 0x010fc60007fde0ff */
[----:B------:R3:W-:Y:S01]  /*5f90*/  STL [R1+0x528], R11 ;  /* 0x0005280b01007387 */ /* 0x0007e20000100800 */
[----:B------:R-:W4:Y:S01]  /*5fa0*/  LDC R209, c[0x0][0x268] ;  /* 0x00009a00ffd17b82 */ /* 0x000f220000000800 */
[----:B-----5:R-:W-:Y:S02]  /*5fb0*/  IMAD R206, R206, 0x57, RZ ;  /* 0x00000057cece7824 */ /* 0x020fe400078e02ff */
[----:B------:R5:W-:Y:S01]  /*5fc0*/  STL [R1+0x55c], R7 ;  /* 0x00055c0701007387 */ /* 0x000be20000100800 */
[----:B0-----:R-:W-:Y:S01]  /*5fd0*/  LEA.HI.X.SX32 R6, R36, R12, 0x1, P1 ;  /* 0x0000000c24067211 */ /* 0x001fe200008f0eff */
[----:B-1----:R-:W-:-:S03]  /*5fe0*/  IMAD R207, R207, 0x58, RZ ;  /* 0x00000058cfcf7824 */ /* 0x002fc600078e02ff */
[----:B------:R-:W0:Y:S01]  /*5ff0*/  LDC R210, c[0x0][0x268] ;  /* 0x00009a00ffd27b82 */ /* 0x000e220000000800 */
[----:B---3--:R-:W-:Y:S01]  /*6000*/  IADD3 R11, P1, R48, R13, RZ ;  /* 0x0000000d300b7210 */ /* 0x008fe20007f3e0ff */
[----:B------:R1:W-:Y:S01]  /*6010*/  STL [R1+0x530], R6 ;  /* 0x0005300601007387 */ /* 0x0003e20000100800 */
[----:B-----5:R-:W-:-:S03]  /*6020*/  LEA.HI.X.SX32 R7, R38, R12, 0x1, P2 ;  /* 0x0000000c26077211 */ /* 0x020fc600010f0eff */
[----:B------:R3:W-:Y:S01]  /*6030*/  STL [R1+0x564], R11 ;  /* 0x0005640b01007387 */ /* 0x0007e20000100800 */
[----:B--2---:R-:W-:Y:S01]  /*6040*/  IMAD R208, R208, 0x59, RZ ;  /* 0x00000059d0d07824 */ /* 0x004fe200078e02ff */
[----:B------:R-:W2:Y:S02]  /*6050*/  LDC R211, c[0x0][0x268] ;  /* 0x00009a00ffd37b82 */ /* 0x000ea40000000800 */
[----:B------:R5:W-:Y:S01]  /*6060*/  STL [R1+0x538], R7 ;  /* 0x0005380701007387 */ /* 0x000be20000100800 */
[----:B-1----:R-:W-:Y:S02]  /*6070*/  IADD3 R6, P2, R50, R13, RZ ;  /* 0x0000000d32067210 */ /* 0x002fe40007f5e0ff */
[----:B---3--:R-:W-:-:S03]  /*6080*/  LEA.HI.X.SX32 R11, R40, R12, 0x1, P3 ;  /* 0x0000000c280b7211 */ /* 0x008fc600018f0eff */
[----:B------:R1:W-:Y:S01]  /*6090*/  STL [R1+0x56c], R6 ;  /* 0x00056c0601007387 */ /* 0x0003e20000100800 */
[----:B------:R-:W3:Y:S01]  /*60a0*/  LDC R212, c[0x0][0x268] ;  /* 0x00009a00ffd47b82 */ /* 0x000ee20000000800 */
[----:B----4-:R-:W-:Y:S01]  /*60b0*/  IMAD R209, R209, 0x5a, RZ ;  /* 0x0000005ad1d17824 */ /* 0x010fe200078e02ff */
[----:B-----5:R-:W-:Y:S01]  /*60c0*/  IADD3 R7, P3, R52, R13, RZ ;  /* 0x0000000d34077210 */ /* 0x020fe20007f7e0ff */
[----:B------:R4:W-:Y:S01]  /*60d0*/  STL [R1+0x540], R11 ;  /* 0x0005400b01007387 */ /* 0x0009e20000100800 */
[----:B0-----:R-:W-:-:S03]  /*60e0*/  IMAD R210, R210, 0x5b, RZ ;  /* 0x0000005bd2d27824 */ /* 0x001fc600078e02ff */
[----:B------:R0:W-:Y:S01]  /*60f0*/  STL [R1+0x574], R7 ;  /* 0x0005740701007387 */ /* 0x0001e20000100800 */
[----:B------:R-:W5:Y:S01]  /*6100*/  LDC R213, c[0x0][0x268] ;  /* 0x00009a00ffd57b82 */ /* 0x000f620000000800 */
[----:B-1----:R-:W-:Y:S02]  /*6110*/  LEA.HI.X.SX32 R6, R42, R12, 0x1, P4 ;  /* 0x0000000c2a067211 */ /* 0x002fe400020f0eff */
[----:B----4-:R-:W-:-:S03]  /*6120*/  IADD3 R11, P4, R54, R13, RZ ;  /* 0x0000000d360b7210 */ /* 0x010fc60007f9e0ff */
[----:B------:R1:W-:Y:S01]  /*6130*/  STL [R1+0x548], R6 ;  /* 0x0005480601007387 */ /* 0x0003e20000100800 */
[----:B--2---:R-:W-:Y:S01]  /*6140*/  IMAD R211, R211, 0x5c, RZ ;  /* 0x0000005cd3d37824 */ /* 0x004fe200078e02ff */
[----:B------:R-:W2:Y:S01]  /*6150*/  LDC R214, c[0x0][0x268] ;  /* 0x00009a00ffd67b82 */ /* 0x000ea20000000800 */
[-C--:B0-----:R-:W-:Y:S01]  /*6160*/  LEA.HI.X.SX32 R7, R44, R12.reuse, 0x1, P5 ;  /* 0x0000000c2c077211 */ /* 0x081fe200028f0eff */
[----:B------:R0:W-:Y:S04]  /*6170*/  STL [R1+0x57c], R11 ;  /* 0x00057c0b01007387 */ /* 0x0001e80000100800 */
[----:B------:R4:W-:Y:S01]  /*6180*/  STL [R1+0x550], R7 ;  /* 0x0005500701007387 */ /* 0x0009e20000100800 */
[----:B-1----:R-:W-:Y:S01]  /*6190*/  IADD3 R6, P5, R55, R13, RZ ;  /* 0x0000000d37067210 */ /* 0x002fe20007fbe0ff */
[----:B------:R-:W1:Y:S01]  /*61a0*/  LDC R215, c[0x0][0x268] ;  /* 0x00009a00ffd77b82 */ /* 0x000e620000000800 */
        /* <DEDUP_REMOVED lines=9> */
[----:B--2---:R-:W-:-:S03]  /*6240*/  IMAD R214, R214, 0x5f, RZ ;  /* 0x0000005fd6d67824 */ /* 0x004fc600078e02ff */
[----:B------:R-:W0:Y:S01]  /*6250*/  LDC R217, c[0x0][0x268] ;  /* 0x00009a00ffd97b82 */ /* 0x000e220000000800 */
[----:B---3--:R-:W-:Y:S01]  /*6260*/  IADD3 R11, P1, R57, R13, RZ ;  /* 0x0000000d390b7210 */ /* 0x008fe20007f3e0ff */
[----:B------:R2:W-:Y:S01]  /*6270*/  STL [R1+0x560], R6 ;  /* 0x0005600601007387 */ /* 0x0005e20000100800 */
[----:B-----5:R-:W-:-:S03]  /*6280*/  LEA.HI.X.SX32 R7, R50, R12, 0x1, P2 ;  /* 0x0000000c32077211 */ /* 0x020fc600010f0eff */
        /* <DEDUP_REMOVED lines=146> */
[-C--:B0-----:R-:W-:Y:S01]  /*6bb0*/  LEA.HI.X.SX32 R6, R185, R12.reuse, 0x1, P1 ;  /* 0x0000000cb9067211 */ /* 0x081fe200008f0eff */
[----:B--2---:R-:W-:Y:S01]  /*6bc0*/  IMAD R242, R242, 0x7b, RZ ;  /* 0x0000007bf2f27824 */ /* 0x004fe200078e02ff */
[----:B------:R-:W-:Y:S02]  /*6bd0*/  CS2R R184, SRZ ;  /* 0x0000000000b87805 */ /* 0x000fe4000001ff00 */
        /* <DEDUP_REMOVED lines=11> */
[----:B----4-:R-:W-:Y:S01]  /*6c90*/  IMAD R244, R244, 0x7d, RZ ;  /* 0x0000007df4f47824 */ /* 0x010fe200078e02ff */
[----:B------:R-:W-:Y:S02]  /*6ca0*/  CS2R R186, SRZ ;  /* 0x0000000000ba7805 */ /* 0x000fe4000001ff00 */
[----:B-----5:R-:W-:Y:S01]  /*6cb0*/  IADD3 R7, P3, R193, R13, RZ ;  /* 0x0000000dc1077210 */ /* 0x020fe20007f7e0ff */
[----:B------:R3:W-:Y:S01]  /*6cc0*/  STL [R1+0x630], R11 ;  /* 0x0006300b01007387 */ /* 0x0007e20000100800 */
[----:B0-----:R-:W-:-:S03]  /*6cd0*/  IMAD R245, R245, 0x7e, RZ ;  /* 0x0000007ef5f57824 */ /* 0x001fc600078e02ff */
[----:B------:R0:W-:Y:S01]  /*6ce0*/  STL [R1+0x664], R7 ;  /* 0x0006640701007387 */ /* 0x0001e20000100800 */
[----:B--2---:R-:W-:Y:S02]  /*6cf0*/  LEA.HI.X.SX32 R6, R188, R12, 0x1, P4 ;  /* 0x0000000cbc067211 */ /* 0x004fe400020f0eff */
[----:B---3--:R-:W-:-:S03]  /*6d00*/  IADD3 R11, P4, R194, R13, RZ ;  /* 0x0000000dc20b7210 */ /* 0x008fc60007f9e0ff */
[----:B------:R2:W-:Y:S01]  /*6d10*/  STL [R1+0x638], R6 ;  /* 0x0006380601007387 */ /* 0x0005e20000100800 */
[----:B-1----:R-:W-:Y:S01]  /*6d20*/  IMAD R246, R246, 0x7f, RZ ;  /* 0x0000007ff6f67824 */ /* 0x002fe200078e02ff */
[----:B0-----:R-:W-:Y:S02]  /*6d30*/  LEA.HI.X.SX32 R7, R189, R12, 0x1, P5 ;  /* 0x0000000cbd077211 */ /* 0x001fe400028f0eff */
[----:B------:R0:W-:Y:S01]  /*6d40*/  STL [R1+0x66c], R11 ;  /* 0x00066c0b01007387 */ /* 0x0001e20000100800 */
[----:B------:R-:W-:-:S03]  /*6d50*/  CS2R R188, SRZ ;  /* 0x0000000000bc7805 */ /* 0x000fc6000001ff00 */
[----:B------:R1:W-:Y:S01]  /*6d60*/  STL [R1+0x640], R7 ;  /* 0x0006400701007387 */ /* 0x0003e20000100800 */
[----:B--2---:R-:W-:Y:S02]  /*6d70*/  IADD3 R6, P5, R195, R13, RZ ;  /* 0x0000000dc3067210 */ /* 0x004fe40007fbe0ff */
[----:B0-----:R-:W-:-:S03]  /*6d80*/  LEA.HI.X.SX32 R11, R190, R12, 0x1, P6 ;  /* 0x0000000cbe0b7211 */ /* 0x001fc600030f0eff */
[----:B------:R0:W-:Y:S01]  /*6d90*/  STL [R1+0x674], R6 ;  /* 0x0006740601007387 */ /* 0x0001e20000100800 */
[----:B-1----:R-:W-:-:S03]  /*6da0*/  IADD3 R7, P6, R196, R13, RZ ;  /* 0x0000000dc4077210 */ /* 0x002fc60007fde0ff */
[----:B------:R1:W-:Y:S04]  /*6db0*/  STL [R1+0x648], R11 ;  /* 0x0006480b01007387 */ /* 0x0003e80000100800 */
[----:B------:R2:W-:Y:S01]  /*6dc0*/  STL [R1+0x67c], R7 ;  /* 0x00067c0701007387 */ /* 0x0005e20000100800 */
[-C--:B0-----:R-:W-:Y:S02]  /*6dd0*/  LEA.HI.X.SX32 R6, R191, R12.reuse, 0x1, P1 ;  /* 0x0000000cbf067211 */ /* 0x081fe400008f0eff */
[----:B------:R-:W-:Y:S02]  /*6de0*/  CS2R R190, SRZ ;  /* 0x0000000000be7805 */ /* 0x000fe4000001ff00 */
[----:B-1----:R-:W-:Y:S01]  /*6df0*/  IADD3 R11, P1, R197, R13, RZ ;  /* 0x0000000dc50b7210 */ /* 0x002fe20007f3e0ff */
[----:B------:R0:W-:Y:S01]  /*6e00*/  STL [R1+0x650], R6 ;  /* 0x0006500601007387 */ /* 0x0001e20000100800 */
[----:B--2---:R-:W-:-:S03]  /*6e10*/  LEA.HI.X.SX32 R7, R192, R12, 0x1, P2 ;  /* 0x0000000cc0077211 */ /* 0x004fc600010f0eff */
[----:B------:R1:W-:Y:S04]  /*6e20*/  STL [R1+0x684], R11 ;  /* 0x0006840b01007387 */ /* 0x0003e80000100800 */
[----:B------:R2:W-:Y:S01]  /*6e30*/  STL [R1+0x658], R7 ;  /* 0x0006580701007387 */ /* 0x0005e20000100800 */
[----:B0-----:R-:W-:Y:S02]  /*6e40*/  IADD3 R6, P2, R198, R13, RZ ;  /* 0x0000000dc6067210 */ /* 0x001fe40007f5e0ff */
[----:B-1----:R-:W-:-:S03]  /*6e50*/  LEA.HI.X.SX32 R11, R193, R12, 0x1, P3 ;  /* 0x0000000cc10b7211 */ /* 0x002fc600018f0eff */
[----:B------:R0:W-:Y:S01]  /*6e60*/  STL [R1+0x68c], R6 ;  /* 0x00068c0601007387 */ /* 0x0001e20000100800 */
[----:B------:R-:W-:Y:S02]  /*6e70*/  CS2R R192, SRZ ;  /* 0x0000000000c07805 */ /* 0x000fe4000001ff00 */
[-C--:B--2---:R-:W-:Y:S01]  /*6e80*/  IADD3 R7, P3, R199, R13.reuse, RZ ;  /* 0x0000000dc7077210 */ /* 0x084fe20007f7e0ff */
[----:B------:R1:W-:Y:S04]  /*6e90*/  STL [R1+0x660], R11 ;  /* 0x0006600b01007387 */ /* 0x0003e80000100800 */
[----:B------:R2:W-:Y:S01]  /*6ea0*/  STL [R1+0x694], R7 ;  /* 0x0006940701007387 */ /* 0x0005e20000100800 */
[----:B0-----:R-:W-:Y:S02]  /*6eb0*/  LEA.HI.X.SX32 R6, R194, R12, 0x1, P4 ;  /* 0x0000000cc2067211 */ /* 0x001fe400020f0eff */
[----:B-1----:R-:W-:-:S03]  /*6ec0*/  IADD3 R11, P4, R200, R13, RZ ;  /* 0x0000000dc80b7210 */ /* 0x002fc60007f9e0ff */
[----:B------:R0:W-:Y:S01]  /*6ed0*/  STL [R1+0x668], R6 ;  /* 0x0006680601007387 */ /* 0x0001e20000100800 */
[----:B--2---:R-:W-:-:S03]  /*6ee0*/  LEA.HI.X.SX32 R7, R195, R12, 0x1, P5 ;  /* 0x0000000cc3077211 */ /* 0x004fc600028f0eff */
[----:B------:R1:W-:Y:S01]  /*6ef0*/  STL [R1+0x69c], R11 ;  /* 0x00069c0b01007387 */ /* 0x0003e20000100800 */
[----:B------:R-:W-:-:S03]  /*6f00*/  CS2R R194, SRZ ;  /* 0x0000000000c27805 */ /* 0x000fc6000001ff00 */
[----:B------:R2:W-:Y:S01]  /*6f10*/  STL [R1+0x670], R7 ;  /* 0x0006700701007387 */ /* 0x0005e20000100800 */
[----:B0-----:R-:W-:Y:S02]  /*6f20*/  IADD3 R6, P5, R201, R13, RZ ;  /* 0x0000000dc9067210 */ /* 0x001fe40007fbe0ff */
[----:B-1----:R-:W-:-:S03]  /*6f30*/  LEA.HI.X.SX32 R11, R196, R12, 0x1, P6 ;  /* 0x0000000cc40b7211 */ /* 0x002fc600030f0eff */
[----:B------:R0:W-:Y:S01]  /*6f40*/  STL [R1+0x6a4], R6 ;  /* 0x0006a40601007387 */ /* 0x0001e20000100800 */
[----:B--2---:R-:W-:-:S03]  /*6f50*/  IADD3 R7, P6, R202, R13, RZ ;  /* 0x0000000dca077210 */ /* 0x004fc60007fde0ff */
        /* <DEDUP_REMOVED lines=93> */
[----:B--2---:R-:W-:-:S03]  /*7530*/  IADD3 R7, P3, R223, R13, RZ ;  /* 0x0000000ddf077210 */ /* 0x004fc60007f7e0ff */
[----:B------:R1:W-:Y:S04]  /*7540*/  STL [R1+0x720], R11 ;  /* 0x0007200b01007387 */ /* 0x0003e80000100800 */
[----:B------:R2:W-:Y:S01]  /*7550*/  STL [R1+0x754], R7 ;  /* 0x0007540701007387 */ /* 0x0005e20000100800 */
[----:B0-----:R-:W-:Y:S02]  /*7560*/  LEA.HI.X.SX32 R6, R218, R12, 0x1, P4 ;  /* 0x0000000cda067211 */ /* 0x001fe400020f0eff */
[----:B-1----:R-:W-:-:S03]  /*7570*/  IADD3 R11, P4, R224, R13, RZ ;  /* 0x0000000de00b7210 */ /* 0x002fc60007f9e0ff */
        /* <DEDUP_REMOVED lines=86> */
[----:B------:R-:W-:Y:S04]  /*7ae0*/  STL [R1+0x804], R11 ;  /* 0x0008040b01007387 */ /* 0x000fe80000100800 */
[----:B------:R1:W-:Y:S01]  /*7af0*/  STL [R1+0x7d8], R7 ;  /* 0x0007d80701007387 */ /* 0x0003e20000100800 */
[----:B0-----:R-:W-:-:S05]  /*7b00*/  IADD3 R6, P2, R246, R13, RZ ;  /* 0x0000000df6067210 */ /* 0x001fca0007f5e0ff */
[----:B------:R0:W-:Y:S01]  /*7b10*/  STL [R1+0x80c], R6 ;  /* 0x00080c0601007387 */ /* 0x0001e20000100800 */
[-C--:B-1----:R-:W-:Y:S02]  /*7b20*/  LEA.HI.X.SX32 R7, R242, R12.reuse, 0x1, P4 ;  /* 0x0000000cf2077211 */ /* 0x082fe400020f0eff */
[----:B0-----:R-:W-:-:S05]  /*7b30*/  LEA.HI.X.SX32 R6, R241, R12, 0x1, P3 ;  /* 0x0000000cf1067211 */ /* 0x001fca00018f0eff */
[----:B------:R0:W-:Y:S04]  /*7b40*/  STL [R1+0x7e0], R6 ;  /* 0x0007e00601007387 */ /* 0x0001e80000100800 */
[----:B------:R1:W-:Y:S01]  /*7b50*/  STL [R1+0x7e8], R7 ;  /* 0x0007e80701007387 */ /* 0x0003e20000100800 */
[-C--:B0-----:R-:W-:Y:S02]  /*7b60*/  LEA.HI.X.SX32 R6, R243, R12.reuse, 0x1, P5 ;  /* 0x0000000cf3067211 */ /* 0x081fe400028f0eff */
[----:B-1----:R-:W-:-:S03]  /*7b70*/  LEA.HI.X.SX32 R7, R244, R12, 0x1, P6 ;  /* 0x0000000cf4077211 */ /* 0x002fc600030f0eff */
[----:B------:R0:W-:Y:S04]  /*7b80*/  STL [R1+0x7f0], R6 ;  /* 0x0007f00601007387 */ /* 0x0001e80000100800 */
[----:B------:R-:W-:Y:S01]  /*7b90*/  STL [R1+0x7f8], R7 ;  /* 0x0007f80701007387 */ /* 0x000fe20000100800 */
[----:B0-----:R-:W-:-:S05]  /*7ba0*/  LEA.HI.X.SX32 R6, R245, R12, 0x1, P1 ;  /* 0x0000000cf5067211 */ /* 0x001fca00008f0eff */
[----:B------:R0:W-:Y:S02]  /*7bb0*/  STL [R1+0x800], R6 ;  /* 0x0008000601007387 */ /* 0x0001e40000100800 */
[----:B0-----:R-:W-:-:S05]  /*7bc0*/  LEA.HI.X.SX32 R6, R246, R12, 0x1, P2 ;  /* 0x0000000cf6067211 */ /* 0x001fca00010f0eff */
[----:B------:R0:W-:Y:S02]  /*7bd0*/  STL [R1+0x808], R6 ;  /* 0x0008080601007387 */ /* 0x0001e40000100800 */
.L_x_1:
[----:B------:R-:W-:Y:S01]  /*7be0*/  IMAD.SHL.U32 R15, R3, 0x2, RZ ;  /* 0x00000002030f7824 */ /* 0x000fe200078e00ff */
[----:B------:R-:W-:Y:S01]  /*7bf0*/  SHF.R.S32.HI R7, RZ, 0x1f, R2 ;  /* 0x0000001fff077819 */ /* 0x000fe20000011402 */
[----:B------:R-:W2:Y:S01]  /*7c00*/  LDL R25, [R1+0x2e4] ;  /* 0x0002e40001197983 */ /* 0x000ea20000100800 */
[-C--:B-----5:R-:W-:Y:S02]  /*7c10*/  IADD3 R144, P1, R2, R0.reuse, RZ ;  /* 0x0000000002907210 */ /* 0x0a0fe40007f3e0ff */
[----:B------:R-:W-:Y:S01]  /*7c20*/  IADD3 R18, P3, R0, R3, RZ ;  /* 0x0000000300127210 */ /* 0x000fe20007f7e0ff */
[----:B------:R-:W3:Y:S01]  /*7c30*/  LDL R24, [R1+0x2e8] ;  /* 0x0002e80001187983 */ /* 0x000ee20000100800 */
[----:B------:R-:W-:Y:S01]  /*7c40*/  IADD3 R16, P4, R15, R0, RZ ;  /* 0x000000000f107210 */ /* 0x000fe20007f9e0ff */
[----:B------:R-:W-:Y:S01]  /*7c50*/  IMAD.X R145, R7, 0x1, R5, P1 ;  /* 0x0000000107917824 */ /* 0x000fe200008e0605 */
[C---:B------:R-:W-:Y:S01]  /*7c60*/  IADD3 R18, P2, R2.reuse, R18, RZ ;  /* 0x0000001202127210 */ /* 0x040fe20007f5e0ff */
[----:B------:R-:W4:Y:S01]  /*7c70*/  LDL R27, [R1+0x2ec] ;  /* 0x0002ec00011b7983 */ /* 0x000f220000100800 */
[CC--:B------:R-:W-:Y:S01]  /*7c80*/  LEA.HI.X.SX32 R17, R3.reuse, R5.reuse, 0x1, P3 ;  /* 0x0000000503117211 */ /* 0x0c0fe200018f0eff */
[----:B0-----:R-:W-:Y:S01]  /*7c90*/  IMAD R6, R3, 0x3, RZ ;  /* 0x0000000303067824 */ /* 0x001fe200078e02ff */
[-C--:B------:R-:W-:Y:S01]  /*7ca0*/  LEA.HI.X.SX32 R15, R15, R5.reuse, 0x1, P4 ;  /* 0x000000050f0f7211 */ /* 0x080fe200020f0eff */
[----:B------:R-:W2:Y:S01]  /*7cb0*/  LDL R26, [R1+0x2f0] ;  /* 0x0002f000011a7983 */ /* 0x000ea20000100800 */
[----:B------:R-:W-:Y:S01]  /*7cc0*/  IADD3 R16, P1, R2, R16, RZ ;  /* 0x0000001002107210 */ /* 0x000fe20007f3e0ff */
[C---:B------:R-:W-:Y:S01]  /*7cd0*/  IMAD.X R19, R7.reuse, 0x1, R17, P2 ;  /* 0x0000000107137824 */ /* 0x040fe200010e0611 */
[C---:B------:R-:W-:Y:S01]  /*7ce0*/  IADD3 R14, P3, R6.reuse, R0, RZ ;  /* 0x00000000060e7210 */ /* 0x040fe20007f7e0ff */
[----:B------:R-:W2:Y:S02]  /*7cf0*/  LDL R23, [R1+0x2f4] ;  /* 0x0002f40001177983 */ /* 0x000ea40000100800 */
[----:B------:R-:W-:Y:S01]  /*7d00*/  IMAD.X R17, R7, 0x1, R15, P1 ;  /* 0x0000000107117824 */ /* 0x000fe200008e060f */
[----:B------:R-:W-:Y:S01]  /*7d10*/  LEA.HI.X.SX32 R6, R6, R5, 0x1, P3 ;  /* 0x0000000506067211 */ /* 0x000fe200018f0eff */
[----:B------:R0:W2:Y:S01]  /*7d20*/  LDG.E.U8 R143, desc[UR44][R18.64] ;  /* 0x0000002c128f7981 */ /* 0x0000a2000c1e1100 */
[----:B------:R-:W-:-:S03]  /*7d30*/  IADD3 R14, P1, R2, R14, RZ ;  /* 0x0000000e020e7210 */ /* 0x000fc60007f3e0ff */
[----:B------:R1:W2:Y:S04]  /*7d40*/  LDG.E.U8 R142, desc[UR44][R16.64] ;  /* 0x0000002c108e7981 */ /* 0x0002a8000c1e1100 */
[----:B------:R-:W2:Y:S01]  /*7d50*/  LDL R22, [R1+0x2f8] ;  /* 0x0002f80001167983 */ /* 0x000ea20000100800 */
[----:B------:R-:W-:Y:S01]  /*7d60*/  LOP3.LUT R11, R11, 0xfffffffb, RZ, 0xc0, !PT ;  /* 0xfffffffb0b0b7812 */ /* 0x000fe200078ec0ff */
[----:B0-----:R-:W-:Y:S02]  /*7d70*/  IMAD.SHL.U32 R19, R3, 0x4, RZ ;  /* 0x0000000403137824 */ /* 0x001fe400078e00ff */
[----:B------:R-:W-:Y:S01]  /*7d80*/  IMAD.X R15, R7, 0x1, R6, P1 ;  /* 0x00000001070f7824 */ /* 0x000fe200008e0606 */
[----:B------:R-:W-:Y:S01]  /*7d90*/  STL [R1+0xa90], R8 ;  /* 0x000a900801007387 */ /* 0x000fe20000100800 */
[----:B-1----:R-:W-:-:S02]  /*7da0*/  IMAD R17, R3, 0x5, RZ ;  /* 0x0000000503117824 */ /* 0x002fc400078e02ff */
[----:B------:R-:W-:Y:S01]  /*7db0*/  IMAD R16, R3, 0x6, RZ ;  /* 0x0000000603107824 */ /* 0x000fe200078e02ff */
[-C--:B------:R-:W-:Y:S01]  /*7dc0*/  IADD3 R20, P2, R19, R0.reuse, RZ ;  /* 0x0000000013147210 */ /* 0x080fe20007f5e0ff */
[----:B------:R-:W-:Y:S01]  /*7dd0*/  IMAD R6, R3, 0x7, RZ ;  /* 0x0000000703067824 */ /* 0x000fe200078e02ff */
[-C--:B------:R-:W-:Y:S01]  /*7de0*/  IADD3 R18, P3, R17, R0.reuse, RZ ;  /* 0x0000000011127210 */ /* 0x080fe20007f7e0ff */
[----:B------:R0:W2:Y:S01]  /*7df0*/  LDG.E.U8 R141, desc[UR44][R14.64] ;  /* 0x0000002c0e8d7981 */ /* 0x0000a2000c1e1100 */
[----:B------:R-:W-:Y:S02]  /*7e00*/  IADD3 R21, P4, R16, R0, RZ ;  /* 0x0000000010157210 */ /* 0x000fe40007f9e0ff */
[-C--:B------:R-:W-:Y:S01]  /*7e10*/  LEA.HI.X.SX32 R19, R19, R5.reuse, 0x1, P2 ;  /* 0x0000000513137211 */ /* 0x080fe200010f0eff */
[----:B------:R1:W-:Y:S01]  /*7e20*/  STL [R1+0xa1c], R10 ;  /* 0x000a1c0a01007387 */ /* 0x0003e20000100800 */
[C---:B------:R-:W-:Y:S02]  /*7e30*/  IADD3 R20, P2, R2.reuse, R20, RZ ;  /* 0x0000001402147210 */ /* 0x040fe40007f5e0ff */
[----:B------:R-:W-:Y:S01]  /*7e40*/  LEA.HI.X.SX32 R17, R17, R5, 0x1, P3 ;  /* 0x0000000511117211 */ /* 0x000fe200018f0eff */
[----:B------:R1:W-:Y:S01]  /*7e50*/  STL [R1+0xa18], R9 ;  /* 0x000a180901007387 */ /* 0x0003e20000100800 */
[----:B------:R-:W-:-:S02]  /*7e60*/  IADD3 R18, P3, R2, R18, RZ ;  /* 0x0000001202127210 */ /* 0x000fc40007f7e0ff */
[----:B0-----:R-:W-:Y:S01]  /*7e70*/  LEA.HI.X.SX32 R15, R16, R5, 0x1, P4 ;  /* 0x00000005100f7211 */ /* 0x001fe200020f0eff */
[----:B------:R-:W-:Y:S01]  /*7e80*/  STL [R1+0xa14], R154 ;  /* 0x000a149a01007387 */ /* 0x000fe20000100800 */
[----:B------:R-:W-:Y:S02]  /*7e90*/  IADD3 R14, P1, R6, R0, RZ ;  /* 0x00000000060e7210 */ /* 0x000fe40007f3e0ff */
[----:B------:R-:W-:Y:S01]  /*7ea0*/  IADD3 R16, P4, R2, R21, RZ ;  /* 0x0000001502107210 */ /* 0x000fe20007f9e0ff */
[C---:B------:R-:W-:Y:S01]  /*7eb0*/  IMAD.X R21, R7.reuse, 0x1, R19, P2 ;  /* 0x0000000107157824 */ /* 0x040fe200010e0613 */
[----:B------:R-:W-:Y:S01]  /*7ec0*/  LEA.HI.X.SX32 R6, R6, R5, 0x1, P1 ;  /* 0x0000000506067211 */ /* 0x000fe200008f0eff */
[C---:B------:R-:W-:Y:S01]  /*7ed0*/  IMAD.X R19, R7.reuse, 0x1, R17, P3 ;  /* 0x0000000107137824 */ /* 0x040fe200018e0611 */
[----:B------:R-:W-:Y:S01]  /*7ee0*/  IADD3 R14, P1, R2, R14, RZ ;  /* 0x0000000e020e7210 */ /* 0x000fe20007f3e0ff */
[----:B------:R-:W-:Y:S01]  /*7ef0*/  IMAD.X R17, R7, 0x1, R15, P4 ;  /* 0x0000000107117824 */ /* 0x000fe200020e060f */
[----:B------:R-:W2:Y:S01]  /*7f00*/  LDG.E.U8 R140, desc[UR44][R20.64] ;  /* 0x0000002c148c7981 */ /* 0x000ea2000c1e1100 */
[----:B------:R-:W-:-:S02]  /*7f10*/  IMAD R48, R3, 0x33, RZ ;  /* 0x0000003303307824 */ /* 0x000fc400078e02ff */
[----:B------:R-:W-:Y:S01]  /*7f20*/  IMAD R34, R3, 0x46, RZ ;  /* 0x0000004603227824 */ /* 0x000fe200078e02ff */
[----:B------:R0:W2:Y:S01]  /*7f30*/  LDG.E.U8 R138, desc[UR44][R16.64] ;  /* 0x0000002c108a7981 */ /* 0x0000a2000c1e1100 */
[----:B------:R-:W-:Y:S02]  /*7f40*/  IMAD.X R15, R7, 0x1, R6, P1 ;  /* 0x00000001070f7824 */ /* 0x000fe400008e0606 */
[C---:B------:R-:W-:Y:S01]  /*7f50*/  IMAD R42, R3.reuse, 0x49, RZ ;  /* 0x00000049032a7824 */ /* 0x040fe200078e02ff */
[----:B------:R1:W2:Y:S01]  /*7f60*/  LDG.E.U8 R139, desc[UR44][R18.64] ;  /* 0x0000002c128b7981 */ /* 0x0002a2000c1e1100 */
[C---:B------:R-:W-:Y:S02]  /*7f70*/  IMAD R40, R3.reuse, 0x4b, RZ ;  /* 0x0000004b03287824 */ /* 0x040fe400078e02ff */
[C---:B------:R-:W-:Y:S01]  /*7f80*/  IMAD R44, R3.reuse, 0x4a, RZ ;  /* 0x0000004a032c7824 */ /* 0x040fe200078e02ff */
[----:B------:R1:W2:Y:S01]  /*7f90*/  LDG.E.U8 R137, desc[UR44][R14.64] ;  /* 0x0000002c0e897981 */ /* 0x0002a2000c1e1100 */
[----:B------:R-:W-:-:S02]  /*7fa0*/  IMAD R58, R3, 0x4f, RZ ;  /* 0x0000004f033a7824 */ /* 0x000fc400078e02ff */
[C---:B------:R-:W-:Y:S01]  /*7fb0*/  IMAD R50, R3.reuse, 0x51, RZ ;  /* 0x0000005103327824 */ /* 0x040fe200078e02ff */
[----:B------:R-:W-:Y:S01]  /*7fc0*/  STL [R1+0xa10], R155 ;  /* 0x000a109b01007387 */ /* 0x000fe20000100800 */
[C---:B0-----:R-:W-:Y:S02]  /*7fd0*/  IMAD.SHL.U32 R16, R3.reuse, 0x8, RZ ;  /* 0x0000000803107824 */ /* 0x041fe400078e00ff */
[C---:B------:R-:W-:Y:S01]  /*7fe0*/  IMAD R60, R3.reuse, 0x55, RZ ;  /* 0x00000055033c7824 */ /* 0x040fe200078e02ff */
[----:B------:R-:W-:Y:S01]  /*7ff0*/  STL [R1+0xa0c], R158 ;  /* 0x000a0c9e01007387 */ /* 0x000fe20000100800 */
[C---:B-1----:R-:W-:Y:S01]  /*8000*/  IMAD R19, R3.reuse, 0x9, RZ ;  /* 0x0000000903137824 */ /* 0x042fe200078e02ff */
[C---:B------:R-:W-:Y:S01]  /*8010*/  IADD3 R14, P1, R16.reuse, R0, RZ ;  /* 0x00000000100e7210 */ /* 0x040fe20007f3e0ff */
[C---:B------:R-:W-:Y:S01]  /*8020*/  IMAD R17, R3.reuse, 0xa, RZ ;  /* 0x0000000a03117824 */ /* 0x040fe200078e02ff */
[----:B------:R-:W-:Y:S01]  /*8030*/  STL [R1+0xa08], R159 ;  /* 0x000a089f01007387 */ /* 0x000fe20000100800 */
[----:B------:R-:W-:Y:S01]  /*8040*/  IMAD R62, R3, 0x5a, RZ ;  /* 0x0000005a033e7824 */ /* 0x000fe200078e02ff */
[----:B------:R-:W-:-:S02]  /*8050*/  LEA.HI.X.SX32 R15, R16, R5, 0x1, P1 ;  /* 0x00000005100f7211 */ /* 0x000fc400008f0eff */
[----:B------:R-:W-:Y:S01]  /*8060*/  IADD3 R18, P2, R19, R0, RZ ;  /* 0x0000000013127210 */ /* 0x000fe20007f5e0ff */
[----:B------:R-:W-:Y:S01]  /*8070*/  IMAD R6, R3, 0xb, RZ ;  /* 0x0000000b03067824 */ /* 0x000fe200078e02ff */
[C---:B------:R-:W-:Y:S01]  /*8080*/  IADD3 R14, P1, R2.reuse, R14, RZ ;  /* 0x0000000e020e7210 */ /* 0x040fe20007f3e0ff */
[----:B------:R-:W-:Y:S01]  /*8090*/  STL [R1+0xa04], R162 ;  /* 0x000a04a201007387 */ /* 0x000fe20000100800 */
[----:B------:R-:W-:Y:S02]  /*80a0*/  IADD3 R16, P3, R17, R0, RZ ;  /* 0x0000000011107210 */ /* 0x000fe40007f7e0ff */
[-C--:B------:R-:W-:Y:S01]  /*80b0*/  LEA.HI.X.SX32 R19, R19, R5.reuse, 0x1, P2 ;  /* 0x0000000513137211 */ /* 0x080fe200010f0eff */
[----:B------:R-:W-:Y:S01]  /*80c0*/  IMAD.X R15, R7, 0x1, R15, P1 ;  /* 0x00000001070f7824 */ /* 0x000fe200008e060f */
[----:B------:R-:W-:Y:S01]  /*80d0*/  IADD3 R18, P2, R2, R18, RZ ;  /* 0x0000001202127210 */ /* 0x000fe20007f5e0ff */
[----:B------:R-:W-:Y:S01]  /*80e0*/  STL [R1+0xa00], R163 ;  /* 0x000a00a301007387 */ /* 0x000fe20000100800 */
[----:B------:R-:W-:-:S02]  /*80f0*/  LEA.HI.X.SX32 R17, R17, R5, 0x1, P3 ;  /* 0x0000000511117211 */ /* 0x000fc400018f0eff */
[----:B------:R-:W-:Y:S01]  /*8100*/  IADD3 R16, P1, R2, R16, RZ ;  /* 0x0000001002107210 */ /* 0x000fe20007f3e0ff */
[----:B------:R-:W-:Y:S01]  /*8110*/  IMAD.X R19, R7, 0x1, R19, P2 ;  /* 0x0000000107137824 */ /* 0x000fe200010e0613 */
[C---:B------:R-:W-:Y:S01]  /*8120*/  IADD3 R20, P4, R6.reuse, R0, RZ ;  /* 0x0000000006147210 */ /* 0x040fe20007f9e0ff */
[----:B------:R0:W2:Y:S01]  /*8130*/  LDG.E.U8 R136, desc[UR44][R14.64] ;  /* 0x0000002c0e887981 */ /* 0x0000a2000c1e1100 */
[----:B------:R-:W-:Y:S01]  /*8140*/  IMAD R66, R3, 0x5e, RZ ;  /* 0x0000005e03427824 */ /* 0x000fe200078e02ff */
[----:B------:R-:W1:Y:S01]  /*8150*/  S2R R146, SR_TID.X ;  /* 0x0000000000927919 */ /* 0x000e620000002100 */
[----:B------:R-:W-:Y:S01]  /*8160*/  IMAD.X R17, R7, 0x1, R17, P1 ;  /* 0x0000000107117824 */ /* 0x000fe200008e0611 */
[----:B------:R-:W-:Y:S01]  /*8170*/  LEA.HI.X.SX32 R6, R6, R5, 0x1, P4 ;  /* 0x0000000506067211 */ /* 0x000fe200020f0eff */
[----:B------:R0:W2:Y:S01]  /*8180*/  LDG.E.U8 R135, desc[UR44][R18.64] ;  /* 0x0000002c12877981 */ /* 0x0000a2000c1e1100 */
[----:B------:R-:W-:Y:S01]  /*8190*/  UMOV UR13, 0x40000040 ;  /* 0x40000040000d7882 */ /* 0x000fe20000000000 */
[----:B0-----:R-:W-:-:S02]  /*81a0*/  IADD3 R14, P1, R2, R20, RZ ;  /* 0x00000014020e7210 */ /* 0x001fc40007f3e0ff */
[----:B------:R0:W2:Y:S01]  /*81b0*/  LDG.E.U8 R134, desc[UR44][R16.64] ;  /* 0x0000002c10867981 */ /* 0x0000a2000c1e1100 */
[----:B------:R-:W-:Y:S01]  /*81c0*/  UMOV UR30, UR14 ;  /* 0x0000000e001e7c82 */ /* 0x000fe20008000000 */
[----:B------:R-:W-:Y:S01]  /*81d0*/  UMOV UR31, UR15 ;  /* 0x0000000f001f7c82 */ /* 0x000fe20008000000 */
[----:B------:R-:W-:Y:S01]  /*81e0*/  UMOV UR34, UR10 ;  /* 0x0000000a00227c82 */ /* 0x000fe20008000000 */
[----:B------:R-:W-:Y:S01]  /*81f0*/  STL [R1+0x9fc], R166 ;  /* 0x0009fca601007387 */ /* 0x000fe20000100800 */
[----:B------:R-:W-:Y:S01]  /*8200*/  UMOV UR35, UR11 ;  /* 0x0000000b00237c82 */ /* 0x000fe20008000000 */
[----:B------:R-:W-:Y:S01]  /*8210*/  IMAD R19, R3, 0xc, RZ ;  /* 0x0000000c03137824 */ /* 0x000fe200078e02ff */
[----:B------:R-:W-:Y:S01]  /*8220*/  UMOV UR38, UR22 ;  /* 0x0000001600267c82 */ /* 0x000fe20008000000 */
[----:B------:R-:W-:Y:S01]  /*8230*/  IMAD.X R15, R7, 0x1, R6, P1 ;  /* 0x00000001070f7824 */ /* 0x000fe200008e0606 */
[----:B------:R-:W-:Y:S01]  /*8240*/  STL [R1+0x9f8], R167 ;  /* 0x0009f8a701007387 */ /* 0x000fe20000100800 */
[C---:B0-----:R-:W-:Y:S01]  /*8250*/  IMAD R17, R3.reuse, 0xd, RZ ;  /* 0x0000000d03117824 */ /* 0x041fe200078e02ff */
[----:B------:R-:W-:Y:S01]  /*8260*/  UMOV UR39, UR23 ;  /* 0x0000001700277c82 */ /* 0x000fe20008000000 */
[----:B------:R-:W-:Y:S01]  /*8270*/  IMAD R16, R3, 0xe, RZ ;  /* 0x0000000e03107824 */ /* 0x000fe200078e02ff */
[-C--:B------:R-:W-:Y:S01]  /*8280*/  IADD3 R20, P2, R19, R0.reuse, RZ ;  /* 0x0000000013147210 */ /* 0x080fe20007f5e0ff */
[----:B------:R-:W-:Y:S01]  /*8290*/  IMAD R6, R3, 0xf, RZ ;  /* 0x0000000f03067824 */ /* 0x000fe200078e02ff */
[-C--:B------:R-:W-:Y:S01]  /*82a0*/  IADD3 R18, P3, R17, R0.reuse, RZ ;  /* 0x0000000011127210 */ /* 0x080fe20007f7e0ff */
[----:B------:R0:W2:Y:S01]  /*82b0*/  LDG.E.U8 R133, desc[UR44][R14.64] ;  /* 0x0000002c0e857981 */ /* 0x0000a2000c1e1100 */
[----:B------:R-:W-:-:S02]  /*82c0*/  IADD3 R21, P4, R16, R0, RZ ;  /* 0x0000000010157210 */ /* 0x000fc40007f9e0ff */
[-C--:B------:R-:W-:Y:S01]  /*82d0*/  LEA.HI.X.SX32 R19, R19, R5.reuse, 0x1, P2 ;  /* 0x0000000513137211 */ /* 0x080fe200010f0eff */
[----:B------:R-:W-:Y:S01]  /*82e0*/  STL [R1+0x9f4], R170 ;  /* 0x0009f4aa01007387 */ /* 0x000fe20000100800 */
[C---:B------:R-:W-:Y:S02]  /*82f0*/  IADD3 R20, P2, R2.reuse, R20, RZ ;  /* 0x0000001402147210 */ /* 0x040fe40007f5e0ff */
[-C--:B------:R-:W-:Y:S01]  /*8300*/  LEA.HI.X.SX32 R17, R17, R5.reuse, 0x1, P3 ;  /* 0x0000000511117211 */ /* 0x080fe200018f0eff */
[----:B------:R-:W-:Y:S01]  /*8310*/  STL [R1+0x9f0], R171 ;  /* 0x0009f0ab01007387 */ /* 0x000fe20000100800 */
[----:B------:R-:W-:Y:S02]  /*8320*/  IADD3 R18, P3, R2, R18, RZ ;  /* 0x0000001202127210 */ /* 0x000fe40007f7e0ff */
[----:B0-----:R-:W-:Y:S01]  /*8330*/  LEA.HI.X.SX32 R15, R16, R5, 0x1, P4 ;  /* 0x00000005100f7211 */ /* 0x001fe200020f0eff */
[----:B------:R-:W-:Y:S01]  /*8340*/  STL [R1+0x9ec], R174 ;  /* 0x0009ecae01007387 */ /* 0x000fe20000100800 */
[----:B------:R-:W-:-:S02]  /*8350*/  IADD3 R14, P1, R6, R0, RZ ;  /* 0x00000000060e7210 */ /* 0x000fc40007f3e0ff */
[----:B------:R-:W-:Y:S01]  /*8360*/  IADD3 R16, P4, R2, R21, RZ ;  /* 0x0000001502107210 */ /* 0x000fe20007f9e0ff */
[C---:B------:R-:W-:Y:S01]  /*8370*/  IMAD.X R21, R7.reuse, 0x1, R19, P2 ;  /* 0x0000000107157824 */ /* 0x040fe200010e0613 */
[----:B------:R-:W-:Y:S01]  /*8380*/  LEA.HI.X.SX32 R6, R6, R5, 0x1, P1 ;  /* 0x0000000506067211 */ /* 0x000fe200008f0eff */
[C---:B------:R-:W-:Y:S01]  /*8390*/  IMAD.X R19, R7.reuse, 0x1, R17, P3 ;  /* 0x0000000107137824 */ /* 0x040fe200018e0611 */
[----:B------:R-:W-:Y:S01]  /*83a0*/  IADD3 R14, P1, R2, R14, RZ ;  /* 0x0000000e020e7210 */ /* 0x000fe20007f3e0ff */
[C---:B------:R-:W-:Y:S01]  /*83b0*/  IMAD.X R17, R7.reuse, 0x1, R15, P4 ;  /* 0x0000000107117824 */ /* 0x040fe200020e060f */
[----:B------:R-:W2:Y:S01]  /*83c0*/  LDG.E.U8 R132, desc[UR44][R20.64] ;  /* 0x0000002c14847981 */ /* 0x000ea2000c1e1100 */
[----:B------:R-:W-:Y:S01]  /*83d0*/  UMOV UR42, UR26 ;  /* 0x0000001a002a7c82 */ /* 0x000fe20008000000 */
[----:B------:R-:W-:Y:S01]  /*83e0*/  UMOV UR43, UR27 ;  /* 0x0000001b002b7c82 */ /* 0x000fe20008000000 */
[----:B------:R-:W-:Y:S01]  /*83f0*/  IMAD.X R15, R7, 0x1, R6, P1 ;  /* 0x00000001070f7824 */ /* 0x000fe200008e0606 */
[----:B------:R0:W2:Y:S01]  /*8400*/  LDG.E.U8 R130, desc[UR44][R16.64] ;  /* 0x0000002c10827981 */ /* 0x0000a2000c1e1100 */
[----:B------:R-:W-:-:S03]  /*8410*/  @P0 LOP3.LUT R11, R11, 0x4, RZ, 0xfc, !PT ;  /* 0x000000040b0b0812 */ /* 0x000fc600078efcff */
[----:B------:R1:W2:Y:S04]  /*8420*/  LDG.E.U8 R131, desc[UR44][R18.64] ;  /* 0x0000002c12837981 */ /* 0x0002a8000c1e1100 */
[----:B------:R1:W2:Y:S01]  /*8430*/  LDG.E.U8 R129, desc[UR44][R14.64] ;  /* 0x0000002c0e817981 */ /* 0x0002a2000c1e1100 */
[----:B0-----:R-:W-:-:S03]  /*8440*/  IMAD.SHL.U32 R16, R3, 0x10, RZ ;  /* 0x0000001003107824 */ /* 0x001fc600078e00ff */
[----:B------:R-:W-:Y:S01]  /*8450*/  STL [R1+0x9e8], R175 ;  /* 0x0009e8af01007387 */ /* 0x000fe20000100800 */
[C---:B-1----:R-:W-:Y:S02]  /*8460*/  IMAD R19, R3.reuse, 0x11, RZ ;  /* 0x0000001103137824 */ /* 0x042fe400078e02ff */
[----:B------:R-:W-:Y:S01]  /*8470*/  IMAD R20, R3, 0x13, RZ ;  /* 0x0000001303147824 */ /* 0x000fe200078e02ff */
[----:B------:R-:W-:Y:S01]  /*8480*/  STL [R1+0x9e4], R178 ;  /* 0x0009e4b201007387 */ /* 0x000fe20000100800 */
[CC--:B------:R-:W-:Y:S02]  /*8490*/  IADD3 R14, P1, R16.reuse, R0.reuse, RZ ;  /* 0x00000000100e7210 */ /* 0x0c0fe40007f3e0ff */
[----:B------:R-:W-:Y:S01]  /*84a0*/  IADD3 R18, P2, R19, R0, RZ ;  /* 0x0000000013127210 */ /* 0x000fe20007f5e0ff */
[C---:B------:R-:W-:Y:S01]  /*84b0*/  IMAD R6, R3.reuse, 0x12, RZ ;  /* 0x0000001203067824 */ /* 0x040fe200078e02ff */
[-C--:B------:R-:W-:Y:S01]  /*84c0*/  LEA.HI.X.SX32 R15, R16, R5.reuse, 0x1, P1 ;  /* 0x00000005100f7211 */ /* 0x080fe200008f0eff */
[----:B------:R-:W-:Y:S01]  /*84d0*/  IMAD R21, R3, 0x14, RZ ;  /* 0x0000001403157824 */ /* 0x000fe200078e02ff */
[----:B------:R-:W-:Y:S01]  /*84e0*/  IADD3 R14, P1, R2, R14, RZ ;  /* 0x0000000e020e7210 */ /* 0x000fe20007f3e0ff */
[----:B------:R-:W-:Y:S01]  /*84f0*/  STL [R1+0x9e0], R179 ;  /* 0x0009e0b301007387 */ /* 0x000fe20000100800 */
[----:B------:R-:W-:-:S02]  /*8500*/  LEA.HI.X.SX32 R19, R19, R5, 0x1, P2 ;  /* 0x0000000513137211 */ /* 0x000fc400010f0eff */
[----:B------:R-:W-:Y:S01]  /*8510*/  IADD3 R18, P2, R2, R18, RZ ;  /* 0x0000001202127210 */ /* 0x000fe20007f5e0ff */
[C---:B------:R-:W-:Y:S01]  /*8520*/  IMAD.X R15, R7.reuse, 0x1, R15, P1 ;  /* 0x00000001070f7824 */ /* 0x040fe200008e060f */
[-C--:B------:R-:W-:Y:S01]  /*8530*/  IADD3 R17, P4, R20, R0.reuse, RZ ;  /* 0x0000000014117210 */ /* 0x080fe20007f9e0ff */
[----:B------:R-:W-:Y:S02]  /*8540*/  STL [R1+0x9dc], R182 ;  /* 0x0009dcb601007387 */ /* 0x000fe40000100800 */
[----:B------:R-:W-:Y:S02]  /*8550*/  IMAD.X R19, R7, 0x1, R19, P2 ;  /* 0x0000000107137824 */ /* 0x000fe400010e0613 */
[----:B------:R0:W2:Y:S01]  /*8560*/  LDG.E.U8 R128, desc[UR44][R14.64] ;  /* 0x0000002c0e807981 */ /* 0x0000a2000c1e1100 */
[----:B------:R-:W-:-:S03]  /*8570*/  IADD3 R16, P3, R6, R0, RZ ;  /* 0x0000000006107210 */ /* 0x000fc60007f7e0ff */
[----:B------:R1:W2:Y:S01]  /*8580*/  LDG.E.U8 R127, desc[UR44][R18.64] ;  /* 0x0000002c127f7981 */ /* 0x0002a2000c1e1100 */
[----:B------:R-:W-:-:S03]  /*8590*/  LEA.HI.X.SX32 R6, R6, R5, 0x1, P3 ;  /* 0x0000000506067211 */ /* 0x000fc600018f0eff */
[----:B------:R-:W-:Y:S01]  /*85a0*/  STL [R1+0x9d8], R183 ;  /* 0x0009d8b701007387 */ /* 0x000fe20000100800 */
[----:B0-----:R-:W-:Y:S02]  /*85b0*/  LEA.HI.X.SX32 R15, R20, R5, 0x1, P4 ;  /* 0x00000005140f7211 */ /* 0x001fe400020f0eff */
[C---:B------:R-:W-:Y:S01]  /*85c0*/  IADD3 R14, P2, R2.reuse, R17, RZ ;  /* 0x00000011020e7210 */ /* 0x040fe20007f5e0ff */
[----:B------:R-:W-:Y:S01]  /*85d0*/  STL [R1+0x9d4], R186 ;  /* 0x0009d4ba01007387 */ /* 0x000fe20000100800 */
[----:B------:R-:W-:-:S03]  /*85e0*/  IADD3 R16, P1, R2, R16, RZ ;  /* 0x0000001002107210 */ /* 0x000fc60007f3e0ff */
[C---:B------:R-:W-:Y:S01]  /*85f0*/  IMAD.X R15, R7.reuse, 0x1, R15, P2 ;  /* 0x00000001070f7824 */ /* 0x040fe200010e060f */
[----:B------:R-:W-:Y:S01]  /*8600*/  STL [R1+0x9d0], R187 ;  /* 0x0009d0bb01007387 */ /* 0x000fe20000100800 */
[----:B------:R-:W-:Y:S02]  /*8610*/  IMAD.X R17, R7, 0x1, R6, P1 ;  /* 0x0000000107117824 */ /* 0x000fe400008e0606 */
[C---:B-1----:R-:W-:Y:S01]  /*8620*/  IMAD R19, R3.reuse, 0x15, RZ ;  /* 0x0000001503137824 */ /* 0x042fe200078e02ff */
[----:B------:R0:W2:Y:S01]  /*8630*/  LDG.E.U8 R125, desc[UR44][R14.64] ;  /* 0x0000002c0e7d7981 */ /* 0x0000a2000c1e1100 */
[----:B------:R-:W-:-:S03]  /*8640*/  IMAD R20, R3, 0x17, RZ ;  /* 0x0000001703147824 */ /* 0x000fc600078e02ff */
[-C--:B------:R-:W-:Y:S01]  /*8650*/  IADD3 R18, P2, R19, R0.reuse, RZ ;  /* 0x0000000013127210 */ /* 0x080fe20007f5e0ff */
[----:B------:R-:W-:Y:S01]  /*8660*/  IMAD R6, R3, 0x16, RZ ;  /* 0x0000001603067824 */ /* 0x000fe200078e02ff */
[----:B------:R1:W2:Y:S01]  /*8670*/  LDG.E.U8 R126, desc[UR44][R16.64] ;  /* 0x0000002c107e7981 */ /* 0x0002a2000c1e1100 */
[----:B0-----:R-:W-:-:S03]  /*8680*/  IADD3 R14, P1, R21, R0, RZ ;  /* 0x00000000150e7210 */ /* 0x001fc60007f3e0ff */
[----:B------:R-:W-:Y:S01]  /*8690*/  STL [R1+0x9cc], R190 ;  /* 0x0009ccbe01007387 */ /* 0x000fe20000100800 */
[----:B------:R-:W-:-:S03]  /*86a0*/  LEA.HI.X.SX32 R15, R21, R5, 0x1, P1 ;  /* 0x00000005150f7211 */ /* 0x000fc600008f0eff */
[----:B------:R-:W-:Y:S01]  /*86b0*/  STL [R1+0x9c8], R191 ;  /* 0x0009c8bf01007387 */ /* 0x000fe20000100800 */
[C---:B------:R-:W-:Y:S02]  /*86c0*/  IADD3 R14, P1, R2.reuse, R14, RZ ;  /* 0x0000000e020e7210 */ /* 0x040fe40007f3e0ff */
[----:B------:R-:W-:Y:S01]  /*86d0*/  LEA.HI.X.SX32 R19, R19, R5, 0x1, P2 ;  /* 0x0000000513137211 */ /* 0x000fe200010f0eff */
[----:B------:R-:W-:Y:S01]  /*86e0*/  STL [R1+0x9c4], R194 ;  /* 0x0009c4c201007387 */ /* 0x000fe20000100800 */
[----:B------:R-:W-:Y:S01]  /*86f0*/  IADD3 R18, P2, R2, R18, RZ ;  /* 0x0000001202127210 */ /* 0x000fe20007f5e0ff */
[C---:B------:R-:W-:Y:S01]  /*8700*/  IMAD.X R15, R7.reuse, 0x1, R15, P1 ;  /* 0x00000001070f7824 */ /* 0x040fe200008e060f */
[-C--:B-1----:R-:W-:Y:S01]  /*8710*/  IADD3 R17, P4, R20, R0.reuse, RZ ;  /* 0x0000000014117210 */ /* 0x082fe20007f9e0ff */
[----:B------:R-:W-:Y:S01]  /*8720*/  STL [R1+0x9c0], R195 ;  /* 0x0009c0c301007387 */ /* 0x000fe20000100800 */
[----:B------:R-:W-:Y:S01]  /*8730*/  IADD3 R16, P3, R6, R0, RZ ;  /* 0x0000000006107210 */ /* 0x000fe20007f7e0ff */
[----:B------:R-:W-:-:S02]  /*8740*/  IMAD.X R19, R7, 0x1, R19, P2 ;  /* 0x0000000107137824 */ /* 0x000fc400010e0613 */
[----:B------:R0:W2:Y:S01]  /*8750*/  LDG.E.U8 R124, desc[UR44][R14.64] ;  /* 0x0000002c0e7c7981 */ /* 0x0000a2000c1e1100 */
[-C--:B------:R-:W-:Y:S02]  /*8760*/  LEA.HI.X.SX32 R6, R6, R5.reuse, 0x1, P3 ;  /* 0x0000000506067211 */ /* 0x080fe400018f0eff */
[----:B------:R-:W-:Y:S01]  /*8770*/  IADD3 R16, P1, R2, R16, RZ ;  /* 0x0000001002107210 */ /* 0x000fe20007f3e0ff */
[----:B------:R1:W2:Y:S04]  /*8780*/  LDG.E.U8 R121, desc[UR44][R18.64] ;  /* 0x0000002c12797981 */ /* 0x0002a8000c1e1100 */
[----:B------:R-:W-:Y:S01]  /*8790*/  STL [R1+0x9bc], R198 ;  /* 0x0009bcc601007387 */ /* 0x000fe20000100800 */
[----:B0-----:R-:W-:Y:S02]  /*87a0*/  LEA.HI.X.SX32 R15, R20, R5, 0x1, P4 ;  /* 0x00000005140f7211 */ /* 0x001fe400020f0eff */
[----:B------:R-:W-:Y:S01]  /*87b0*/  IADD3 R14, P2, R2, R17, RZ ;  /* 0x00000011020e7210 */ /* 0x000fe20007f5e0ff */
[----:B------:R-:W-:Y:S01]  /*87c0*/  IMAD R20, R3, 0x18, RZ ;  /* 0x0000001803147824 */ /* 0x000fe200078e02ff */
[----:B------:R-:W-:Y:S01]  /*87d0*/  STL [R1+0x9b8], R199 ;  /* 0x0009b8c701007387 */ /* 0x000fe20000100800 */
[----:B------:R-:W-:-:S02]  /*87e0*/  IMAD.X R17, R7, 0x1, R6, P1 ;  /* 0x0000000107117824 */ /* 0x000fc400008e0606 */
[----:B------:R-:W-:Y:S01]  /*87f0*/  IMAD.X R15, R7, 0x1, R15, P2 ;  /* 0x00000001070f7824 */ /* 0x000fe200010e060f */
[----:B------:R-:W-:Y:S01]  /*8800*/  STL [R1+0x9b4], R202 ;  /* 0x0009b4ca01007387 */ /* 0x000fe20000100800 */
[----:B-1----:R-:W-:-:S03]  /*8810*/  IMAD R19, R3, 0x19, RZ ;  /* 0x0000001903137824 */ /* 0x002fc600078e02ff */
[----:B------:R0:W2:Y:S04]  /*8820*/  LDG.E.U8 R117, desc[UR44][R14.64] ;  /* 0x0000002c0e757981 */ /* 0x0000a8000c1e1100 */
[----:B------:R1:W2:Y:S01]  /*8830*/  LDG.E.U8 R119, desc[UR44][R16.64] ;  /* 0x0000002c10777981 */ /* 0x0002a2000c1e1100 */
[-C--:B------:R-:W-:Y:S01]  /*8840*/  IADD3 R18, P2, R19, R0.reuse, RZ ;  /* 0x0000000013127210 */ /* 0x080fe20007f5e0ff */
[----:B------:R-:W-:Y:S02]  /*8850*/  IMAD R6, R3, 0x1b, RZ ;  /* 0x0000001b03067824 */ /* 0x000fe400078e02ff */
[----:B------:R-:W-:Y:S01]  /*8860*/  STL [R1+0x9b0], R203 ;  /* 0x0009b0cb01007387 */ /* 0x000fe20000100800 */
[----:B0-----:R-:W-:-:S03]  /*8870*/  IADD3 R14, P1, R20, R0, RZ ;  /* 0x00000000140e7210 */ /* 0x001fc60007f3e0ff */
[----:B------:R-:W2:Y:S01]  /*8880*/  LDG.E.U8 R144, desc[UR44][R144.64] ;  /* 0x0000002c90907981 */ /* 0x000ea2000c1e1100 */
[----:B-1----:R-:W-:Y:S01]  /*8890*/  IMAD R17, R3, 0x1a, RZ ;  /* 0x0000001a03117824 */ /* 0x002fe200078e02ff */
[-C--:B------:R-:W-:Y:S02]  /*88a0*/  LEA.HI.X.SX32 R15, R20, R5.reuse, 0x1, P1 ;  /* 0x00000005140f7211 */ /* 0x080fe400008f0eff */
[----:B------:R-:W-:Y:S01]  /*88b0*/  STL [R1+0x9ac], R206 ;  /* 0x0009acce01007387 */ /* 0x000fe20000100800 */
[C---:B------:R-:W-:Y:S02]  /*88c0*/  IADD3 R14, P1, R2.reuse, R14, RZ ;  /* 0x0000000e020e7210 */ /* 0x040fe40007f3e0ff */
[----:B------:R-:W-:Y:S01]  /*88d0*/  IADD3 R16, P3, R17, R0, RZ ;  /* 0x0000000011107210 */ /* 0x000fe20007f7e0ff */
[----:B------:R-:W-:Y:S01]  /*88e0*/  STL [R1+0x9a8], R207 ;  /* 0x0009a8cf01007387 */ /* 0x000fe20000100800 */
[-C--:B------:R-:W-:Y:S01]  /*88f0*/  LEA.HI.X.SX32 R19, R19, R5.reuse, 0x1, P2 ;  /* 0x0000000513137211 */ /* 0x080fe200010f0eff */
[----:B------:R-:W-:Y:S01]  /*8900*/  IMAD.X R15, R7, 0x1, R15, P1 ;  /* 0x00000001070f7824 */ /* 0x000fe200008e060f */
[----:B------:R-:W-:Y:S01]  /*8910*/  IADD3 R18, P2, R2, R18, RZ ;  /* 0x0000001202127210 */ /* 0x000fe20007f5e0ff */
[----:B------:R-:W-:Y:S01]  /*8920*/  STL [R1+0x9a4], R210 ;  /* 0x0009a4d201007387 */ /* 0x000fe20000100800 */
[----:B------:R-:W-:-:S02]  /*8930*/  LEA.HI.X.SX32 R17, R17, R5, 0x1, P3 ;  /* 0x0000000511117211 */ /* 0x000fc400018f0eff */
[----:B------:R-:W-:Y:S01]  /*8940*/  IADD3 R16, P1, R2, R16, RZ ;  /* 0x0000001002107210 */ /* 0x000fe20007f3e0ff */
[C---:B------:R-:W-:Y:S01]  /*8950*/  IMAD.X R19, R7.reuse, 0x1, R19, P2 ;  /* 0x0000000107137824 */ /* 0x040fe200010e0613 */
[C---:B------:R-:W-:Y:S01]  /*8960*/  IADD3 R20, P4, R6.reuse, R0, RZ ;  /* 0x0000000006147210 */ /* 0x040fe20007f9e0ff */
[----:B------:R0:W2:Y:S02]  /*8970*/  LDG.E.U8 R115, desc[UR44][R14.64] ;  /* 0x0000002c0e737981 */ /* 0x0000a4000c1e1100 */
[----:B------:R-:W-:Y:S01]  /*8980*/  IMAD.X R17, R7, 0x1, R17, P1 ;  /* 0x0000000107117824 */ /* 0x000fe200008e0611 */
[----:B------:R-:W-:Y:S01]  /*8990*/  LEA.HI.X.SX32 R6, R6, R5, 0x1, P4 ;  /* 0x0000000506067211 */ /* 0x000fe200020f0eff */
[----:B------:R1:W2:Y:S04]  /*89a0*/  LDG.E.U8 R113, desc[UR44][R18.64] ;  /* 0x0000002c12717981 */ /* 0x0002a8000c1e1100 */
[----:B------:R3:W2:Y:S01]  /*89b0*/  LDG.E.U8 R111, desc[UR44][R16.64] ;  /* 0x0000002c106f7981 */ /* 0x0006a2000c1e1100 */
[----:B0-----:R-:W-:-:S03]  /*89c0*/  IADD3 R14, P1, R2, R20, RZ ;  /* 0x00000014020e7210 */ /* 0x001fc60007f3e0ff */
[----:B------:R-:W-:Y:S01]  /*89d0*/  STL [R1+0x9a0], R211 ;  /* 0x0009a0d301007387 */ /* 0x000fe20000100800 */
[C---:B-1----:R-:W-:Y:S02]  /*89e0*/  IMAD R19, R3.reuse, 0x1c, RZ ;  /* 0x0000001c03137824 */ /* 0x042fe400078e02ff */
[C---:B---3--:R-:W-:Y:S02]  /*89f0*/  IMAD R17, R3.reuse, 0x1d, RZ ;  /* 0x0000001d03117824 */ /* 0x048fe400078e02ff */
[----:B------:R-:W-:Y:S01]  /*8a00*/  IMAD R16, R3, 0x1e, RZ ;  /* 0x0000001e03107824 */ /* 0x000fe200078e02ff */
[-C--:B------:R-:W-:Y:S01]  /*8a10*/  IADD3 R20, P2, R19, R0.reuse, RZ ;  /* 0x0000000013147210 */ /* 0x080fe20007f5e0ff */
[----:B------:R-:W-:Y:S01]  /*8a20*/  IMAD.X R15, R7, 0x1, R6, P1 ;  /* 0x00000001070f7824 */ /* 0x000fe200008e0606 */
[-C--:B------:R-:W-:Y:S01]  /*8a30*/  IADD3 R18, P3, R17, R0.reuse, RZ ;  /* 0x0000000011127210 */ /* 0x080fe20007f7e0ff */
[----:B------:R-:W-:Y:S01]  /*8a40*/  IMAD R6, R3, 0x1f, RZ ;  /* 0x0000001f03067824 */ /* 0x000fe200078e02ff */
[----:B------:R-:W-:Y:S01]  /*8a50*/  IADD3 R21, P4, R16, R0, RZ ;  /* 0x0000000010157210 */ /* 0x000fe20007f9e0ff */
[----:B------:R-:W-:Y:S01]  /*8a60*/  STL [R1+0x99c], R214 ;  /* 0x00099cd601007387 */ /* 0x000fe20000100800 */
[----:B------:R-:W-:-:S02]  /*8a70*/  LEA.HI.X.SX32 R19, R19, R5, 0x1, P2 ;  /* 0x0000000513137211 */ /* 0x000fc400010f0eff */
[C---:B------:R-:W-:Y:S01]  /*8a80*/  IADD3 R20, P2, R2.reuse, R20, RZ ;  /* 0x0000001402147210 */ /* 0x040fe20007f5e0ff */
[----:B------:R0:W3:Y:S01]  /*8a90*/  LDG.E.U8 R109, desc[UR44][R14.64] ;  /* 0x0000002c0e6d7981 */ /* 0x0000e2000c1e1100 */
[-C--:B------:R-:W-:Y:S02]  /*8aa0*/  LEA.HI.X.SX32 R17, R17, R5.reuse, 0x1, P3 ;  /* 0x0000000511117211 */ /* 0x080fe400018f0eff */
[----:B------:R-:W-:Y:S01]  /*8ab0*/  IADD3 R18, P3, R2, R18, RZ ;  /* 0x0000001202127210 */ /* 0x000fe20007f7e0ff */
[----:B------:R-:W-:Y:S04]  /*8ac0*/  STL [R1+0x998], R152 ;  /* 0x0009989801007387 */ /* 0x000fe80000100800 */
[----:B------:R-:W-:Y:S01]  /*8ad0*/  STL [R1+0x994], R153 ;  /* 0x0009949901007387 */ /* 0x000fe20000100800 */
[----:B0-----:R-:W-:-:S02]  /*8ae0*/  LEA.HI.X.SX32 R15, R16, R5, 0x1, P4 ;  /* 0x00000005100f7211 */ /* 0x001fc400020f0eff */
[----:B------:R-:W-:Y:S01]  /*8af0*/  IADD3 R14, P1, R6, R0, RZ ;  /* 0x00000000060e7210 */ /* 0x000fe20007f3e0ff */
[----:B------:R-:W-:Y:S01]  /*8b00*/  STL [R1+0x990], R156 ;  /* 0x0009909c01007387 */ /* 0x000fe20000100800 */
[----:B------:R-:W-:Y:S01]  /*8b10*/  IADD3 R16, P4, R2, R21, RZ ;  /* 0x0000001502107210 */ /* 0x000fe20007f9e0ff */
[C---:B------:R-:W-:Y:S01]  /*8b20*/  IMAD.X R21, R7.reuse, 0x1, R19, P2 ;  /* 0x0000000107157824 */ /* 0x040fe200010e0613 */
[----:B------:R-:W-:Y:S01]  /*8b30*/  LEA.HI.X.SX32 R6, R6, R5, 0x1, P1 ;  /* 0x0000000506067211 */ /* 0x000fe200008f0eff */
[C---:B------:R-:W-:Y:S01]  /*8b40*/  IMAD.X R19, R7.reuse, 0x1, R17, P3 ;  /* 0x0000000107137824 */ /* 0x040fe200018e0611 */
[----:B------:R-:W-:Y:S01]  /*8b50*/  IADD3 R14, P1, R2, R14, RZ ;  /* 0x0000000e020e7210 */ /* 0x000fe20007f3e0ff */
[C---:B------:R-:W-:Y:S01]  /*8b60*/  IMAD.X R17, R7.reuse, 0x1, R15, P4 ;  /* 0x0000000107117824 */ /* 0x040fe200020e060f */
[----:B------:R-:W3:Y:S03]  /*8b70*/  LDG.E.U8 R107, desc[UR44][R20.64] ;  /* 0x0000002c146b7981 */ /* 0x000ee6000c1e1100 */
[----:B------:R-:W-:Y:S01]  /*8b80*/  IMAD.X R15, R7, 0x1, R6, P1 ;  /* 0x00000001070f7824 */ /* 0x000fe200008e0606 */
[----:B------:R0:W3:Y:S04]  /*8b90*/  LDG.E.U8 R103, desc[UR44][R16.64] ;  /* 0x0000002c10677981 */ /* 0x0000e8000c1e1100 */
[----:B------:R1:W3:Y:S04]  /*8ba0*/  LDG.E.U8 R105, desc[UR44][R18.64] ;  /* 0x0000002c12697981 */ /* 0x0002e8000c1e1100 */
[----:B------:R4:W3:Y:S01]  /*8bb0*/  LDG.E.U8 R101, desc[UR44][R14.64] ;  /* 0x0000002c0e657981 */ /* 0x0008e2000c1e1100 */
[----:B0-----:R-:W-:-:S03]  /*8bc0*/  IMAD.SHL.U32 R16, R3, 0x20, RZ ;  /* 0x0000002003107824 */ /* 0x001fc600078e00ff */
[----:B------:R-:W-:Y:S01]  /*8bd0*/  STL [R1+0x98c], R157 ;  /* 0x00098c9d01007387 */ /* 0x000fe20000100800 */
[C---:B-1----:R-:W-:Y:S02]  /*8be0*/  IMAD R19, R3.reuse, 0x21, RZ ;  /* 0x0000002103137824 */ /* 0x042fe400078e02ff */
[----:B------:R-:W-:Y:S01]  /*8bf0*/  IMAD R20, R3, 0x23, RZ ;  /* 0x0000002303147824 */ /* 0x000fe200078e02ff */
[----:B------:R-:W-:Y:S01]  /*8c00*/  STL [R1+0x988], R160 ;  /* 0x000988a001007387 */ /* 0x000fe20000100800 */
[CC--:B----4-:R-:W-:Y:S02]  /*8c10*/  IADD3 R14, P1, R16.reuse, R0.reuse, RZ ;  /* 0x00000000100e7210 */ /* 0x0d0fe40007f3e0ff */
        /* <DEDUP_REMOVED lines=12> */
[----:B------:R0:W4:Y:S01]  /*8ce0*/  LDG.E.U8 R99, desc[UR44][R14.64] ;  /* 0x0000002c0e637981 */ /* 0x000122000c1e1100 */
[----:B------:R-:W-:-:S03]  /*8cf0*/  IADD3 R16, P3, R6, R0, RZ ;  /* 0x0000000006107210 */ /* 0x000fc60007f7e0ff */
[----:B------:R1:W3:Y:S01]  /*8d00*/  LDG.E.U8 R97, desc[UR44][R18.64] ;  /* 0x0000002c12617981 */ /* 0x0002e2000c1e1100 */
        /* <DEDUP_REMOVED lines=10> */
[----:B------:R0:W3:Y:S01]  /*8db0*/  LDG.E.U8 R93, desc[UR44][R14.64] ;  /* 0x0000002c0e5d7981 */ /* 0x0000e2000c1e1100 */
[----:B------:R-:W-:-:S03]  /*8dc0*/  IMAD R20, R3, 0x27, RZ ;  /* 0x0000002703147824 */ /* 0x000fc600078e02ff */
[-C--:B------:R-:W-:Y:S01]  /*8dd0*/  IADD3 R18, P2, R19, R0.reuse, RZ ;  /* 0x0000000013127210 */ /* 0x080fe20007f5e0ff */
[----:B------:R-:W-:Y:S01]  /*8de0*/  IMAD R6, R3, 0x26, RZ ;  /* 0x0000002603067824 */ /* 0x000fe200078e02ff */
[----:B------:R1:W3:Y:S01]  /*8df0*/  LDG.E.U8 R95, desc[UR44][R16.64] ;  /* 0x0000002c105f7981 */ /* 0x0002e2000c1e1100 */
        /* <DEDUP_REMOVED lines=13> */
[----:B------:R0:W3:Y:S01]  /*8ed0*/  LDG.E.U8 R91, desc[UR44][R14.64] ;  /* 0x0000002c0e5b7981 */ /* 0x0000e2000c1e1100 */
[-C--:B------:R-:W-:Y:S02]  /*8ee0*/  LEA.HI.X.SX32 R6, R6, R5.reuse, 0x1, P3 ;  /* 0x0000000506067211 */ /* 0x080fe400018f0eff */
[----:B------:R-:W-:Y:S01]  /*8ef0*/  IADD3 R16, P1, R2, R16, RZ ;  /* 0x0000001002107210 */ /* 0x000fe20007f3e0ff */
[----:B------:R-:W-:Y:S04]  /*8f00*/  STL [R1+0x960], R180 ;  /* 0x000960b401007387 */ /* 0x000fe80000100800 */
[----:B------:R-:W-:Y:S01]  /*8f10*/  STL [R1+0x95c], R181 ;  /* 0x00095cb501007387 */ /* 0x000fe20000100800 */
[----:B0-----:R-:W-:Y:S02]  /*8f20*/  LEA.HI.X.SX32 R15, R20, R5, 0x1, P4 ;  /* 0x00000005140f7211 */ /* 0x001fe400020f0eff */
[----:B------:R-:W-:Y:S01]  /*8f30*/  IADD3 R14, P2, R2, R17, RZ ;  /* 0x00000011020e7210 */ /* 0x000fe20007f5e0ff */
[----:B------:R-:W-:Y:S01]  /*8f40*/  IMAD R20, R3, 0x28, RZ ;  /* 0x0000002803147824 */ /* 0x000fe200078e02ff */
[----:B------:R-:W-:Y:S01]  /*8f50*/  STL [R1+0x958], R184 ;  /* 0x000958b801007387 */ /* 0x000fe20000100800 */
[----:B------:R-:W-:-:S02]  /*8f60*/  IMAD.X R17, R7, 0x1, R6, P1 ;  /* 0x0000000107117824 */ /* 0x000fc400008e0606 */
[----:B------:R-:W-:Y:S01]  /*8f70*/  IMAD.X R15, R7, 0x1, R15, P2 ;  /* 0x00000001070f7824 */ /* 0x000fe200010e060f */
[----:B------:R-:W-:Y:S04]  /*8f80*/  STL [R1+0x954], R185 ;  /* 0x000954b901007387 */ /* 0x000fe80000100800 */
[----:B------:R-:W-:Y:S04]  /*8f90*/  STL [R1+0x950], R188 ;  /* 0x000950bc01007387 */ /* 0x000fe80000100800 */
[----:B------:R-:W-:Y:S04]  /*8fa0*/  STL [R1+0x94c], R189 ;  /* 0x00094cbd01007387 */ /* 0x000fe80000100800 */
[----:B------:R0:W3:Y:S04]  /*8fb0*/  LDG.E.U8 R89, desc[UR44][R18.64] ;  /* 0x0000002c12597981 */ /* 0x0000e8000c1e1100 */
[----:B------:R1:W3:Y:S04]  /*8fc0*/  LDG.E.U8 R85, desc[UR44][R14.64] ;  /* 0x0000002c0e557981 */ /* 0x0002e8000c1e1100 */
[----:B------:R-:W-:Y:S01]  /*8fd0*/  STL [R1+0x948], R192 ;  /* 0x000948c001007387 */ /* 0x000fe20000100800 */
[----:B0-----:R-:W-:-:S03]  /*8fe0*/  IMAD R19, R3, 0x29, RZ ;  /* 0x0000002903137824 */ /* 0x001fc600078e02ff */
[----:B------:R-:W-:Y:S01]  /*8ff0*/  STL [R1+0x944], R193 ;  /* 0x000944c101007387 */ /* 0x000fe20000100800 */
[----:B-1----:R-:W-:-:S03]  /*9000*/  IADD3 R14, P1, R20, R0, RZ ;  /* 0x00000000140e7210 */ /* 0x002fc60007f3e0ff */
[----:B------:R0:W3:Y:S01]  /*9010*/  LDG.E.U8 R87, desc[UR44][R16.64] ;  /* 0x0000002c10577981 */ /* 0x0000e2000c1e1100 */
[----:B------:R-:W-:-:S03]  /*9020*/  IADD3 R18, P2, R19, R0, RZ ;  /* 0x0000000013127210 */ /* 0x000fc60007f5e0ff */
[----:B------:R-:W-:Y:S01]  /*9030*/  STL [R1+0x940], R196 ;  /* 0x000940c401007387 */ /* 0x000fe20000100800 */
[----:B------:R-:W-:-:S03]  /*9040*/  LEA.HI.X.SX32 R15, R20, R5, 0x1, P1 ;  /* 0x00000005140f7211 */ /* 0x000fc600008f0eff */
[----:B------:R-:W-:Y:S01]  /*9050*/  STL [R1+0x93c], R197 ;  /* 0x00093cc501007387 */ /* 0x000fe20000100800 */
[C---:B0-----:R-:W-:Y:S01]  /*9060*/  IMAD R17, R3.reuse, 0x2a, RZ ;  /* 0x0000002a03117824 */ /* 0x041fe200078e02ff */
[----:B------:R-:W-:Y:S02]  /*9070*/  IADD3 R14, P1, R2, R14, RZ ;  /* 0x0000000e020e7210 */ /* 0x000fe40007f3e0ff */
[----:B------:R-:W-:Y:S01]  /*9080*/  STL [R1+0x938], R200 ;  /* 0x000938c801007387 */ /* 0x000fe20000100800 */
[----:B------:R-:W-:-:S03]  /*9090*/  IMAD R6, R3, 0x2b, RZ ;  /* 0x0000002b03067824 */ /* 0x000fc600078e02ff */
[----:B------:R-:W-:Y:S01]  /*90a0*/  STL [R1+0x934], R201 ;  /* 0x000934c901007387 */ /* 0x000fe20000100800 */
[----:B------:R-:W-:-:S03]  /*90b0*/  IADD3 R16, P3, R17, R0, RZ ;  /* 0x0000000011107210 */ /* 0x000fc60007f7e0ff */
[----:B------:R-:W-:Y:S01]  /*90c0*/  STL [R1+0x930], R204 ;  /* 0x000930cc01007387 */ /* 0x000fe20000100800 */
[----:B------:R-:W-:-:S03]  /*90d0*/  LEA.HI.X.SX32 R19, R19, R5, 0x1, P2 ;  /* 0x0000000513137211 */ /* 0x000fc600010f0eff */
[----:B------:R-:W-:Y:S01]  /*90e0*/  STL [R1+0x92c], R205 ;  /* 0x00092ccd01007387 */ /* 0x000fe20000100800 */
[----:B------:R-:W-:Y:S01]  /*90f0*/  IADD3 R18, P2, R2, R18, RZ ;  /* 0x0000001202127210 */ /* 0x000fe20007f5e0ff */
[----:B------:R-:W-:Y:S02]  /*9100*/  IMAD.X R15, R7, 0x1, R15, P1 ;  /* 0x00000001070f7824 */ /* 0x000fe400008e060f */
[----:B------:R-:W-:Y:S01]  /*9110*/  STL [R1+0x928], R208 ;  /* 0x000928d001007387 */ /* 0x000fe20000100800 */
[----:B------:R-:W-:-:S03]  /*9120*/  LEA.HI.X.SX32 R17, R17, R5, 0x1, P3 ;  /* 0x0000000511117211 */ /* 0x000fc600018f0eff */
[----:B------:R-:W-:Y:S01]  /*9130*/  STL [R1+0x924], R209 ;  /* 0x000924d101007387 */ /* 0x000fe20000100800 */
[----:B------:R-:W-:-:S03]  /*9140*/  IADD3 R16, P1, R2, R16, RZ ;  /* 0x0000001002107210 */ /* 0x000fc60007f3e0ff */
[----:B------:R-:W-:Y:S01]  /*9150*/  STL [R1+0x920], R212 ;  /* 0x000920d401007387 */ /* 0x000fe20000100800 */
[----:B------:R-:W-:-:S03]  /*9160*/  IADD3 R20, P4, R6, R0, RZ ;  /* 0x0000000006147210 */ /* 0x000fc60007f9e0ff */
[----:B------:R-:W-:Y:S01]  /*9170*/  STL [R1+0x91c], R213 ;  /* 0x00091cd501007387 */ /* 0x000fe20000100800 */
[----:B------:R-:W-:-:S03]  /*9180*/  IMAD.X R19, R7, 0x1, R19, P2 ;  /* 0x0000000107137824 */ /* 0x000fc600010e0613 */
[----:B------:R-:W-:Y:S01]  /*9190*/  STL [R1+0x918], R215 ;  /* 0x000918d701007387 */ /* 0x000fe20000100800 */
[----:B------:R-:W-:-:S03]  /*91a0*/  IMAD.X R17, R7, 0x1, R17, P1 ;  /* 0x0000000107117824 */ /* 0x000fc600008e0611 */
[----:B------:R0:W-:Y:S01]  /*91b0*/  STL [R1+0xa20], R5 ;  /* 0x000a200501007387 */ /* 0x0001e20000100800 */
[----:B------:R-:W-:-:S03]  /*91c0*/  LEA.HI.X.SX32 R6, R6, R5, 0x1, P4 ;  /* 0x0000000506067211 */ /* 0x000fc600020f0eff */
[----:B------:R-:W4:Y:S04]  /*91d0*/  LDL R10, [R1+0x2fc] ;  /* 0x0002fc00010a7983 */ /* 0x000f280000100800 */
[----:B------:R1:W3:Y:S04]  /*91e0*/  LDG.E.U8 R83, desc[UR44][R14.64] ;  /* 0x0000002c0e537981 */ /* 0x0002e8000c1e1100 */
[----:B------:R0:W3:Y:S04]  /*91f0*/  LDG.E.U8 R81, desc[UR44][R18.64] ;  /* 0x0000002c12517981 */ /* 0x0000e8000c1e1100 */
[----:B------:R0:W3:Y:S01]  /*9200*/  LDG.E.U8 R79, desc[UR44][R16.64] ;  /* 0x0000002c104f7981 */ /* 0x0000e2000c1e1100 */
[----:B-1----:R-:W-:-:S03]  /*9210*/  IADD3 R14, P1, R2, R20, RZ ;  /* 0x00000014020e7210 */ /* 0x002fc60007f3e0ff */
[----:B------:R-:W3:Y:S01]  /*9220*/  LDL R9, [R1+0x300] ;  /* 0x0003000001097983 */ /* 0x000ee20000100800 */
[----:B0-----:R-:W-:Y:S02]  /*9230*/  IMAD R19, R3, 0x2c, RZ ;  /* 0x0000002c03137824 */ /* 0x001fe400078e02ff */
[----:B------:R-:W-:Y:S01]  /*9240*/  IMAD.X R15, R7, 0x1, R6, P1 ;  /* 0x00000001070f7824 */ /* 0x000fe200008e0606 */
[----:B------:R-:W3:Y:S01]  /*9250*/  LDL R8, [R1+0x304] ;  /* 0x0003040001087983 */ /* 0x000ee20000100800 */
[C---:B------:R-:W-:Y:S02]  /*9260*/  IMAD R18, R3.reuse, 0x2d, RZ ;  /* 0x0000002d03127824 */ /* 0x040fe400078e02ff */
[----:B------:R-:W-:Y:S01]  /*9270*/  IMAD R17, R3, 0x2e, RZ ;  /* 0x0000002e03117824 */ /* 0x000fe200078e02ff */
[-C--:B------:R-:W-:Y:S01]  /*9280*/  IADD3 R20, P2, R19, R0.reuse, RZ ;  /* 0x0000000013147210 */ /* 0x080fe20007f5e0ff */
[----:B------:R-:W-:Y:S01]  /*9290*/  IMAD R6, R3, 0x2f, RZ ;  /* 0x0000002f03067824 */ /* 0x000fe200078e02ff */
[----:B------:R0:W3:Y:S01]  /*92a0*/  LDG.E.U8 R77, desc[UR44][R14.64] ;  /* 0x0000002c0e4d7981 */ /* 0x0000e2000c1e1100 */
[----:B------:R-:W-:-:S02]  /*92b0*/  IADD3 R21, P3, R18, R0, RZ ;  /* 0x0000000012157210 */ /* 0x000fc40007f7e0ff */
[----:B------:R-:W-:Y:S01]  /*92c0*/  IADD3 R16, P4, R17, R0, RZ ;  /* 0x0000000011107210 */ /* 0x000fe20007f9e0ff */
[--C-:B------:R-:W-:Y:S01]  /*92d0*/  IMAD.IADD R48, R48, 0x1, R0.reuse ;  /* 0x0000000130307824 */ /* 0x100fe200078e0200 */
[-C--:B------:R-:W-:Y:S01]  /*92e0*/  LEA.HI.X.SX32 R19, R19, R5.reuse, 0x1, P2 ;  /* 0x0000000513137211 */ /* 0x080fe200010f0eff */
[----:B------:R-:W3:Y:S01]  /*92f0*/  LDL R30, [R1+0x308] ;  /* 0x00030800011e7983 */ /* 0x000ee20000100800 */
[----:B------:R-:W-:Y:S02]  /*9300*/  IADD3 R20, P2, R2, R20, RZ ;  /* 0x0000001402147210 */ /* 0x000fe40007f5e0ff */
[----:B0-----:R-:W-:Y:S01]  /*9310*/  IADD3 R14, P1, R6, R0, RZ ;  /* 0x00000000060e7210 */ /* 0x001fe20007f3e0ff */
[----:B------:R-:W3:Y:S01]  /*9320*/  LDL R28, [R1+0x310] ;  /* 0x00031000011c7983 */ /* 0x000ee20000100800 */
[----:B------:R-:W-:Y:S02]  /*9330*/  LEA.HI.X.SX32 R15, R18, R5, 0x1, P3 ;  /* 0x00000005120f7211 */ /* 0x000fe400018f0eff */
[----:B------:R-:W-:Y:S01]  /*9340*/  IADD3 R18, P3, R2, R21, RZ ;  /* 0x0000001502127210 */ /* 0x000fe20007f7e0ff */
[--C-:B------:R-:W-:Y:S01]  /*9350*/  IMAD.IADD R34, R34, 0x1, R0.reuse ;  /* 0x0000000122227824 */ /* 0x100fe200078e0200 */
[-C--:B------:R-:W-:Y:S01]  /*9360*/  LEA.HI.X.SX32 R17, R17, R5.reuse, 0x1, P4 ;  /* 0x0000000511117211 */ /* 0x080fe200020f0eff */
[--C-:B------:R-:W-:Y:S01]  /*9370*/  IMAD.IADD R42, R42, 0x1, R0.reuse ;  /* 0x000000012a2a7824 */ /* 0x100fe200078e0200 */
[----:B------:R-:W-:Y:S01]  /*9380*/  LEA.HI.X.SX32 R6, R6, R5, 0x1, P1 ;  /* 0x0000000506067211 */ /* 0x000fe200008f0eff */
[--C-:B------:R-:W-:Y:S01]  /*9390*/  IMAD.IADD R40, R40, 0x1, R0.reuse ;  /* 0x0000000128287824 */ /* 0x100fe200078e0200 */
[----:B------:R-:W-:Y:S01]  /*93a0*/  IADD3 R16, P4, R2, R16, RZ ;  /* 0x0000001002107210 */ /* 0x000fe20007f9e0ff */
[----:B------:R-:W-:Y:S01]  /*93b0*/  IMAD.IADD R44, R44, 0x1, R0 ;  /* 0x000000012c2c7824 */ /* 0x000fe200078e0200 */
[----:B------:R-:W-:Y:S01]  /*93c0*/  IADD3 R14, P1, R2, R14, RZ ;  /* 0x0000000e020e7210 */ /* 0x000fe20007f3e0ff */
[C---:B------:R-:W-:Y:S01]  /*93d0*/  IMAD.X R21, R7.reuse, 0x1, R19, P2 ;  /* 0x0000000107157824 */ /* 0x040fe200010e0613 */
[----:B------:R-:W3:Y:S01]  /*93e0*/  LDL R64, [R1+0x39c] ;  /* 0x00039c0001407983 */ /* 0x000ee20000100800 */
[----:B------:R-:W-:-:S02]  /*93f0*/  IMAD.X R19, R7, 0x1, R15, P3 ;  /* 0x0000000107137824 */ /* 0x000fc400018e060f */
[C---:B------:R-:W-:Y:S01]  /*9400*/  IMAD.X R17, R7.reuse, 0x1, R17, P4 ;  /* 0x0000000107117824 */ /* 0x040fe200020e0611 */
[----:B------:R-:W3:Y:S01]  /*9410*/  LDG.E.U8 R75, desc[UR44][R20.64] ;  /* 0x0000002c144b7981 */ /* 0x000ee2000c1e1100 */
[----:B------:R-:W-:Y:S02]  /*9420*/  IMAD.X R15, R7, 0x1, R6, P1 ;  /* 0x00000001070f7824 */ /* 0x000fe400008e0606 */
[----:B------:R-:W-:Y:S01]  /*9430*/  IMAD R6, R3, 0x32, RZ ;  /* 0x0000003203067824 */ /* 0x000fe200078e02ff */
[----:B------:R0:W3:Y:S04]  /*9440*/  LDG.E.U8 R71, desc[UR44][R16.64] ;  /* 0x0000002c10477981 */ /* 0x0000e8000c1e1100 */
[----:B------:R1:W3:Y:S01]  /*9450*/  LDG.E.U8 R69, desc[UR44][R14.64] ;  /* 0x0000002c0e457981 */ /* 0x0002e2000c1e1100 */
[----:B------:R-:W-:-:S03]  /*9460*/  IADD3 R56, P3, R6, R0, RZ ;  /* 0x0000000006387210 */ /* 0x000fc60007f7e0ff */
[----:B------:R2:W3:Y:S01]  /*9470*/  LDG.E.U8 R73, desc[UR44][R18.64] ;  /* 0x0000002c12497981 */ /* 0x0004e2000c1e1100 */
[C---:B0-----:R-:W-:Y:S02]  /*9480*/  IMAD R17, R3.reuse, 0x31, RZ ;  /* 0x0000003103117824 */ /* 0x041fe400078e02ff */
[--C-:B------:R-:W-:Y:S01]  /*9490*/  IMAD.IADD R58, R58, 0x1, R0.reuse ;  /* 0x000000013a3a7824 */ /* 0x100fe200078e0200 */
[----:B------:R-:W3:Y:S01]  /*94a0*/  LDL R74, [R1+0x3a4] ;  /* 0x0003a400014a7983 */ /* 0x000ee20000100800 */
[----:B-1----:R-:W-:Y:S01]  /*94b0*/  IMAD R15, R3, 0x30, RZ ;  /* 0x00000030030f7824 */ /* 0x002fe200078e02ff */
[-C--:B------:R-:W-:Y:S01]  /*94c0*/  IADD3 R32, P2, R17, R0.reuse, RZ ;  /* 0x0000000011207210 */ /* 0x080fe20007f5e0ff */
[----:B------:R-:W-:Y:S01]  /*94d0*/  IMAD.IADD R50, R50, 0x1, R0 ;  /* 0x0000000132327824 */ /* 0x000fe200078e0200 */
[----:B------:R-:W3:Y:S02]  /*94e0*/  LDL R78, [R1+0x3b8] ;  /* 0x0003b800014e7983 */ /* 0x000ee40000100800 */
[----:B------:R-:W-:-:S02]  /*94f0*/  IADD3 R14, P1, R15, R0, RZ ;  /* 0x000000000f0e7210 */ /* 0x000fc40007f3e0ff */
[-C--:B------:R-:W-:Y:S01]  /*9500*/  LEA.HI.X.SX32 R17, R17, R5.reuse, 0x1, P2 ;  /* 0x0000000511117211 */ /* 0x080fe200010f0eff */
[--C-:B------:R-:W-:Y:S01]  /*9510*/  IMAD.IADD R60, R60, 0x1, R0.reuse ;  /* 0x000000013c3c7824 */ /* 0x100fe200078e0200 */
[-C--:B------:R-:W-:Y:S01]  /*9520*/  LEA.HI.X.SX32 R15, R15, R5.reuse, 0x1, P1 ;  /* 0x000000050f0f7211 */ /* 0x080fe200008f0eff */
[--C-:B------:R-:W-:Y:S01]  /*9530*/  IMAD.IADD R62, R62, 0x1, R0.reuse ;  /* 0x000000013e3e7824 */ /* 0x100fe200078e0200 */
[----:B------:R-:W-:Y:S01]  /*9540*/  LEA.HI.X.SX32 R6, R6, R5, 0x1, P3 ;  /* 0x0000000506067211 */ /* 0x000fe200018f0eff */
[----:B------:R-:W-:Y:S01]  /*9550*/  IMAD.IADD R66, R66, 0x1, R0 ;  /* 0x0000000142427824 */ /* 0x000fe200078e0200 */
[----:B------:R-:W3:Y:S01]  /*9560*/  LDL R5, [R1+0x30c] ;  /* 0x00030c0001057983 */ /* 0x000ee20000100800 */
[C---:B------:R-:W-:Y:S01]  /*9570*/  IADD3 R14, P1, R2.reuse, R14, RZ ;  /* 0x0000000e020e7210 */ /* 0x040fe20007f3e0ff */
[----:B------:R-:W-:Y:S01]  /*9580*/  IMAD R16, R3, 0x34, RZ ;  /* 0x0000003403107824 */ /* 0x000fe200078e02ff */
[----:B------:R-:W-:Y:S01]  /*9590*/  IADD3 R32, P2, R2, R32, RZ ;  /* 0x0000002002207210 */ /* 0x000fe20007f5e0ff */
[----:B------:R-:W3:Y:S02]  /*95a0*/  LDL R84, [R1+0x3c0] ;  /* 0x0003c00001547983 */ /* 0x000ee40000100800 */
[----:B------:R-:W-:-:S02]  /*95b0*/  IMAD.X R15, R7, 0x1, R15, P1 ;  /* 0x00000001070f7824 */ /* 0x000fc400008e060f */
[----:B------:R-:W-:Y:S01]  /*95c0*/  IMAD.IADD R16, R16, 0x1, R0 ;  /* 0x0000000110107824 */ /* 0x000fe200078e0200 */
[----:B------:R-:W3:Y:S01]  /*95d0*/  LDL R94, [R1+0x3fc] ;  /* 0x0003fc00015e7983 */ /* 0x000ee20000100800 */
[----:B------:R-:W-:-:S03]  /*95e0*/  IMAD.X R33, R7, 0x1, R17, P2 ;  /* 0x0000000107217824 */ /* 0x000fc600010e0611 */
[----:B------:R0:W3:Y:S01]  /*95f0*/  LDG.E.U8 R68, desc[UR44][R14.64] ;  /* 0x0000002c0e447981 */ /* 0x0000e2000c1e1100 */
[C---:B------:R-:W-:Y:S02]  /*9600*/  IADD3 R56, P1, R2.reuse, R56, RZ ;  /* 0x0000003802387210 */ /* 0x040fe40007f3e0ff */
[C---:B------:R-:W-:Y:S01]  /*9610*/  IADD3 R48, P3, R2.reuse, R48, RZ ;  /* 0x0000003002307210 */ /* 0x040fe20007f7e0ff */
[C---:B--2---:R-:W-:Y:S01]  /*9620*/  IMAD R18, R3.reuse, 0x37, RZ ;  /* 0x0000003703127824 */ /* 0x044fe200078e02ff */
[----:B------:R-:W2:Y:S04]  /*9630*/  LDG.E.U8 R32, desc[UR44][R32.64] ;  /* 0x0000002c20207981 */ /* 0x000ea8000c1e1100 */
[----:B------:R-:W2:Y:S01]  /*9640*/  LDL R96, [R1+0x3c8] ;  /* 0x0003c80001607983 */ /* 0x000ea20000100800 */
[----:B0-----:R-:W-:Y:S01]  /*9650*/  IADD3 R14, P2, R2, R16, RZ ;  /* 0x00000010020e7210 */ /* 0x001fe20007f5e0ff */
[----:B------:R-:W-:-:S02]  /*9660*/  IMAD R16, R3, 0x35, RZ ;  /* 0x0000003503107824 */ /* 0x000fc400078e02ff */
[----:B------:R-:W2:Y:S02]  /*9670*/  LDL R104, [R1+0x404] ;  /* 0x0004040001687983 */ /* 0x000ea40000100800 */
[----:B------:R-:W-:Y:S02]  /*9680*/  IMAD.X R15, R7, 0x1, R24, P2 ;  /* 0x00000001070f7824 */ /* 0x000fe400010e0618 */
[----:B------:R-:W-:Y:S01]  /*9690*/  IMAD.IADD R16, R16, 0x1, R0 ;  /* 0x0000000110107824 */ /* 0x000fe200078e0200 */
[----:B------:R-:W2:Y:S01]  /*96a0*/  LDL R33, [R1+0x340] ;  /* 0x0003400001217983 */ /* 0x000ea20000100800 */
[----:B------:R-:W-:Y:S02]  /*96b0*/  IMAD R24, R3, 0x36, RZ ;  /* 0x0000003603187824 */ /* 0x000fe400078e02ff */
[----:B------:R-:W-:Y:S01]  /*96c0*/  IMAD.X R57, R7, 0x1, R6, P1 ;  /* 0x0000000107397824 */ /* 0x000fe200008e0606 */
[----:B------:R-:W-:Y:S01]  /*96d0*/  IADD3 R16, P1, R2, R16, RZ ;  /* 0x0000001002107210 */ /* 0x000fe20007f3e0ff */
[----:B------:R-:W-:Y:S01]  /*96e0*/  IMAD.IADD R24, R24, 0x1, R0 ;  /* 0x0000000118187824 */ /* 0x000fe200078e0200 */
[----:B------:R0:W2:Y:S01]  /*96f0*/  LDG.E.U8 R39, desc[UR44][R14.64] ;  /* 0x0000002c0e277981 */ /* 0x0000a2000c1e1100 */
[----:B------:R-:W-:-:S02]  /*9700*/  IMAD R6, R3, 0x39, RZ ;  /* 0x0000003903067824 */ /* 0x000fc400078e02ff */
[C---:B------:R-:W-:Y:S01]  /*9710*/  IMAD.X R17, R7.reuse, 0x1, R27, P1 ;  /* 0x0000000107117824 */ /* 0x040fe200008e061b */
[----:B------:R-:W-:Y:S01]  /*9720*/  IADD3 R24, P2, R2, R24, RZ ;  /* 0x0000001802187210 */ /* 0x000fe20007f5e0ff */
[----:B------:R-:W-:Y:S01]  /*9730*/  IMAD.IADD R6, R6, 0x1, R0 ;  /* 0x0000000106067824 */ /* 0x000fe200078e0200 */
[----:B------:R-:W2:Y:S01]  /*9740*/  LDG.E.U8 R56, desc[UR44][R56.64] ;  /* 0x0000002c38387981 */ /* 0x000ea2000c1e1100 */
[C---:B------:R-:W-:Y:S02]  /*9750*/  IMAD.X R49, R7.reuse, 0x1, R25, P3 ;  /* 0x0000000107317824 */ /* 0x040fe400018e0619 */
[----:B------:R-:W-:Y:S01]  /*9760*/  IMAD.X R25, R7, 0x1, R26, P2 ;  /* 0x0000000107197824 */ /* 0x000fe200010e061a */
[----:B------:R1:W2:Y:S01]  /*9770*/  LDG.E.U8 R29, desc[UR44][R16.64] ;  /* 0x0000002c101d7981 */ /* 0x0002a2000c1e1100 */
[----:B------:R-:W-:Y:S02]  /*9780*/  IMAD.IADD R18, R18, 0x1, R0 ;  /* 0x0000000112127824 */ /* 0x000fe400078e0200 */
[C---:B------:R-:W-:Y:S01]  /*9790*/  IMAD R26, R3.reuse, 0x3b, RZ ;  /* 0x0000003b031a7824 */ /* 0x040fe200078e02ff */
[----:B------:R-:W2:Y:S01]  /*97a0*/  LDG.E.U8 R48, desc[UR44][R48.64] ;  /* 0x0000002c30307981 */ /* 0x000ea2000c1e1100 */
[----:B0-----:R-:W-:-:S02]  /*97b0*/  IMAD R14, R3, 0x38, RZ ;  /* 0x00000038030e7824 */ /* 0x001fc400078e02ff */
[C---:B------:R-:W-:Y:S01]  /*97c0*/  IMAD R20, R3.reuse, 0x3d, RZ ;  /* 0x0000003d03147824 */ /* 0x040fe200078e02ff */
[----:B------:R-:W2:Y:S01]  /*97d0*/  LDG.E.U8 R24, desc[UR44][R24.64] ;  /* 0x0000002c18187981 */ /* 0x000ea2000c1e1100 */
[C---:B-1----:R-:W-:Y:S01]  /*97e0*/  IADD3 R16, P2, R2.reuse, R6, RZ ;  /* 0x0000000602107210 */ /* 0x042fe20007f5e0ff */
[----:B------:R-:W-:Y:S01]  /*97f0*/  IMAD R6, R3, 0x3a, RZ ;  /* 0x0000003a03067824 */ /* 0x000fe200078e02ff */
[----:B------:R-:W-:Y:S01]  /*9800*/  IADD3 R18, P1, R2, R18, RZ ;  /* 0x0000001202127210 */ /* 0x000fe20007f3e0ff */
[--C-:B------:R-:W-:Y:S01]  /*9810*/  IMAD.IADD R26, R26, 0x1, R0.reuse ;  /* 0x000000011a1a7824 */ /* 0x100fe200078e0200 */
[----:B------:R-:W2:Y:S03]  /*9820*/  LDL R57, [R1+0x380] ;  /* 0x0003800001397983 */ /* 0x000ea60000100800 */
[----:B------:R-:W-:Y:S01]  /*9830*/  IMAD.X R19, R7, 0x1, R23, P1 ;  /* 0x0000000107137824 */ /* 0x000fe200008e0617 */
[----:B------:R-:W2:Y:S01]  /*9840*/  LDL R25, [R1+0x328] ;  /* 0x0003280001197983 */ /* 0x000ea20000100800 */
[----:B------:R-:W-:-:S02]  /*9850*/  IMAD.IADD R14, R14, 0x1, R0 ;  /* 0x000000010e0e7824 */ /* 0x000fc400078e0200 */
[----:B------:R-:W-:Y:S01]  /*9860*/  IMAD.IADD R20, R20, 0x1, R0 ;  /* 0x0000000114147824 */ /* 0x000fe200078e0200 */
[----:B------:R-:W2:Y:S02]  /*9870*/  LDL R106, [R1+0x3e8] ;  /* 0x0003e800016a7983 */ /* 0x000ea40000100800 */
[C---:B------:R-:W-:Y:S02]  /*9880*/  IADD3 R14, P3, R2.reuse, R14, RZ ;  /* 0x0000000e020e7210 */ /* 0x040fe40007f7e0ff */
[----:B------:R-:W2:Y:S03]  /*9890*/  LDG.E.U8 R19, desc[UR44][R18.64] ;  /* 0x0000002c12137981 */ /* 0x000ea6000c1e1100 */
[C---:B------:R-:W-:Y:S01]  /*98a0*/  IMAD.X R15, R7.reuse, 0x1, R22, P3 ;  /* 0x00000001070f7824 */ /* 0x040fe200018e0616 */
[----:B------:R-:W-:Y:S01]  /*98b0*/  IADD3 R20, P3, R2, R20, RZ ;  /* 0x0000001402147210 */ /* 0x000fe20007f7e0ff */
[----:B------:R-:W2:Y:S04]  /*98c0*/  LDL R116, [R1+0x3f0] ;  /* 0x0003f00001747983 */ /* 0x000ea80000100800 */
[----:B------:R-:W2:Y:S04]  /*98d0*/  LDL R118, [R1+0x410] ;  /* 0x0004100001767983 */ /* 0x000ea80000100800 */
[----:B------:R-:W2:Y:S01]  /*98e0*/  LDL R123, [R1+0x394] ;  /* 0x00039400017b7983 */ /* 0x000ea20000100800 */
[----:B----4-:R-:W-:-:S03]  /*98f0*/  IMAD.X R17, R7, 0x1, R10, P2 ;  /* 0x0000000107117824 */ /* 0x010fc600010e060a */
[----:B------:R-:W4:Y:S04]  /*9900*/  LDG.E.U8 R14, desc[UR44][R14.64] ;  /* 0x0000002c0e0e7981 */ /* 0x000f28000c1e1100 */
[----:B------:R-:W2:Y:S04]  /*9910*/  LDL R10, [R1+0x314] ;  /* 0x00031400010a7983 */ /* 0x000ea80000100800 */
[----:B------:R0:W4:Y:S01]  /*9920*/  LDG.E.U8 R49, desc[UR44][R16.64] ;  /* 0x0000002c10317981 */ /* 0x000122000c1e1100 */
[----:B------:R-:W-:Y:S01]  /*9930*/  IADD3 R26, P2, R2, R26, RZ ;  /* 0x0000001a021a7210 */ /* 0x000fe20007f5e0ff */
[----:B------:R-:W-:-:S02]  /*9940*/  IMAD R22, R3, 0x3c, RZ ;  /* 0x0000003c03167824 */ /* 0x000fc400078e02ff */
[----:B------:R-:W4:Y:S01]  /*9950*/  LDL R15, [R1+0x320] ;  /* 0x00032000010f7983 */ /* 0x000f220000100800 */
[----:B0-----:R-:W-:-:S05]  /*9960*/  IMAD.IADD R16, R6, 0x1, R0 ;  /* 0x0000000106107824 */ /* 0x001fca00078e0200 */
[----:B------:R-:W-:Y:S01]  /*9970*/  IADD3 R16, P1, R2, R16, RZ ;  /* 0x0000001002107210 */ /* 0x000fe20007f3e0ff */
[C---:B---3--:R-:W-:Y:S02]  /*9980*/  IMAD.X R27, R7.reuse, 0x1, R8, P2 ;  /* 0x00000001071b7824 */ /* 0x048fe400010e0608 */
[----:B------:R-:W3:Y:S02]  /*9990*/  LDL R8, [R1+0x31c] ;  /* 0x00031c0001087983 */ /* 0x000ee40000100800 */
[C---:B------:R-:W-:Y:S02]  /*99a0*/  IMAD.X R17, R7.reuse, 0x1, R9, P1 ;  /* 0x0000000107117824 */ /* 0x040fe400008e0609 */
[----:B------:R-:W4:Y:S01]  /*99b0*/  LDL R9, [R1+0x318] ;  /* 0x0003180001097983 */ /* 0x000f220000100800 */
[----:B------:R-:W-:-:S03]  /*99c0*/  IMAD.X R21, R7, 0x1, R5, P3 ;  /* 0x0000000107157824 */ /* 0x000fc600018e0605 */
[----:B------:R0:W4:Y:S04]  /*99d0*/  LDG.E.U8 R55, desc[UR44][R16.64] ;  /* 0x0000002c10377981 */ /* 0x000128000c1e1100 */
[----:B------:R-:W4:Y:S01]  /*99e0*/  LDL R5, [R1+0x324] ;  /* 0x0003240001057983 */ /* 0x000f220000100800 */
[----:B------:R-:W-:Y:S02]  /*99f0*/  IMAD R6, R3, 0x3e, RZ ;  /* 0x0000003e03067824 */ /* 0x000fe400078e02ff */
[--C-:B------:R-:W-:Y:S01]  /*9a00*/  IMAD.IADD R22, R22, 0x1, R0.reuse ;  /* 0x0000000116167824 */ /* 0x100fe200078e0200 */
[----:B------:R1:W4:Y:S01]  /*9a10*/  LDG.E.U8 R47, desc[UR44][R26.64] ;  /* 0x0000002c1a2f7981 */ /* 0x000322000c1e1100 */
[----:B------:R-:W-:-:S03]  /*9a20*/  IMAD.IADD R6, R6, 0x1, R0 ;  /* 0x0000000106067824 */ /* 0x000fc600078e0200 */
[C---:B------:R-:W-:Y:S02]  /*9a30*/  IADD3 R22, P1, R2.reuse, R22, RZ ;  /* 0x0000001602167210 */ /* 0x040fe40007f3e0ff */
[----:B0-----:R-:W-:-:S03]  /*9a40*/  IADD3 R16, P2, R2, R6, RZ ;  /* 0x0000000602107210 */ /* 0x001fc60007f5e0ff */
[C---:B------:R-:W-:Y:S02]  /*9a50*/  IMAD.X R23, R7.reuse, 0x1, R30, P1 ;  /* 0x0000000107177824 */ /* 0x040fe400008e061e */
[----:B------:R-:W-:Y:S02]  /*9a60*/  IMAD.X R17, R7, 0x1, R28, P2 ;  /* 0x0000000107117824 */ /* 0x000fe400010e061c */
[C---:B------:R-:W-:Y:S01]  /*9a70*/  IMAD R6, R3.reuse, 0x3f, RZ ;  /* 0x0000003f03067824 */ /* 0x040fe200078e02ff */
[----:B------:R-:W4:Y:S01]  /*9a80*/  LDG.E.U8 R38, desc[UR44][R22.64] ;  /* 0x0000002c16267981 */ /* 0x000f22000c1e1100 */
[C---:B------:R-:W-:Y:S02]  /*9a90*/  IMAD.SHL.U32 R30, R3.reuse, 0x40, RZ ;  /* 0x00000040031e7824 */ /* 0x040fe400078e00ff */
[----:B-1----:R-:W-:Y:S01]  /*9aa0*/  IMAD R26, R3, 0x41, RZ ;  /* 0x00000041031a7824 */ /* 0x002fe200078e02ff */
[----:B------:R-:W4:Y:S04]  /*9ab0*/  LDG.E.U8 R28, desc[UR44][R20.64] ;  /* 0x0000002c141c7981 */ /* 0x000f28000c1e1100 */
[----:B------:R0:W4:Y:S04]  /*9ac0*/  LDG.E.U8 R23, desc[UR44][R16.64] ;  /* 0x0000002c10177981 */ /* 0x000128000c1e1100 */
[----:B------:R-:W4:Y:S01]  /*9ad0*/  LDL R22, [R1+0x338] ;  /* 0x0003380001167983 */ /* 0x000f220000100800 */
[----:B0-----:R-:W-:-:S05]  /*9ae0*/  IMAD.IADD R16, R6, 0x1, R0 ;  /* 0x0000000106107824 */ /* 0x001fca00078e0200 */
[----:B------:R-:W-:Y:S01]  /*9af0*/  IADD3 R16, P1, R2, R16, RZ ;  /* 0x0000001002107210 */ /* 0x000fe20007f3e0ff */
[--C-:B------:R-:W-:Y:S02]  /*9b00*/  IMAD.IADD R30, R30, 0x1, R0.reuse ;  /* 0x000000011e1e7824 */ /* 0x100fe400078e0200 */
[----:B------:R-:W-:-:S03]  /*9b10*/  IMAD.IADD R26, R26, 0x1, R0 ;  /* 0x000000011a1a7824 */ /* 0x000fc600078e0200 */
[----:B------:R-:W-:Y:S01]  /*9b20*/  IADD3 R30, P2, R2, R30, RZ ;  /* 0x0000001e021e7210 */ /* 0x000fe20007f5e0ff */
[----:B------:R-:W-:-:S04]  /*9b30*/  IMAD R6, R3, 0x43, RZ ;  /* 0x0000004303067824 */ /* 0x000fc800078e02ff */
[----:B------:R-:W-:Y:S02]  /*9b40*/  IMAD.IADD R6, R6, 0x1, R0 ;  /* 0x0000000106067824 */ /* 0x000fe400078e0200 */
[----:B--2---:R-:W-:Y:S02]  /*9b50*/  IMAD.X R17, R7, 0x1, R10, P1 ;  /* 0x0000000107117824 */ /* 0x004fe400008e060a */
[----:B------:R-:W2:Y:S01]  /*9b60*/  LDL R10, [R1+0x32c] ;  /* 0x00032c00010a7983 */ /* 0x000ea20000100800 */
[----:B------:R-:W-:-:S03]  /*9b70*/  IADD3 R26, P1, R2, R26, RZ ;  /* 0x0000001a021a7210 */ /* 0x000fc60007f3e0ff */
[----:B------:R0:W2:Y:S02]  /*9b80*/  LDG.E.U8 R18, desc[UR44][R16.64] ;  /* 0x0000002c10127981 */ /* 0x0000a4000c1e1100 */
[C---:B---3--:R-:W-:Y:S02]  /*9b90*/  IMAD.X R27, R7.reuse, 0x1, R8, P1 ;  /* 0x00000001071b7824 */ /* 0x048fe400008e0608 */
[----:B------:R-:W3:Y:S01]  /*9ba0*/  LDL R8, [R1+0x334] ;  /* 0x0003340001087983 */ /* 0x000ee20000100800 */
[----:B----4-:R-:W-:-:S03]  /*9bb0*/  IMAD.X R31, R7, 0x1, R9, P2 ;  /* 0x00000001071f7824 */ /* 0x010fc600010e0609 */
[----:B------:R-:W4:Y:S01]  /*9bc0*/  LDL R9, [R1+0x330] ;  /* 0x0003300001097983 */ /* 0x000f220000100800 */
[----:B0-----:R-:W-:Y:S01]  /*9bd0*/  IADD3 R16, P2, R2, R6, RZ ;  /* 0x0000000602107210 */ /* 0x001fe20007f5e0ff */
[----:B------:R-:W-:Y:S02]  /*9be0*/  IMAD R20, R3, 0x42, RZ ;  /* 0x0000004203147824 */ /* 0x000fe400078e02ff */
[----:B------:R0:W4:Y:S04]  /*9bf0*/  LDG.E.U8 R6, desc[UR44][R26.64] ;  /* 0x0000002c1a067981 */ /* 0x000128000c1e1100 */
[----:B------:R-:W4:Y:S01]  /*9c00*/  LDG.E.U8 R30, desc[UR44][R30.64] ;  /* 0x0000002c1e1e7981 */ /* 0x000f22000c1e1100 */
[----:B------:R-:W-:-:S03]  /*9c10*/  IMAD.X R17, R7, 0x1, R5, P2 ;  /* 0x0000000107117824 */ /* 0x000fc600010e0605 */
[----:B------:R-:W4:Y:S01]  /*9c20*/  LDL R5, [R1+0x33c] ;  /* 0x00033c0001057983 */ /* 0x000f220000100800 */
[--C-:B------:R-:W-:Y:S02]  /*9c30*/  IMAD.IADD R20, R20, 0x1, R0.reuse ;  /* 0x0000000114147824 */ /* 0x100fe400078e0200 */
[----:B0-----:R-:W-:Y:S01]  /*9c40*/  IMAD R26, R3, 0x45, RZ ;  /* 0x00000045031a7824 */ /* 0x001fe200078e02ff */
[----:B------:R0:W4:Y:S02]  /*9c50*/  LDG.E.U8 R46, desc[UR44][R16.64] ;  /* 0x0000002c102e7981 */ /* 0x000124000c1e1100 */
[----:B------:R-:W-:Y:S01]  /*9c60*/  IADD3 R20, P3, R2, R20, RZ ;  /* 0x0000001402147210 */ /* 0x000fe20007f7e0ff */
[----:B------:R-:W-:-:S04]  /*9c70*/  IMAD.IADD R26, R26, 0x1, R0 ;  /* 0x000000011a1a7824 */ /* 0x000fc800078e0200 */
[----:B------:R-:W-:Y:S01]  /*9c80*/  IMAD.X R21, R7, 0x1, R15, P3 ;  /* 0x0000000107157824 */ /* 0x000fe200018e060f */
[----:B------:R-:W-:-:S04]  /*9c90*/  IADD3 R26, P2, R2, R26, RZ ;  /* 0x0000001a021a7210 */ /* 0x000fc80007f5e0ff */
[----:B------:R1:W4:Y:S01]  /*9ca0*/  LDG.E.U8 R54, desc[UR44][R20.64] ;  /* 0x0000002c14367981 */ /* 0x000322000c1e1100 */
[C---:B0-----:R-:W-:Y:S02]  /*9cb0*/  IMAD R16, R3.reuse, 0x47, RZ ;  /* 0x0000004703107824 */ /* 0x041fe400078e02ff */
[----:B-1----:R-:W-:-:S04]  /*9cc0*/  IMAD R20, R3, 0x44, RZ ;  /* 0x0000004403147824 */ /* 0x002fc800078e02ff */
[--C-:B------:R-:W-:Y:S02]  /*9cd0*/  IMAD.IADD R20, R20, 0x1, R0.reuse ;  /* 0x0000000114147824 */ /* 0x100fe400078e0200 */
[----:B------:R-:W-:-:S03]  /*9ce0*/  IMAD.IADD R16, R16, 0x1, R0 ;  /* 0x0000000110107824 */ /* 0x000fc600078e0200 */
[C---:B------:R-:W-:Y:S02]  /*9cf0*/  IADD3 R20, P1, R2.reuse, R20, RZ ;  /* 0x0000001402147210 */ /* 0x040fe40007f3e0ff */
[----:B------:R-:W-:-:S03]  /*9d00*/  IADD3 R16, P3, R2, R16, RZ ;  /* 0x0000001002107210 */ /* 0x000fc60007f7e0ff */
[----:B------:R-:W-:Y:S01]  /*9d10*/  IMAD.X R21, R7, 0x1, R25, P1 ;  /* 0x0000000107157824 */ /* 0x000fe200008e0619 */
[----:B------:R-:W-:Y:S01]  /*9d20*/  IADD3 R34, P1, R2, R34, RZ ;  /* 0x0000002202227210 */ /* 0x000fe20007f3e0ff */
[----:B------:R-:W-:Y:S01]  /*9d30*/  IMAD R15, R3, 0x48, RZ ;  /* 0x00000048030f7824 */ /* 0x000fe200078e02ff */
[----:B------:R-:W4:Y:S04]  /*9d40*/  LDL R25, [R1+0x350] ;  /* 0x0003500001197983 */ /* 0x000f280000100800 */
[----:B------:R0:W4:Y:S01]  /*9d50*/  LDG.E.U8 R37, desc[UR44][R20.64] ;  /* 0x0000002c14257981 */ /* 0x000122000c1e1100 */
[----:B--2---:R-:W-:-:S03]  /*9d60*/  IMAD.X R27, R7, 0x1, R10, P2 ;  /* 0x00000001071b7824 */ /* 0x004fc600010e060a */
[----:B------:R-:W2:Y:S01]  /*9d70*/  LDL R10, [R1+0x344] ;  /* 0x00034400010a7983 */ /* 0x000ea20000100800 */
[----:B---3--:R-:W-:-:S03]  /*9d80*/  IMAD.X R17, R7, 0x1, R8, P3 ;  /* 0x0000000107117824 */ /* 0x008fc600018e0608 */
[----:B------:R-:W3:Y:S01]  /*9d90*/  LDG.E.U8 R27, desc[UR44][R26.64] ;  /* 0x0000002c1a1b7981 */ /* 0x000ee2000c1e1100 */
[----:B----4-:R-:W-:-:S03]  /*9da0*/  IMAD.X R35, R7, 0x1, R9, P1 ;  /* 0x0000000107237824 */ /* 0x010fc600008e0609 */
[----:B------:R-:W4:Y:S04]  /*9db0*/  LDL R8, [R1+0x34c] ;  /* 0x00034c0001087983 */ /* 0x000f280000100800 */
[----:B------:R-:W3:Y:S01]  /*9dc0*/  LDL R9, [R1+0x348] ;  /* 0x0003480001097983 */ /* 0x000ee20000100800 */
[C---:B------:R-:W-:Y:S01]  /*9dd0*/  IADD3 R42, P1, R2.reuse, R42, RZ ;  /* 0x0000002a022a7210 */ /* 0x040fe20007f3e0ff */
[----:B------:R-:W-:Y:S02]  /*9de0*/  IMAD.IADD R15, R15, 0x1, R0 ;  /* 0x000000010f0f7824 */ /* 0x000fe400078e0200 */
[----:B------:R-:W3:Y:S02]  /*9df0*/  LDG.E.U8 R17, desc[UR44][R16.64] ;  /* 0x0000002c10117981 */ /* 0x000ee4000c1e1100 */
[----:B------:R-:W-:Y:S01]  /*9e00*/  IMAD.X R43, R7, 0x1, R5, P1 ;  /* 0x00000001072b7824 */ /* 0x000fe200008e0605 */
[C---:B0-----:R-:W-:Y:S01]  /*9e10*/  IADD3 R20, P2, R2.reuse, R15, RZ ;  /* 0x0000000f02147210 */ /* 0x041fe20007f5e0ff */
[----:B------:R-:W3:Y:S01]  /*9e20*/  LDL R5, [R1+0x354] ;  /* 0x0003540001057983 */ /* 0x000ee20000100800 */
[----:B------:R-:W-:-:S03]  /*9e30*/  IADD3 R40, P1, R2, R40, RZ ;  /* 0x0000002802287210 */ /* 0x000fc60007f3e0ff */
[----:B------:R-:W-:Y:S01]  /*9e40*/  IMAD.X R21, R7, 0x1, R22, P2 ;  /* 0x0000000107157824 */ /* 0x000fe200010e0616 */
[----:B------:R-:W3:Y:S04]  /*9e50*/  LDL R16, [R1+0x358] ;  /* 0x0003580001107983 */ /* 0x000ee80000100800 */
[----:B------:R0:W3:Y:S04]  /*9e60*/  LDG.E.U8 R22, desc[UR44][R34.64] ;  /* 0x0000002c22167981 */ /* 0x0000e8000c1e1100 */
[----:B------:R1:W3:Y:S01]  /*9e70*/  LDG.E.U8 R31, desc[UR44][R20.64] ;  /* 0x0000002c141f7981 */ /* 0x0002e2000c1e1100 */
[----:B------:R-:W-:-:S03]  /*9e80*/  IADD3 R44, P2, R2, R44, RZ ;  /* 0x0000002c022c7210 */ /* 0x000fc60007f5e0ff */
[----:B------:R-:W3:Y:S01]  /*9e90*/  LDG.E.U8 R42, desc[UR44][R42.64] ;  /* 0x0000002c2a2a7981 */ /* 0x000ee2000c1e1100 */
[C---:B0-----:R-:W-:Y:S02]  /*9ea0*/  IMAD R34, R3.reuse, 0x4c, RZ ;  /* 0x0000004c03227824 */ /* 0x041fe400078e02ff */
[----:B-1----:R-:W-:Y:S02]  /*9eb0*/  IMAD R20, R3, 0x4d, RZ ;  /* 0x0000004d03147824 */ /* 0x002fe400078e02ff */
[--C-:B------:R-:W-:Y:S02]  /*9ec0*/  IMAD.IADD R34, R34, 0x1, R0.reuse ;  /* 0x0000000122227824 */ /* 0x100fe400078e0200 */
[----:B------:R-:W-:Y:S01]  /*9ed0*/  IMAD.IADD R20, R20, 0x1, R0 ;  /* 0x0000000114147824 */ /* 0x000fe200078e0200 */
[----:B------:R-:W3:Y:S01]  /*9ee0*/  LDL R43, [R1+0x388] ;  /* 0x00038800012b7983 */ /* 0x000ee20000100800 */
[----:B------:R-:W-:Y:S01]  /*9ef0*/  IMAD.X R45, R7, 0x1, R33, P2 ;  /* 0x00000001072d7824 */ /* 0x000fe200010e0621 */
[----:B------:R-:W-:-:S02]  /*9f00*/  IADD3 R34, P3, R2, R34, RZ ;  /* 0x0000002202227210 */ /* 0x000fc40007f7e0ff */
[----:B------:R-:W-:Y:S01]  /*9f10*/  IADD3 R20, P2, R2, R20, RZ ;  /* 0x0000001402147210 */ /* 0x000fe20007f5e0ff */
[----:B------:R-:W-:Y:S01]  /*9f20*/  IMAD R15, R3, 0x4e, RZ ;  /* 0x0000004e030f7824 */ /* 0x000fe200078e02ff */
[----:B------:R-:W3:Y:S01]  /*9f30*/  LDG.E.U8 R53, desc[UR44][R44.64] ;  /* 0x0000002c2c357981 */ /* 0x000ee2000c1e1100 */
[----:B--2---:R-:W-:-:S03]  /*9f40*/  IMAD.X R41, R7, 0x1, R10, P1 ;  /* 0x0000000107297824 */ /* 0x004fc600008e060a */
[----:B------:R-:W2:Y:S04]  /*9f50*/  LDL R10, [R1+0x35c] ;  /* 0x00035c00010a7983 */ /* 0x000ea80000100800 */
[----:B------:R0:W2:Y:S01]  /*9f60*/  LDG.E.U8 R45, desc[UR44][R40.64] ;  /* 0x0000002c282d7981 */ /* 0x0000a2000c1e1100 */
[----:B----4-:R-:W-:-:S03]  /*9f70*/  IMAD.X R21, R7, 0x1, R8, P2 ;  /* 0x0000000107157824 */ /* 0x010fc600010e0608 */
[----:B------:R-:W4:Y:S01]  /*9f80*/  LDL R8, [R1+0x364] ;  /* 0x0003640001087983 */ /* 0x000f220000100800 */
[----:B---3--:R-:W-:-:S03]  /*9f90*/  IMAD.X R35, R7, 0x1, R9, P3 ;  /* 0x0000000107237824 */ /* 0x008fc600018e0609 */
[----:B------:R-:W3:Y:S01]  /*9fa0*/  LDL R9, [R1+0x360] ;  /* 0x0003600001097983 */ /* 0x000ee20000100800 */
[----:B------:R-:W-:-:S03]  /*9fb0*/  IADD3 R58, P2, R2, R58, RZ ;  /* 0x0000003a023a7210 */ /* 0x000fc60007f5e0ff */
[----:B------:R1:W4:Y:S01]  /*9fc0*/  LDG.E.U8 R26, desc[UR44][R20.64] ;  /* 0x0000002c141a7981 */ /* 0x000322000c1e1100 */
[----:B------:R-:W-:Y:S01]  /*9fd0*/  IADD3 R50, P3, R2, R50, RZ ;  /* 0x0000003202327210 */ /* 0x000fe20007f7e0ff */
[----:B0-----:R-:W-:Y:S02]  /*9fe0*/  IMAD R40, R3, 0x50, RZ ;  /* 0x0000005003287824 */ /* 0x001fe400078e02ff */
[----:B------:R0:W4:Y:S01]  /*9ff0*/  LDG.E.U8 R36, desc[UR44][R34.64] ;  /* 0x0000002c22247981 */ /* 0x000122000c1e1100 */
[----:B------:R-:W-:-:S03]  /*a000*/  IMAD.X R59, R7, 0x1, R5, P2 ;  /* 0x00000001073b7824 */ /* 0x000fc600010e0605 */
[----:B------:R-:W4:Y:S01]  /*a010*/  LDL R5, [R1+0x36c] ;  /* 0x00036c0001057983 */ /* 0x000f220000100800 */
[----:B-1----:R-:W-:-:S05]  /*a020*/  IMAD.IADD R20, R15, 0x1, R0 ;  /* 0x000000010f147824 */ /* 0x002fca00078e0200 */
[----:B------:R-:W-:-:S05]  /*a030*/  IADD3 R20, P1, R2, R20, RZ ;  /* 0x0000001402147210 */ /* 0x000fca0007f3e0ff */
[----:B------:R-:W-:Y:S02]  /*a040*/  IMAD.X R21, R7, 0x1, R25, P1 ;  /* 0x0000000107157824 */ /* 0x000fe400008e0619 */
[----:B------:R-:W4:Y:S04]  /*a050*/  LDL R25, [R1+0x368] ;  /* 0x0003680001197983 */ /* 0x000f280000100800 */
[----:B------:R-:W4:Y:S01]  /*a060*/  LDG.E.U8 R21, desc[UR44][R20.64] ;  /* 0x0000002c14157981 */ /* 0x000f22000c1e1100 */
[----:B0-----:R-:W-:Y:S02]  /*a070*/  IMAD R34, R3, 0x52, RZ ;  /* 0x0000005203227824 */ /* 0x001fe400078e02ff */
[--C-:B------:R-:W-:Y:S01]  /*a080*/  IMAD.IADD R40, R40, 0x1, R0.reuse ;  /* 0x0000000128287824 */ /* 0x100fe200078e0200 */
[----:B------:R-:W4:Y:S01]  /*a090*/  LDL R20, [R1+0x370] ;  /* 0x0003700001147983 */ /* 0x000f220000100800 */
[----:B------:R-:W-:-:S03]  /*a0a0*/  IMAD.IADD R34, R34, 0x1, R0 ;  /* 0x0000000122227824 */ /* 0x000fc600078e0200 */
[C---:B------:R-:W-:Y:S02]  /*a0b0*/  IADD3 R40, P1, R2.reuse, R40, RZ ;  /* 0x0000002802287210 */ /* 0x040fe40007f3e0ff */
[----:B------:R-:W-:-:S03]  /*a0c0*/  IADD3 R34, P2, R2, R34, RZ ;  /* 0x0000002202227210 */ /* 0x000fc60007f5e0ff */
[C---:B------:R-:W-:Y:S02]  /*a0d0*/  IMAD.X R41, R7.reuse, 0x1, R16, P1 ;  /* 0x0000000107297824 */ /* 0x040fe400008e0610 */
[----:B------:R-:W4:Y:S01]  /*a0e0*/  LDG.E.U8 R16, desc[UR44][R58.64] ;  /* 0x0000002c3a107981 */ /* 0x000f22000c1e1100 */
[----:B--2---:R-:W-:-:S03]  /*a0f0*/  IMAD.X R51, R7, 0x1, R10, P3 ;  /* 0x0000000107337824 */ /* 0x004fc600018e060a */
[----:B------:R-:W2:Y:S04]  /*a100*/  LDG.E.U8 R41, desc[UR44][R40.64] ;  /* 0x0000002c28297981 */ /* 0x000ea8000c1e1100 */
[----:B------:R-:W2:Y:S04]  /*a110*/  LDL R10, [R1+0x374] ;  /* 0x00037400010a7983 */ /* 0x000ea80000100800 */
[----:B------:R0:W2:Y:S02]  /*a120*/  LDG.E.U8 R33, desc[UR44][R50.64] ;  /* 0x0000002c32217981 */ /* 0x0000a4000c1e1100 */
[----:B0-----:R-:W-:-:S04]  /*a130*/  IMAD R50, R3, 0x53, RZ ;  /* 0x0000005303327824 */ /* 0x001fc800078e02ff */
[----:B------:R-:W-:-:S05]  /*a140*/  IMAD.IADD R50, R50, 0x1, R0 ;  /* 0x0000000132327824 */ /* 0x000fca00078e0200 */
[C---:B------:R-:W-:Y:S01]  /*a150*/  IADD3 R50, P1, R2.reuse, R50, RZ ;  /* 0x0000003202327210 */ /* 0x040fe20007f3e0ff */
[C---:B---3--:R-:W-:Y:S02]  /*a160*/  IMAD.X R35, R7.reuse, 0x1, R9, P2 ;  /* 0x0000000107237824 */ /* 0x048fe400010e0609 */
[----:B------:R-:W3:Y:S02]  /*a170*/  LDL R9, [R1+0x378] ;  /* 0x0003780001097983 */ /* 0x000ee40000100800 */
[----:B----4-:R-:W-:Y:S02]  /*a180*/  IMAD.X R51, R7, 0x1, R8, P1 ;  /* 0x0000000107337824 */ /* 0x010fe400008e0608 */
[----:B------:R-:W4:Y:S01]  /*a190*/  LDL R8, [R1+0x37c] ;  /* 0x00037c0001087983 */ /* 0x000f220000100800 */
[----:B------:R-:W-:-:S03]  /*a1a0*/  IADD3 R60, P1, R2, R60, RZ ;  /* 0x0000003c023c7210 */ /* 0x000fc60007f3e0ff */
[----:B------:R0:W4:Y:S01]  /*a1b0*/  LDG.E.U8 R52, desc[UR44][R34.64] ;  /* 0x0000002c22347981 */ /* 0x000122000c1e1100 */
[C---:B------:R-:W-:Y:S02]  /*a1c0*/  IMAD R58, R3.reuse, 0x56, RZ ;  /* 0x00000056033a7824 */ /* 0x040fe400078e02ff */
[----:B------:R-:W-:Y:S01]  /*a1d0*/  IMAD R15, R3, 0x57, RZ ;  /* 0x00000057030f7824 */ /* 0x000fe200078e02ff */
[----:B------:R1:W4:Y:S01]  /*a1e0*/  LDG.E.U8 R44, desc[UR44][R50.64] ;  /* 0x0000002c322c7981 */ /* 0x000322000c1e1100 */
[----:B------:R-:W-:-:S03]  /*a1f0*/  IMAD.X R61, R7, 0x1, R5, P1 ;  /* 0x00000001073d7824 */ /* 0x000fc600008e0605 */
[----:B------:R-:W4:Y:S01]  /*a200*/  LDL R5, [R1+0x384] ;  /* 0x0003840001057983 */ /* 0x000f220000100800 */
[----:B0-----:R-:W-:-:S04]  /*a210*/  IMAD R34, R3, 0x54, RZ ;  /* 0x0000005403227824 */ /* 0x001fc800078e02ff */
[--C-:B------:R-:W-:Y:S02]  /*a220*/  IMAD.IADD R34, R34, 0x1, R0.reuse ;  /* 0x0000000122227824 */ /* 0x100fe400078e0200 */
[--C-:B------:R-:W-:Y:S02]  /*a230*/  IMAD.IADD R58, R58, 0x1, R0.reuse ;  /* 0x000000013a3a7824 */ /* 0x100fe400078e0200 */
[----:B------:R-:W-:Y:S01]  /*a240*/  IMAD.IADD R15, R15, 0x1, R0 ;  /* 0x000000010f0f7824 */ /* 0x000fe200078e0200 */
[C---:B------:R-:W-:Y:S02]  /*a250*/  IADD3 R34, P2, R2.reuse, R34, RZ ;  /* 0x0000002202227210 */ /* 0x040fe40007f5e0ff */
[----:B------:R-:W-:-:S03]  /*a260*/  IADD3 R58, P3, R2, R58, RZ ;  /* 0x0000003a023a7210 */ /* 0x000fc60007f7e0ff */
[C---:B------:R-:W-:Y:S01]  /*a270*/  IMAD.X R35, R7.reuse, 0x1, R25, P2 ;  /* 0x0000000107237824 */ /* 0x040fe200010e0619 */
[----:B-1----:R-:W-:Y:S01]  /*a280*/  IADD3 R50, P2, R2, R15, RZ ;  /* 0x0000000f02327210 */ /* 0x002fe20007f5e0ff */
[----:B------:R-:W4:Y:S04]  /*a290*/  LDG.E.U8 R25, desc[UR44][R60.64] ;  /* 0x0000002c3c197981 */ /* 0x000f28000c1e1100 */
[----:B------:R-:W4:Y:S01]  /*a2a0*/  LDG.E.U8 R35, desc[UR44][R34.64] ;  /* 0x0000002c22237981 */ /* 0x000f22000c1e1100 */
[----:B------:R-:W-:-:S05]  /*a2b0*/  IMAD.X R59, R7, 0x1, R20, P3 ;  /* 0x00000001073b7824 */ /* 0x000fca00018e0614 */
[----:B------:R0:W4:Y:S02]  /*a2c0*/  LDG.E.U8 R20, desc[UR44][R58.64] ;  /* 0x0000002c3a147981 */ /* 0x000124000c1e1100 */
[----:B0-----:R-:W-:-:S04]  /*a2d0*/  IMAD R58, R3, 0x58, RZ ;  /* 0x00000058033a7824 */ /* 0x001fc800078e02ff */
[----:B------:R-:W-:-:S05]  /*a2e0*/  IMAD.IADD R58, R58, 0x1, R0 ;  /* 0x000000013a3a7824 */ /* 0x000fca00078e0200 */
[----:B------:R-:W-:Y:S01]  /*a2f0*/  IADD3 R58, P1, R2, R58, RZ ;  /* 0x0000003a023a7210 */ /* 0x000fe20007f3e0ff */
[----:B------:R-:W-:-:S04]  /*a300*/  IMAD R60, R3, 0x5b, RZ ;  /* 0x0000005b033c7824 */ /* 0x000fc800078e02ff */
[----:B------:R-:W-:-:S05]  /*a310*/  IMAD.IADD R60, R60, 0x1, R0 ;  /* 0x000000013c3c7824 */ /* 0x000fca00078e0200 */
[----:B------:R-:W-:Y:S01]  /*a320*/  IADD3 R60, P3, R2, R60, RZ ;  /* 0x0000003c023c7210 */ /* 0x000fe20007f7e0ff */
[----:B--2---:R-:W-:Y:S02]  /*a330*/  IMAD.X R51, R7, 0x1, R10, P2 ;  /* 0x0000000107337824 */ /* 0x004fe400010e060a */
[----:B------:R-:W2:Y:S04]  /*a340*/  LDL R10, [R1+0x38c] ;  /* 0x00038c00010a7983 */ /* 0x000ea80000100800 */
[----:B------:R0:W2:Y:S02]  /*a350*/  LDG.E.U8 R15, desc[UR44][R50.64] ;  /* 0x0000002c320f7981 */ /* 0x0000a4000c1e1100 */
[----:B0-----:R-:W-:-:S04]  /*a360*/  IMAD R50, R3, 0x59, RZ ;  /* 0x0000005903327824 */ /* 0x001fc800078e02ff */
[----:B------:R-:W-:-:S05]  /*a370*/  IMAD.IADD R50, R50, 0x1, R0 ;  /* 0x0000000132327824 */ /* 0x000fca00078e0200 */
[C---:B------:R-:W-:Y:S01]  /*a380*/  IADD3 R50, P2, R2.reuse, R50, RZ ;  /* 0x0000003202327210 */ /* 0x040fe20007f5e0ff */
[C---:B---3--:R-:W-:Y:S02]  /*a390*/  IMAD.X R59, R7.reuse, 0x1, R9, P1 ;  /* 0x00000001073b7824 */ /* 0x048fe400008e0609 */
[----:B------:R-:W3:Y:S02]  /*a3a0*/  LDL R9, [R1+0x390] ;  /* 0x0003900001097983 */ /* 0x000ee40000100800 */
[C---:B----4-:R-:W-:Y:S02]  /*a3b0*/  IMAD.X R51, R7.reuse, 0x1, R8, P2 ;  /* 0x0000000107337824 */ /* 0x050fe400010e0608 */
[----:B------:R-:W4:Y:S01]  /*a3c0*/  LDL R8, [R1+0x398] ;  /* 0x0003980001087983 */ /* 0x000f220000100800 */
[----:B------:R-:W-:Y:S02]  /*a3d0*/  IMAD.X R61, R7, 0x1, R5, P3 ;  /* 0x00000001073d7824 */ /* 0x000fe400018e0605 */
[----:B------:R-:W-:Y:S01]  /*a3e0*/  IMAD R34, R3, 0x5c, RZ ;  /* 0x0000005c03227824 */ /* 0x000fe200078e02ff */
[----:B------:R-:W4:Y:S01]  /*a3f0*/  LDL R5, [R1+0x3a0] ;  /* 0x0003a00001057983 */ /* 0x000f220000100800 */
[----:B------:R-:W-:-:S02]  /*a400*/  IADD3 R62, P1, R2, R62, RZ ;  /* 0x0000003e023e7210 */ /* 0x000fc40007f3e0ff */
[----:B------:R-:W-:Y:S01]  /*a410*/  IMAD.IADD R34, R34, 0x1, R0 ;  /* 0x0000000122227824 */ /* 0x000fe200078e0200 */
[----:B------:R0:W4:Y:S02]  /*a420*/  LDG.E.U8 R40, desc[UR44][R58.64] ;  /* 0x0000002c3a287981 */ /* 0x000124000c1e1100 */
[----:B------:R-:W-:Y:S02]  /*a430*/  IMAD.X R63, R7, 0x1, R57, P1 ;  /* 0x00000001073f7824 */ /* 0x000fe400008e0639 */
[----:B------:R-:W4:Y:S01]  /*a440*/  LDG.E.U8 R50, desc[UR44][R50.64] ;  /* 0x0000002c32327981 */ /* 0x000f22000c1e1100 */
[----:B0-----:R-:W-:-:S03]  /*a450*/  IADD3 R58, P2, R2, R34, RZ ;  /* 0x00000022023a7210 */ /* 0x001fc60007f5e0ff */
[----:B------:R0:W4:Y:S02]  /*a460*/  LDG.E.U8 R51, desc[UR44][R62.64] ;  /* 0x0000002c3e337981 */ /* 0x000124000c1e1100 */
[----:B------:R-:W-:Y:S02]  /*a470*/  IMAD.X R59, R7, 0x1, R43, P2 ;  /* 0x00000001073b7824 */ /* 0x000fe400010e062b */
[----:B------:R-:W4:Y:S04]  /*a480*/  LDG.E.U8 R43, desc[UR44][R60.64] ;  /* 0x0000002c3c2b7981 */ /* 0x000f28000c1e1100 */
[----:B------:R1:W4:Y:S01]  /*a490*/  LDG.E.U8 R34, desc[UR44][R58.64] ;  /* 0x0000002c3a227981 */ /* 0x000322000c1e1100 */
[----:B0-----:R-:W-:-:S04]  /*a4a0*/  IMAD R62, R3, 0x5d, RZ ;  /* 0x0000005d033e7824 */ /* 0x001fc800078e02ff */
[----:B------:R-:W-:Y:S02]  /*a4b0*/  IMAD.IADD R62, R62, 0x1, R0 ;  /* 0x000000013e3e7824 */ /* 0x000fe400078e0200 */
[----:B-1----:R-:W-:-:S03]  /*a4c0*/  IMAD R58, R3, 0x60, RZ ;  /* 0x00000060033a7824 */ /* 0x002fc600078e02ff */
[----:B------:R-:W-:Y:S01]  /*a4d0*/  IADD3 R62, P1, R2, R62, RZ ;  /* 0x0000003e023e7210 */ /* 0x000fe20007f3e0ff */
[----:B------:R-:W-:Y:S02]  /*a4e0*/  IMAD R59, R3, 0x62, RZ ;  /* 0x00000062033b7824 */ /* 0x000fe400078e02ff */
[--C-:B------:R-:W-:Y:S01]  /*a4f0*/  IMAD.IADD R58, R58, 0x1, R0.reuse ;  /* 0x000000013a3a7824 */ /* 0x100fe200078e0200 */
[C---:B------:R-:W-:Y:S01]  /*a500*/  IADD3 R66, P2, R2.reuse, R66, RZ ;  /* 0x0000004202427210 */ /* 0x040fe20007f5e0ff */
[----:B------:R-:W-:Y:S02]  /*a510*/  IMAD.IADD R59, R59, 0x1, R0 ;  /* 0x000000013b3b7824 */ /* 0x000fe400078e0200 */
[C---:B--2---:R-:W-:Y:S01]  /*a520*/  IMAD.X R63, R7.reuse, 0x1, R10, P1 ;  /* 0x00000001073f7824 */ /* 0x044fe200008e060a */
[C---:B------:R-:W-:Y:S01]  /*a530*/  IADD3 R58, P1, R2.reuse, R58, RZ ;  /* 0x0000003a023a7210 */ /* 0x040fe20007f3e0ff */
[----:B------:R-:W2:Y:S04]  /*a540*/  LDL R10, [R1+0x3a8] ;  /* 0x0003a800010a7983 */ /* 0x000ea80000100800 */
[----:B------:R0:W2:Y:S01]  /*a550*/  LDG.E.U8 R57, desc[UR44][R62.64] ;  /* 0x0000002c3e397981 */ /* 0x0000a2000c1e1100 */
[----:B---3--:R-:W-:Y:S01]  /*a560*/  IMAD.X R67, R7, 0x1, R9, P2 ;  /* 0x0000000107437824 */ /* 0x008fe200010e0609 */
[----:B0-----:R-:W-:-:S02]  /*a570*/  IADD3 R62, P2, R2, R59, RZ ;  /* 0x0000003b023e7210 */ /* 0x001fc40007f5e0ff */
[----:B------:R-:W3:Y:S01]  /*a580*/  LDL R9, [R1+0x3ac] ;  /* 0x0003ac0001097983 */ /* 0x000ee20000100800 */
[----:B----4-:R-:W-:-:S03]  /*a590*/  IMAD.X R59, R7, 0x1, R8, P1 ;  /* 0x00000001073b7824 */ /* 0x010fc600008e0608 */
[----:B------:R-:W4:Y:S01]  /*a5a0*/  LDL R8, [R1+0x3b0] ;  /* 0x0003b00001087983 */ /* 0x000f220000100800 */
[----:B------:R-:W-:-:S03]  /*a5b0*/  IMAD R60, R3, 0x61, RZ ;  /* 0x00000061033c7824 */ /* 0x000fc600078e02ff */
[----:B------:R-:W4:Y:S01]  /*a5c0*/  LDG.E.U8 R66, desc[UR44][R66.64] ;  /* 0x0000002c42427981 */ /* 0x000f22000c1e1100 */
[----:B------:R-:W-:-:S03]  /*a5d0*/  IMAD.X R63, R7, 0x1, R5, P2 ;  /* 0x00000001073f7824 */ /* 0x000fc600010e0605 */
[----:B------:R-:W4:Y:S04]  /*a5e0*/  LDG.E.U8 R67, desc[UR44][R58.64] ;  /* 0x0000002c3a437981 */ /* 0x000f28000c1e1100 */
[----:B------:R-:W4:Y:S01]  /*a5f0*/  LDL R5, [R1+0x3bc] ;  /* 0x0003bc0001057983 */ /* 0x000f220000100800 */
[----:B------:R-:W-:-:S03]  /*a600*/  IMAD.IADD R60, R60, 0x1, R0 ;  /* 0x000000013c3c7824 */ /* 0x000fc600078e0200 */
[----:B------:R0:W4:Y:S02]  /*a610*/  LDG.E.U8 R72, desc[UR44][R62.64] ;  /* 0x0000002c3e487981 */ /* 0x000124000c1e1100 */
[----:B------:R-:W-:-:S05]  /*a620*/  IADD3 R60, P3, R2, R60, RZ ;  /* 0x0000003c023c7210 */ /* 0x000fca0007f7e0ff */
[----:B------:R-:W-:Y:S02]  /*a630*/  IMAD.X R61, R7, 0x1, R64, P3 ;  /* 0x00000001073d7824 */ /* 0x000fe400018e0640 */
[C---:B------:R-:W-:Y:S02]  /*a640*/  IMAD R64, R3.reuse, 0x63, RZ ;  /* 0x0000006303407824 */ /* 0x040fe400078e02ff */
[C---:B0-----:R-:W-:Y:S01]  /*a650*/  IMAD R62, R3.reuse, 0x64, RZ ;  /* 0x00000064033e7824 */ /* 0x041fe200078e02ff */
[----:B------:R0:W4:Y:S01]  /*a660*/  LDG.E.U8 R70, desc[UR44][R60.64] ;  /* 0x0000002c3c467981 */ /* 0x000122000c1e1100 */
[--C-:B------:R-:W-:Y:S02]  /*a670*/  IMAD.IADD R64, R64, 0x1, R0.reuse ;  /* 0x0000000140407824 */ /* 0x100fe400078e0200 */
[----:B------:R-:W-:Y:S02]  /*a680*/  IMAD.IADD R62, R62, 0x1, R0 ;  /* 0x000000013e3e7824 */ /* 0x000fe400078e0200 */
[C---:B------:R-:W-:Y:S01]  /*a690*/  IMAD R58, R3.reuse, 0x66, RZ ;  /* 0x00000066033a7824 */ /* 0x040fe200078e02ff */
[C---:B------:R-:W-:Y:S01]  /*a6a0*/  IADD3 R64, P1, R2.reuse, R64, RZ ;  /* 0x0000004002407210 */ /* 0x040fe20007f3e0ff */
[C---:B0-----:R-:W-:Y:S01]  /*a6b0*/  IMAD R60, R3.reuse, 0x65, RZ ;  /* 0x00000065033c7824 */ /* 0x041fe200078e02ff */
[----:B------:R-:W-:Y:S01]  /*a6c0*/  IADD3 R62, P2, R2, R62, RZ ;  /* 0x0000003e023e7210 */ /* 0x000fe20007f5e0ff */
[----:B------:R-:W-:-:S02]  /*a6d0*/  IMAD R59, R3, 0x68, RZ ;  /* 0x00000068033b7824 */ /* 0x000fc400078e02ff */
[--C-:B------:R-:W-:Y:S02]  /*a6e0*/  IMAD.IADD R60, R60, 0x1, R0.reuse ;  /* 0x000000013c3c7824 */ /* 0x100fe400078e0200 */
[----:B------:R-:W-:Y:S02]  /*a6f0*/  IMAD.IADD R58, R58, 0x1, R0 ;  /* 0x000000013a3a7824 */ /* 0x000fe400078e0200 */
[----:B------:R-:W-:Y:S01]  /*a700*/  IMAD.X R65, R7, 0x1, R74, P1 ;  /* 0x0000000107417824 */ /* 0x000fe200008e064a */
[C---:B------:R-:W-:Y:S01]  /*a710*/  IADD3 R60, P1, R2.reuse, R60, RZ ;  /* 0x0000003c023c7210 */ /* 0x040fe20007f3e0ff */
[----:B------:R-:W-:Y:S01]  /*a720*/  IMAD.IADD R59, R59, 0x1, R0 ;  /* 0x000000013b3b7824 */ /* 0x000fe200078e0200 */
[----:B------:R-:W-:Y:S02]  /*a730*/  IADD3 R58, P3, R2, R58, RZ ;  /* 0x0000003a023a7210 */ /* 0x000fe40007f7e0ff */
[----:B------:R0:W4:Y:S01]  /*a740*/  LDG.E.U8 R74, desc[UR44][R64.64] ;  /* 0x0000002c404a7981 */ /* 0x000122000c1e1100 */
[----:B--2---:R-:W-:-:S03]  /*a750*/  IMAD.X R63, R7, 0x1, R10, P2 ;  /* 0x00000001073f7824 */ /* 0x004fc600010e060a */
[----:B------:R-:W2:Y:S01]  /*a760*/  LDL R10, [R1+0x3d8] ;  /* 0x0003d800010a7983 */ /* 0x000ea20000100800 */
[----:B0-----:R-:W-:-:S03]  /*a770*/  IADD3 R64, P2, R2, R59, RZ ;  /* 0x0000003b02407210 */ /* 0x001fc60007f5e0ff */
[----:B------:R0:W2:Y:S02]  /*a780*/  LDG.E.U8 R76, desc[UR44][R62.64] ;  /* 0x0000002c3e4c7981 */ /* 0x0000a4000c1e1100 */
[----:B------:R-:W-:-:S05]  /*a790*/  IMAD.X R65, R7, 0x1, R78, P2 ;  /* 0x0000000107417824 */ /* 0x000fca00010e064e */
[----:B------:R-:W2:Y:S01]  /*a7a0*/  LDG.E.U8 R82, desc[UR44][R64.64] ;  /* 0x0000002c40527981 */ /* 0x000ea2000c1e1100 */
[----:B---3--:R-:W-:-:S03]  /*a7b0*/  IMAD.X R61, R7, 0x1, R9, P1 ;  /* 0x00000001073d7824 */ /* 0x008fc600008e0609 */
[----:B------:R-:W3:Y:S01]  /*a7c0*/  LDL R9, [R1+0x3dc] ;  /* 0x0003dc0001097983 */ /* 0x000ee20000100800 */
[----:B----4-:R-:W-:-:S03]  /*a7d0*/  IMAD.X R59, R7, 0x1, R8, P3 ;  /* 0x00000001073b7824 */ /* 0x010fc600018e0608 */
[----:B------:R-:W4:Y:S04]  /*a7e0*/  LDL R8, [R1+0x3f8] ;  /* 0x0003f80001087983 */ /* 0x000f280000100800 */
[----:B------:R1:W4:Y:S01]  /*a7f0*/  LDG.E.U8 R80, desc[UR44][R58.64] ;  /* 0x0000002c3a507981 */ /* 0x000322000c1e1100 */
[----:B0-----:R-:W-:-:S03]  /*a800*/  IMAD R62, R3, 0x6a, RZ ;  /* 0x0000006a033e7824 */ /* 0x001fc600078e02ff */
[----:B------:R0:W4:Y:S01]  /*a810*/  LDG.E.U8 R78, desc[UR44][R60.64] ;  /* 0x0000002c3c4e7981 */ /* 0x000122000c1e1100 */
[----:B-1----:R-:W-:-:S04]  /*a820*/  IMAD R58, R3, 0x69, RZ ;  /* 0x00000069033a7824 */ /* 0x002fc800078e02ff */
[----:B------:R-:W-:-:S05]  /*a830*/  IMAD.IADD R64, R58, 0x1, R0 ;  /* 0x000000013a407824 */ /* 0x000fca00078e0200 */
[----:B------:R-:W-:-:S05]  /*a840*/  IADD3 R64, P1, R2, R64, RZ ;  /* 0x0000004002407210 */ /* 0x000fca0007f3e0ff */
[----:B------:R-:W-:Y:S02]  /*a850*/  IMAD.X R65, R7, 0x1, R5, P1 ;  /* 0x0000000107417824 */ /* 0x000fe400008e0605 */
[----:B------:R-:W4:Y:S01]  /*a860*/  LDL R5, [R1+0x3c4] ;  /* 0x0003c40001057983 */ /* 0x000f220000100800 */
[C---:B0-----:R-:W-:Y:S02]  /*a870*/  IMAD R60, R3.reuse, 0x70, RZ ;  /* 0x00000070033c7824 */ /* 0x041fe400078e02ff */
[C---:B------:R-:W-:Y:S02]  /*a880*/  IMAD R58, R3.reuse, 0x71, RZ ;  /* 0x00000071033a7824 */ /* 0x040fe400078e02ff */
[--C-:B------:R-:W-:Y:S02]  /*a890*/  IMAD.IADD R60, R60, 0x1, R0.reuse ;  /* 0x000000013c3c7824 */ /* 0x100fe400078e0200 */
[--C-:B------:R-:W-:Y:S02]  /*a8a0*/  IMAD.IADD R62, R62, 0x1, R0.reuse ;  /* 0x000000013e3e7824 */ /* 0x100fe400078e0200 */
[----:B------:R-:W-:Y:S01]  /*a8b0*/  IMAD R59, R3, 0x78, RZ ;  /* 0x00000078033b7824 */ /* 0x000fe200078e02ff */
[----:B------:R-:W-:Y:S01]  /*a8c0*/  IADD3 R60, P1, R2, R60, RZ ;  /* 0x0000003c023c7210 */ /* 0x000fe20007f3e0ff */
[--C-:B------:R-:W-:Y:S01]  /*a8d0*/  IMAD.IADD R58, R58, 0x1, R0.reuse ;  /* 0x000000013a3a7824 */ /* 0x100fe200078e0200 */
[----:B------:R-:W-:Y:S01]  /*a8e0*/  IADD3 R62, P2, R2, R62, RZ ;  /* 0x0000003e023e7210 */ /* 0x000fe20007f5e0ff */
[----:B------:R-:W-:-:S03]  /*a8f0*/  IMAD.IADD R59, R59, 0x1, R0 ;  /* 0x000000013b3b7824 */ /* 0x000fc600078e0200 */
[C---:B------:R-:W-:Y:S01]  /*a900*/  IADD3 R58, P3, R2.reuse, R58, RZ ;  /* 0x0000003a023a7210 */ /* 0x040fe20007f7e0ff */
[----:B------:R-:W-:Y:S02]  /*a910*/  IMAD.X R63, R7, 0x1, R84, P2 ;  /* 0x00000001073f7824 */ /* 0x000fe400010e0654 */
[----:B------:R0:W4:Y:S04]  /*a920*/  LDG.E.U8 R84, desc[UR44][R64.64] ;  /* 0x0000002c40547981 */ /* 0x000128000c1e1100 */
[----:B------:R1:W4:Y:S01]  /*a930*/  LDG.E.U8 R86, desc[UR44][R62.64] ;  /* 0x0000002c3e567981 */ /* 0x000322000c1e1100 */
[----:B0-----:R-:W-:Y:S01]  /*a940*/  IADD3 R64, P2, R2, R59, RZ ;  /* 0x0000003b02407210 */ /* 0x001fe20007f5e0ff */
[----:B-1----:R-:W-:-:S04]  /*a950*/  IMAD R62, R3, 0x6b, RZ ;  /* 0x0000006b033e7824 */ /* 0x002fc800078e02ff */
[----:B------:R-:W-:Y:S02]  /*a960*/  IMAD.IADD R62, R62, 0x1, R0 ;  /* 0x000000013e3e7824 */ /* 0x000fe400078e0200 */
[----:B--2---:R-:W-:Y:S02]  /*a970*/  IMAD.X R61, R7, 0x1, R10, P1 ;  /* 0x00000001073d7824 */ /* 0x004fe400008e060a */
[----:B------:R-:W2:Y:S01]  /*a980*/  LDL R10, [R1+0x3e0] ;  /* 0x0003e000010a7983 */ /* 0x000ea20000100800 */
[----:B------:R-:W-:-:S03]  /*a990*/  IADD3 R62, P1, R2, R62, RZ ;  /* 0x0000003e023e7210 */ /* 0x000fc60007f3e0ff */
[----:B------:R-:W2:Y:S01]  /*a9a0*/  LDG.E.U8 R88, desc[UR44][R60.64] ;  /* 0x0000002c3c587981 */ /* 0x000ea2000c1e1100 */
[----:B---3--:R-:W-:-:S03]  /*a9b0*/  IMAD.X R59, R7, 0x1, R9, P3 ;  /* 0x00000001073b7824 */ /* 0x008fc600018e0609 */
[----:B------:R-:W3:Y:S01]  /*a9c0*/  LDL R9, [R1+0x400] ;  /* 0x0004000001097983 */ /* 0x000ee20000100800 */
[----:B----4-:R-:W-:-:S03]  /*a9d0*/  IMAD.X R65, R7, 0x1, R8, P2 ;  /* 0x0000000107417824 */ /* 0x010fc600010e0608 */
[----:B------:R-:W4:Y:S04]  /*a9e0*/  LDL R8, [R1+0x3e4] ;  /* 0x0003e40001087983 */ /* 0x000f280000100800 */
[----:B------:R0:W4:Y:S04]  /*a9f0*/  LDG.E.U8 R90, desc[UR44][R58.64] ;  /* 0x0000002c3a5a7981 */ /* 0x000128000c1e1100 */
[----:B------:R1:W4:Y:S01]  /*aa00*/  LDG.E.U8 R92, desc[UR44][R64.64] ;  /* 0x0000002c405c7981 */ /* 0x000322000c1e1100 */
[----:B------:R-:W-:-:S03]  /*aa10*/  IMAD.X R63, R7, 0x1, R5, P1 ;  /* 0x00000001073f7824 */ /* 0x000fc600008e0605 */
[----:B------:R-:W4:Y:S01]  /*aa20*/  LDL R5, [R1+0x3cc] ;  /* 0x0003cc0001057983 */ /* 0x000f220000100800 */
[----:B0-----:R-:W-:-:S04]  /*aa30*/  IMAD R58, R3, 0x79, RZ ;  /* 0x00000079033a7824 */ /* 0x001fc800078e02ff */
[----:B-1----:R-:W-:Y:S02]  /*aa40*/  IMAD.IADD R64, R58, 0x1, R0 ;  /* 0x000000013a407824 */ /* 0x002fe400078e0200 */
[----:B------:R-:W-:-:S03]  /*aa50*/  IMAD R58, R3, 0x72, RZ ;  /* 0x00000072033a7824 */ /* 0x000fc600078e02ff */
[----:B------:R-:W-:Y:S01]  /*aa60*/  IADD3 R64, P2, R2, R64, RZ ;  /* 0x0000004002407210 */ /* 0x000fe20007f5e0ff */
[C---:B------:R-:W-:Y:S02]  /*aa70*/  IMAD R59, R3.reuse, 0x7a, RZ ;  /* 0x0000007a033b7824 */ /* 0x040fe400078e02ff */
[----:B------:R-:W-:Y:S02]  /*aa80*/  IMAD.IADD R58, R58, 0x1, R0 ;  /* 0x000000013a3a7824 */ /* 0x000fe400078e0200 */
[----:B------:R-:W-:Y:S02]  /*aa90*/  IMAD R60, R3, 0x6c, RZ ;  /* 0x0000006c033c7824 */ /* 0x000fe400078e02ff */
[----:B------:R-:W-:Y:S01]  /*aaa0*/  IMAD.X R65, R7, 0x1, R94, P2 ;  /* 0x0000000107417824 */ /* 0x000fe200010e065e */
[----:B------:R-:W-:Y:S01]  /*aab0*/  IADD3 R58, P3, R2, R58, RZ ;  /* 0x0000003a023a7210 */ /* 0x000fe20007f7e0ff */
[--C-:B------:R-:W-:Y:S02]  /*aac0*/  IMAD.IADD R59, R59, 0x1, R0.reuse ;  /* 0x000000013b3b7824 */ /* 0x100fe400078e0200 */
[----:B------:R-:W-:Y:S01]  /*aad0*/  IMAD.IADD R60, R60, 0x1, R0 ;  /* 0x000000013c3c7824 */ /* 0x000fe200078e0200 */
[----:B------:R0:W4:Y:S04]  /*aae0*/  LDG.E.U8 R94, desc[UR44][R64.64] ;  /* 0x0000002c405e7981 */ /* 0x000128000c1e1100 */
[----:B------:R-:W-:-:S02]  /*aaf0*/  IADD3 R60, P2, R2, R60, RZ ;  /* 0x0000003c023c7210 */ /* 0x000fc40007f5e0ff */
[----:B0-----:R-:W-:-:S03]  /*ab00*/  IADD3 R64, P1, R2, R59, RZ ;  /* 0x0000003b02407210 */ /* 0x001fc60007f3e0ff */
[----:B------:R-:W-:Y:S02]  /*ab10*/  IMAD.X R61, R7, 0x1, R96, P2 ;  /* 0x00000001073d7824 */ /* 0x000fe400010e0660 */
[----:B------:R-:W4:Y:S04]  /*ab20*/  LDG.E.U8 R96, desc[UR44][R62.64] ;  /* 0x0000002c3e607981 */ /* 0x000f28000c1e1100 */
[----:B------:R0:W4:Y:S02]  /*ab30*/  LDG.E.U8 R98, desc[UR44][R60.64] ;  /* 0x0000002c3c627981 */ /* 0x000124000c1e1100 */
[----:B0-----:R-:W-:-:S04]  /*ab40*/  IMAD R60, R3, 0x6d, RZ ;  /* 0x0000006d033c7824 */ /* 0x001fc800078e02ff */
[----:B------:R-:W-:Y:S02]  /*ab50*/  IMAD.IADD R60, R60, 0x1, R0 ;  /* 0x000000013c3c7824 */ /* 0x000fe400078e0200 */
[----:B--2---:R-:W-:Y:S02]  /*ab60*/  IMAD.X R59, R7, 0x1, R10, P3 ;  /* 0x00000001073b7824 */ /* 0x004fe400018e060a */
[----:B------:R-:W2:Y:S04]  /*ab70*/  LDL R10, [R1+0x408] ;  /* 0x00040800010a7983 */ /* 0x000ea80000100800 */
[----:B------:R0:W2:Y:S02]  /*ab80*/  LDG.E.U8 R100, desc[UR44][R58.64] ;  /* 0x0000002c3a647981 */ /* 0x0000a4000c1e1100 */
[----:B0-----:R-:W-:-:S02]  /*ab90*/  IMAD R58, R3, 0x73, RZ ;  /* 0x00000073033a7824 */ /* 0x001fc400078e02ff */
[----:B---3--:R-:W-:Y:S02]  /*aba0*/  IMAD.X R65, R7, 0x1, R9, P1 ;  /* 0x0000000107417824 */ /* 0x008fe400008e0609 */
[----:B------:R-:W3:Y:S04]  /*abb0*/  LDL R9, [R1+0x3d0] ;  /* 0x0003d00001097983 */ /* 0x000ee80000100800 */
[----:B------:R0:W3:Y:S02]  /*abc0*/  LDG.E.U8 R102, desc[UR44][R64.64] ;  /* 0x0000002c40667981 */ /* 0x0000e4000c1e1100 */
[----:B0-----:R-:W-:-:S05]  /*abd0*/  IMAD.IADD R64, R58, 0x1, R0 ;  /* 0x000000013a407824 */ /* 0x001fca00078e0200 */
[----:B------:R-:W-:-:S05]  /*abe0*/  IADD3 R64, P1, R2, R64, RZ ;  /* 0x0000004002407210 */ /* 0x000fca0007f3e0ff */
[C---:B----4-:R-:W-:Y:S01]  /*abf0*/  IMAD.X R65, R7.reuse, 0x1, R8, P1 ;  /* 0x0000000107417824 */ /* 0x050fe200008e0608 */
[----:B------:R-:W-:Y:S01]  /*ac00*/  IADD3 R60, P1, R2, R60, RZ ;  /* 0x0000003c023c7210 */ /* 0x000fe20007f3e0ff */
[----:B------:R-:W4:Y:S04]  /*ac10*/  LDL R8, [R1+0x3ec] ;  /* 0x0003ec0001087983 */ /* 0x000f280000100800 */
[----:B------:R-:W-:Y:S02]  /*ac20*/  IMAD.X R61, R7, 0x1, R5, P1 ;  /* 0x00000001073d7824 */ /* 0x000fe400008e0605 */
[----:B------:R-:W4:Y:S01]  /*ac30*/  LDL R5, [R1+0x40c] ;  /* 0x00040c0001057983 */ /* 0x000f220000100800 */
[C---:B------:R-:W-:Y:S02]  /*ac40*/  IMAD R62, R3.reuse, 0x7b, RZ ;  /* 0x0000007b033e7824 */ /* 0x040fe400078e02ff */
[----:B------:R-:W-:Y:S01]  /*ac50*/  IMAD R58, R3, 0x74, RZ ;  /* 0x00000074033a7824 */ /* 0x000fe200078e02ff */
[----:B------:R-:W4:Y:S01]  /*ac60*/  LDG.E.U8 R108, desc[UR44][R60.64] ;  /* 0x0000002c3c6c7981 */ /* 0x000f22000c1e1100 */
[----:B------:R-:W-:-:S02]  /*ac70*/  IMAD.IADD R62, R62, 0x1, R0 ;  /* 0x000000013e3e7824 */ /* 0x000fc400078e0200 */
[----:B------:R-:W-:Y:S02]  /*ac80*/  IMAD R59, R3, 0x7c, RZ ;  /* 0x0000007c033b7824 */ /* 0x000fe400078e02ff */
[--C-:B------:R-:W-:Y:S01]  /*ac90*/  IMAD.IADD R58, R58, 0x1, R0.reuse ;  /* 0x000000013a3a7824 */ /* 0x100fe200078e0200 */
[----:B------:R-:W-:Y:S01]  /*aca0*/  IADD3 R62, P3, R2, R62, RZ ;  /* 0x0000003e023e7210 */ /* 0x000fe20007f7e0ff */
[----:B------:R-:W-:-:S03]  /*acb0*/  IMAD.IADD R59, R59, 0x1, R0 ;  /* 0x000000013b3b7824 */ /* 0x000fc600078e0200 */
[C---:B------:R-:W-:Y:S01]  /*acc0*/  IADD3 R58, P2, R2.reuse, R58, RZ ;  /* 0x0000003a023a7210 */ /* 0x040fe20007f5e0ff */
[C---:B------:R-:W-:Y:S02]  /*acd0*/  IMAD.X R63, R7.reuse, 0x1, R104, P3 ;  /* 0x00000001073f7824 */ /* 0x040fe400018e0668 */
[----:B------:R0:W4:Y:S02]  /*ace0*/  LDG.E.U8 R104, desc[UR44][R64.64] ;  /* 0x0000002c40687981 */ /* 0x000124000c1e1100 */
[----:B0-----:R-:W-:Y:S01]  /*acf0*/  IADD3 R64, P3, R2, R59, RZ ;  /* 0x0000003b02407210 */ /* 0x001fe20007f7e0ff */
[----:B------:R-:W-:Y:S02]  /*ad00*/  IMAD.X R59, R7, 0x1, R106, P2 ;  /* 0x00000001073b7824 */ /* 0x000fe400010e066a */
[----:B------:R0:W4:Y:S04]  /*ad10*/  LDG.E.U8 R106, desc[UR44][R62.64] ;  /* 0x0000002c3e6a7981 */ /* 0x000128000c1e1100 */
[----:B------:R1:W4:Y:S01]  /*ad20*/  LDG.E.U8 R110, desc[UR44][R58.64] ;  /* 0x0000002c3a6e7981 */ /* 0x000322000c1e1100 */
[----:B------:R-:W-:-:S02]  /*ad30*/  IMAD R60, R3, 0x7d, RZ ;  /* 0x0000007d033c7824 */ /* 0x000fc400078e02ff */
[C---:B0-----:R-:W-:Y:S02]  /*ad40*/  IMAD R62, R3.reuse, 0x75, RZ ;  /* 0x00000075033e7824 */ /* 0x041fe400078e02ff */
[C---:B-1----:R-:W-:Y:S02]  /*ad50*/  IMAD R58, R3.reuse, 0x6e, RZ ;  /* 0x0000006e033a7824 */ /* 0x042fe400078e02ff */
[--C-:B------:R-:W-:Y:S02]  /*ad60*/  IMAD.IADD R62, R62, 0x1, R0.reuse ;  /* 0x000000013e3e7824 */ /* 0x100fe400078e0200 */
[----:B------:R-:W-:Y:S02]  /*ad70*/  IMAD.IADD R60, R60, 0x1, R0 ;  /* 0x000000013c3c7824 */ /* 0x000fe400078e0200 */
[C---:B------:R-:W-:Y:S01]  /*ad80*/  IMAD R59, R3.reuse, 0x76, RZ ;  /* 0x00000076033b7824 */ /* 0x040fe200078e02ff */
[----:B------:R-:W-:Y:S01]  /*ad90*/  IADD3 R62, P2, R2, R62, RZ ;  /* 0x0000003e023e7210 */ /* 0x000fe20007f5e0ff */
[----:B------:R-:W-:-:S02]  /*ada0*/  IMAD R61, R3, 0x7e, RZ ;  /* 0x0000007e033d7824 */ /* 0x000fc400078e02ff */
[----:B--2---:R-:W-:Y:S02]  /*adb0*/  IMAD.X R65, R7, 0x1, R10, P3 ;  /* 0x0000000107417824 */ /* 0x004fe400018e060a */
[----:B------:R-:W2:Y:S04]  /*adc0*/  LDL R10, [R1+0x3d4] ;  /* 0x0003d400010a7983 */ /* 0x000ea80000100800 */
[----:B------:R0:W2:Y:S01]  /*add0*/  LDG.E.U8 R112, desc[UR44][R64.64] ;  /* 0x0000002c40707981 */ /* 0x0000a2000c1e1100 */
[----:B------:R-:W-:Y:S01]  /*ade0*/  IADD3 R60, P3, R2, R60, RZ ;  /* 0x0000003c023c7210 */ /* 0x000fe20007f7e0ff */
[----:B0-----:R-:W-:-:S05]  /*adf0*/  IMAD.IADD R64, R58, 0x1, R0 ;  /* 0x000000013a407824 */ /* 0x001fca00078e0200 */
[C---:B------:R-:W-:Y:S01]  /*ae00*/  IADD3 R64, P1, R2.reuse, R64, RZ ;  /* 0x0000004002407210 */ /* 0x040fe20007f3e0ff */
[--C-:B------:R-:W-:Y:S02]  /*ae10*/  IMAD.IADD R58, R59, 0x1, R0.reuse ;  /* 0x000000013b3a7824 */ /* 0x100fe400078e0200 */
[----:B------:R-:W-:Y:S02]  /*ae20*/  IMAD.IADD R59, R61, 0x1, R0 ;  /* 0x000000013d3b7824 */ /* 0x000fe400078e0200 */
[C---:B---3--:R-:W-:Y:S02]  /*ae30*/  IMAD.X R65, R7.reuse, 0x1, R9, P1 ;  /* 0x0000000107417824 */ /* 0x048fe400008e0609 */
[----:B------:R-:W3:Y:S01]  /*ae40*/  LDL R9, [R1+0x3b4] ;  /* 0x0003b40001097983 */ /* 0x000ee20000100800 */
[C---:B----4-:R-:W-:Y:S02]  /*ae50*/  IMAD.X R63, R7.reuse, 0x1, R8, P2 ;  /* 0x00000001073f7824 */ /* 0x050fe400010e0608 */
[----:B------:R-:W-:Y:S01]  /*ae60*/  IMAD.X R61, R7, 0x1, R5, P3 ;  /* 0x00000001073d7824 */ /* 0x000fe200018e0605 */
[----:B------:R-:W4:Y:S04]  /*ae70*/  LDL R8, [R1+0x3f4] ;  /* 0x0003f40001087983 */ /* 0x000f280000100800 */
[----:B------:R-:W4:Y:S01]  /*ae80*/  LDL R5, [R1+0x414] ;  /* 0x0004140001057983 */ /* 0x000f220000100800 */
[----:B------:R-:W-:-:S03]  /*ae90*/  IADD3 R58, P1, R2, R58, RZ ;  /* 0x0000003a023a7210 */ /* 0x000fc60007f3e0ff */
[----:B------:R0:W4:Y:S02]  /*aea0*/  LDG.E.U8 R114, desc[UR44][R64.64] ;  /* 0x0000002c40727981 */ /* 0x000124000c1e1100 */
[----:B0-----:R-:W-:Y:S01]  /*aeb0*/  IADD3 R64, P2, R2, R59, RZ ;  /* 0x0000003b02407210 */ /* 0x001fe20007f5e0ff */
[C---:B------:R-:W-:Y:S02]  /*aec0*/  IMAD.X R59, R7.reuse, 0x1, R116, P1 ;  /* 0x00000001073b7824 */ /* 0x040fe400008e0674 */
[----:B------:R0:W4:Y:S02]  /*aed0*/  LDG.E.U8 R116, desc[UR44][R62.64] ;  /* 0x0000002c3e747981 */ /* 0x000124000c1e1100 */
[----:B------:R-:W-:Y:S02]  /*aee0*/  IMAD.X R65, R7, 0x1, R118, P2 ;  /* 0x0000000107417824 */ /* 0x000fe400010e0676 */
[----:B------:R-:W4:Y:S04]  /*aef0*/  LDG.E.U8 R118, desc[UR44][R60.64] ;  /* 0x0000002c3c767981 */ /* 0x000f28000c1e1100 */
[----:B------:R1:W4:Y:S01]  /*af00*/  LDG.E.U8 R120, desc[UR44][R58.64] ;  /* 0x0000002c3a787981 */ /* 0x000322000c1e1100 */
[----:B0-----:R-:W-:-:S03]  /*af10*/  IMAD R62, R3, 0x6f, RZ ;  /* 0x0000006f033e7824 */ /* 0x001fc600078e02ff */
[----:B------:R0:W4:Y:S01]  /*af20*/  LDG.E.U8 R122, desc[UR44][R64.64] ;  /* 0x0000002c407a7981 */ /* 0x000122000c1e1100 */
[----:B-1----:R-:W-:-:S04]  /*af30*/  IMAD R58, R3, 0x5f, RZ ;  /* 0x0000005f033a7824 */ /* 0x002fc800078e02ff */
[--C-:B0-----:R-:W-:Y:S02]  /*af40*/  IMAD.IADD R64, R58, 0x1, R0.reuse ;  /* 0x000000013a407824 */ /* 0x101fe400078e0200 */
[C---:B------:R-:W-:Y:S02]  /*af50*/  IMAD R60, R3.reuse, 0x67, RZ ;  /* 0x00000067033c7824 */ /* 0x040fe400078e02ff */
[--C-:B------:R-:W-:Y:S01]  /*af60*/  IMAD.IADD R62, R62, 0x1, R0.reuse ;  /* 0x000000013e3e7824 */ /* 0x100fe200078e0200 */
[----:B------:R-:W-:Y:S01]  /*af70*/  IADD3 R64, P1, R2, R64, RZ ;  /* 0x0000004002407210 */ /* 0x000fe20007f3e0ff */
[C---:B------:R-:W-:Y:S02]  /*af80*/  IMAD R59, R3.reuse, 0x77, RZ ;  /* 0x00000077033b7824 */ /* 0x040fe400078e02ff */
[----:B------:R-:W-:Y:S02]  /*af90*/  IMAD R61, R3, 0x7f, RZ ;  /* 0x0000007f033d7824 */ /* 0x000fe400078e02ff */
[--C-:B------:R-:W-:Y:S01]  /*afa0*/  IMAD.IADD R60, R60, 0x1, R0.reuse ;  /* 0x000000013c3c7824 */ /* 0x100fe200078e0200 */
[----:B------:R-:W-:Y:S01]  /*afb0*/  IADD3 R62, P2, R2, R62, RZ ;  /* 0x0000003e023e7210 */ /* 0x000fe20007f5e0ff */
[----:B------:R-:W-:-:S02]  /*afc0*/  IMAD.IADD R58, R59, 0x1, R0 ;  /* 0x000000013b3a7824 */ /* 0x000fc400078e0200 */
[----:B------:R-:W-:Y:S02]  /*afd0*/  IMAD.X R65, R7, 0x1, R123, P1 ;  /* 0x0000000107417824 */ /* 0x000fe400008e067b */
[----:B------:R-:W-:Y:S01]  /*afe0*/  IMAD.IADD R59, R61, 0x1, R0 ;  /* 0x000000013d3b7824 */ /* 0x000fe200078e0200 */
[C---:B------:R-:W-:Y:S02]  /*aff0*/  IADD3 R60, P1, R2.reuse, R60, RZ ;  /* 0x0000003c023c7210 */ /* 0x040fe40007f3e0ff */
[C---:B------:R-:W-:Y:S01]  /*b000*/  IADD3 R58, P3, R2.reuse, R58, RZ ;  /* 0x0000003a023a7210 */ /* 0x040fe20007f7e0ff */
[----:B------:R0:W4:Y:S01]  /*b010*/  LDG.E.U8 R123, desc[UR44][R64.64] ;  /* 0x0000002c407b7981 */ /* 0x000122000c1e1100 */
[----:B--2---:R-:W-:Y:S01]  /*b020*/  IMAD.X R63, R7, 0x1, R10, P2 ;  /* 0x00000001073f7824 */ /* 0x004fe200010e060a */
[----:B0-----:R-:W-:-:S04]  /*b030*/  IADD3 R64, P2, R2, R59, RZ ;  /* 0x0000003b02407210 */ /* 0x001fc80007f5e0ff */
[----:B------:R-:W2:Y:S01]  /*b040*/  LDG.E.U8 R62, desc[UR44][R62.64] ;  /* 0x0000002c3e3e7981 */ /* 0x000ea2000c1e1100 */
[----:B---3--:R-:W-:-:S05]  /*b050*/  IMAD.X R61, R7, 0x1, R9, P1 ;  /* 0x00000001073d7824 */ /* 0x008fca00008e0609 */
[----:B------:R-:W3:Y:S01]  /*b060*/  LDG.E.U8 R60, desc[UR44][R60.64] ;  /* 0x0000002c3c3c7981 */ /* 0x000ee2000c1e1100 */
[C---:B----4-:R-:W-:Y:S02]  /*b070*/  IMAD.X R59, R7.reuse, 0x1, R8, P3 ;  /* 0x00000001073b7824 */ /* 0x050fe400018e0608 */
[----:B------:R-:W-:-:S03]  /*b080*/  IMAD.X R65, R7, 0x1, R5, P2 ;  /* 0x0000000107417824 */ /* 0x000fc600010e0605 */
[----:B------:R-:W4:Y:S04]  /*b090*/  LDG.E.U8 R58, desc[UR44][R58.64] ;  /* 0x0000002c3a3a7981 */ /* 0x000f28000c1e1100 */
[----:B------:R-:W4:Y:S01]  /*b0a0*/  LDG.E.U8 R64, desc[UR44][R64.64] ;  /* 0x0000002c40407981 */ /* 0x000f22000c1e1100 */
[----:B------:R-:W0:Y:S01]  /*b0b0*/  S2R R5, SR_TID.X ;  /* 0x0000000000057919 */ /* 0x000e220000002100 */
[----:B------:R-:W-:Y:S02]  /*b0c0*/  LOP3.LUT R146, R146, 0x7f, RZ, 0xc0, !PT ;  /* 0x0000007f92927812 */ /* 0x000fe400078ec0ff */
[----:B------:R-:W-:Y:S04]  /*b0d0*/  STL [R1+0xa24], R3 ;  /* 0x000a240301007387 */ /* 0x000fe80000100800 */
[----:B------:R1:W-:Y:S02]  /*b0e0*/  STL [R1+0xa28], R0 ;  /* 0x000a280001007387 */ /* 0x0003e40000100800 */
[----:B-1----:R-:W-:-:S02]  /*b0f0*/  LOP3.LUT R0, R146, 0x10, RZ, 0x3c, !PT ;  /* 0x0000001092007812 */ /* 0x002fc400078e3cff */
[----:B------:R-:W1:Y:S01]  /*b100*/  S2R R146, SR_TID.X ;  /* 0x0000000000927919 */ /* 0x000e620000002100 */
[----:B0-----:R-:W-:Y:S01]  /*b110*/  LOP3.LUT R5, R5, 0x7f, RZ, 0xc0, !PT ;  /* 0x0000007f05057812 */ /* 0x001fe200078ec0ff */
[----:B------:R-:W-:Y:S06]  /*b120*/  BAR.SYNC.DEFER_BLOCKING 0x0 ;  /* 0x0000000000007b1d */ /* 0x000fec0000010000 */
[----:B------:R-:W-:Y:S04]  /*b130*/  STS.U8 [R5+UR19+0x4000], R144 ;  /* 0x0040009005007988 */ /* 0x000fe80008000013 */
        /* <DEDUP_REMOVED lines=22> */
[----:B------:R-:W-:Y:S01]  /*b2a0*/  STS.U8 [R0+UR19+0x5c80], R49 ;  /* 0x005c803100007988 */ /* 0x000fe20008000013 */
[----:B-1----:R-:W-:-:S03]  /*b2b0*/  LOP3.LUT R146, R146, 0x7f, RZ, 0xc0, !PT ;  /* 0x0000007f92927812 */ /* 0x002fc600078ec0ff */
[----:B------:R-:W-:Y:S04]  /*b2c0*/  STS.U8 [R0+UR19+0x6080], R6 ;  /* 0x0060800600007988 */ /* 0x000fe80008000013 */
[----:B------:R-:W-:Y:S04]  /*b2d0*/  STS.U8 [R0+UR19+0x6480], R42 ;  /* 0x0064802a00007988 */ /* 0x000fe80008000013 */
[----:B------:R-:W-:Y:S04]  /*b2e0*/  STS.U8 [R0+UR19+0x6880], R33 ;  /* 0x0068802100007988 */ /* 0x000fe80008000013 */
[----:B------:R-:W-:Y:S04]  /*b2f0*/  STS.U8 [R0+UR19+0x6c80], R50 ;  /* 0x006c803200007988 */ /* 0x000fe80008000013 */
[----:B------:R-:W-:Y:S04]  /*b300*/  STS.U8 [R0+UR19+0x7080], R70 ;  /* 0x0070804600007988 */ /* 0x000fe80008000013 */
[----:B------:R-:W-:Y:S04]  /*b310*/  STS.U8 [R0+UR19+0x7480], R84 ;  /* 0x0074805400007988 */ /* 0x000fe80008000013 */
[----:B------:R-:W-:Y:S04]  /*b320*/  STS.U8 [R0+UR19+0x7880], R90 ;  /* 0x0078805a00007988 */ /* 0x000fe80008000013 */
[----:B------:R0:W-:Y:S04]  /*b330*/  STL [R1+0xa2c], R2 ;  /* 0x000a2c0201007387 */ /* 0x0001e80000100800 */
[----:B------:R1:W-:Y:S01]  /*b340*/  STS.U8 [R0+UR19+0x7c80], R94 ;  /* 0x007c805e00007988 */ /* 0x0003e20008000013 */
[----:B0-----:R-:W-:-:S02]  /*b350*/  LOP3.LUT R2, R146, 0x20, RZ, 0x3c, !PT ;  /* 0x0000002092027812 */ /* 0x001fc400078e3cff */
[----:B-1----:R-:W-:Y:S02]  /*b360*/  LOP3.LUT R0, R146, 0x30, RZ, 0x3c, !PT ;  /* 0x0000003092007812 */ /* 0x002fe400078e3cff */
[----:B------:R-:W0:Y:S01]  /*b370*/  S2R R146, SR_TID.X ;  /* 0x0000000000927919 */ /* 0x000e220000002100 */
        /* <DEDUP_REMOVED lines=15> */
[----:B------:R1:W-:Y:S04]  /*b470*/  STS.U8 [R2+UR19+0x7d00], R102 ;  /* 0x007d006602007988 */ /* 0x0003e80008000013 */
[----:B------:R-:W-:Y:S04]  /*b480*/  STS.U8 [R0+UR19+0x4180], R141 ;  /* 0x0041808d00007988 */ /* 0x000fe80008000013 */
[----:B------:R-:W-:Y:S04]  /*b490*/  STS.U8 [R0+UR19+0x4580], R133 ;  /* 0x0045808500007988 */ /* 0x000fe80008000013 */
[----:B------:R-:W-:Y:S04]  /*b4a0*/  STS.U8 [R0+UR19+0x4980], R125 ;  /* 0x0049807d00007988 */ /* 0x000fe80008000013 */
[----:B------:R-:W-:Y:S01]  /*b4b0*/  STS.U8 [R0+UR19+0x4d80], R109 ;  /* 0x004d806d00007988 */ /* 0x000fe20008000013 */
[----:B0-----:R-:W-:-:S03]  /*b4c0*/  LOP3.LUT R146, R146, 0x7f, RZ, 0xc0, !PT ;  /* 0x0000007f92927812 */ /* 0x001fc600078ec0ff */
        /* <DEDUP_REMOVED lines=38> */
[----:B------:R-:W-:-:S03]  /*b730*/  LOP3.LUT R215, R5, 0x60, RZ, 0x3c, !PT ;  /* 0x0000006005d77812 */ /* 0x000fc600078e3cff */
        /* <DEDUP_REMOVED lines=37> */
[----:B---3--:R-:W-:Y:S04]  /*b990*/  STS.U8 [R184+UR19+0x7380], R60 ;  /* 0x0073803cb8007988 */ /* 0x008fe80008000013 */
[----:B--2---:R-:W-:Y:S04]  /*b9a0*/  STS.U8 [R184+UR19+0x7780], R62 ;  /* 0x0077803eb8007988 */ /* 0x004fe80008000013 */
[----:B----4-:R-:W-:Y:S04]  /*b9b0*/  STS.U8 [R184+UR19+0x7b80], R58 ;  /* 0x007b803ab8007988 */ /* 0x010fe80008000013 */
[----:B------:R1:W-:Y:S01]  /*b9c0*/  STS.U8 [R184+UR19+0x7f80], R64 ;  /* 0x007f8040b8007988 */ /* 0x0003e20008000013 */
[----:B------:R2:W-:Y:S06]  /*b9d0*/  MEMBAR.ALL.CTA ;  /* 0x0000000000007992 */ /* 0x0005ec0000008000 */
[----:B--2---:R-:W2:Y:S02]  /*b9e0*/  FENCE.VIEW.ASYNC.S ;  /* 0x00000000000073c6 */ /* 0x004ea40000000000 */
[----:B--2---:R-:W-:Y:S06]  /*b9f0*/  BAR.SYNC.DEFER_BLOCKING 0x0 ;  /* 0x0000000000007b1d */ /* 0x004fec0000010000 */
[----:B0-----:R-:W-:-:S06]  /*ba00*/  WARPGROUP.ARRIVE ;  /* 0x00000000000079c5 */ /* 0x001fcc0000000000 */
[----:B------:R-:W-:Y:S03]  /*ba10*/  QGMMA.64x128x32.F32.E4M3.E4M3 R88, gdesc[UR12], RZ, !UPT, gsb0 ;  /* 0x01e000000c5879f3 */ /* 0x000fe6000c0008ff */
[----:B------:R-:W-:Y:S02]  /*ba20*/  WARPGROUP.DEPBAR.LE gsb0, 0x0 ;  /* 0x00008000000079c5 */ /* 0x000fe40000010000 */
[----:B------:R-:W-:-:S07]  /*ba30*/  WARPGROUP.ARRIVE ;  /* 0x00000000000079c5 */ /* 0x000fce0000000000 */
[----:B------:R-:W-:Y:S03]  /*ba40*/  QGMMA.64x128x32.F32.E4M3.E4M3 R88, gdesc[UR8], R88, gsb0 ;  /* 0x01e00000085879f3 */ /* 0x000fe60008000858 */
[----:B------:R-:W-:Y:S02]  /*ba50*/  WARPGROUP.DEPBAR.LE gsb0, 0x0 ;  /* 0x00008000000079c5 */ /* 0x000fe40000010000 */
[----:B------:R-:W-:-:S07]  /*ba60*/  WARPGROUP.ARRIVE ;  /* 0x00000000000079c5 */ /* 0x000fce0000000000 */
[----:B------:R-:W-:Y:S03]  /*ba70*/  QGMMA.64x128x32.F32.E4M3.E4M3 R88, gdesc[UR20], R88, gsb0 ;  /* 0x01e00000145879f3 */ /* 0x000fe60008000858 */
[----:B------:R-:W-:Y:S02]  /*ba80*/  WARPGROUP.DEPBAR.LE gsb0, 0x0 ;  /* 0x00008000000079c5 */ /* 0x000fe40000010000 */
[----:B------:R-:W-:-:S07]  /*ba90*/  WARPGROUP.ARRIVE ;  /* 0x00000000000079c5 */ /* 0x000fce0000000000 */
[----:B------:R-:W-:Y:S03]  /*baa0*/  QGMMA.64x128x32.F32.E4M3.E4M3 R88, gdesc[UR24], R88, gsb0 ;  /* 0x01e00000185879f3 */ /* 0x000fe60008000858 */
[----:B------:R-:W-:Y:S02]  /*bab0*/  WARPGROUP.DEPBAR.LE gsb0, 0x0 ;  /* 0x00008000000079c5 */ /* 0x000fe40000010000 */
[----:B-1----:R-:W-:-:S07]  /*bac0*/  WARPGROUP.ARRIVE ;  /* 0x00000000000079c5 */ /* 0x002fce0000000000 */
[----:B------:R-:W-:Y:S01]  /*bad0*/  QGMMA.64x128x32.F32.E4M3.E4M3 R24, gdesc[UR28], RZ, !UPT, gsb0 ;  /* 0x01e000001c1879f3 */ /* 0x000fe2000c0008ff */
[----:B------:R-:W-:Y:S04]  /*bae0*/  STL [R1+0xa30], R215 ;  /* 0x000a30d701007387 */ /* 0x000fe80000100800 */
[----:B------:R-:W-:Y:S04]  /*baf0*/  STL [R1+0xa34], R184 ;  /* 0x000a34b801007387 */ /* 0x000fe80000100800 */
[----:B------:R-:W2:Y:S04]  /*bb00*/  LDL R8, [R1+0x434] ;  /* 0x0004340001087983 */ /* 0x000ea80000100800 */
[----:B------:R-:W3:Y:S04]  /*bb10*/  LDL R152, [R1+0x42c] ;  /* 0x00042c0001987983 */ /* 0x000ee80000100800 */
[----:B------:R-:W4:Y:S01]  /*bb20*/  LDL R5, [R1+0x43c] ;  /* 0x00043c0001057983 */ /* 0x000f220000100800 */
[----:B------:R-:W0:Y:S03]  /*bb30*/  S2R R0, SR_TID.X ;  /* 0x0000000000007919 */ /* 0x000e260000002100 */
[----:B------:R-:W4:Y:S04]  /*bb40*/  LDL R161, [R1+0x41c] ;  /* 0x00041c0001a17983 */ /* 0x000f280000100800 */
[----:B------:R-:W4:Y:S04]  /*bb50*/  LDL R160, [R1+0x424] ;  /* 0x0004240001a07983 */ /* 0x000f280000100800 */
[----:B------:R-:W4:Y:S04]  /*bb60*/  LDL R159, [R1+0x444] ;  /* 0x00044400019f7983 */ /* 0x000f280000100800 */
[----:B------:R-:W4:Y:S04]  /*bb70*/  LDL R158, [R1+0x418] ;  /* 0x00041800019e7983 */ /* 0x000f280000100800 */
[----:B------:R-:W4:Y:S04]  /*bb80*/  LDL R157, [R1+0x44c] ;  /* 0x00044c00019d7983 */ /* 0x000f280000100800 */
[----:B------:R-:W4:Y:S04]  /*bb90*/  LDL R156, [R1+0x420] ;  /* 0x00042000019c7983 */ /* 0x000f280000100800 */
[----:B------:R-:W4:Y:S01]  /*bba0*/  LDL R155, [R1+0x454] ;  /* 0x00045400019b7983 */ /* 0x000f220000100800 */
[----:B------:R-:W-:-:S02]  /*bbb0*/  WARPGROUP.DEPBAR.LE gsb0, 0x0 ;  /* 0x00008000000079c5 */ /* 0x000fc40000010000 */
[----:B------:R-:W-:Y:S01]  /*bbc0*/  WARPGROUP.ARRIVE ;  /* 0x00000000000079c5 */ /* 0x000fe20000000000 */
[----:B------:R-:W4:Y:S04]  /*bbd0*/  LDL R154, [R1+0x428] ;  /* 0x00042800019a7983 */ /* 0x000f280000100800 */
[----:B------:R-:W4:Y:S01]  /*bbe0*/  LDL R153, [R1+0x45c] ;  /* 0x00045c0001997983 */ /* 0x000f220000100800 */
[----:B------:R-:W-:Y:S03]  /*bbf0*/  QGMMA.64x128x32.F32.E4M3.E4M3 R24, gdesc[UR32], R24, gsb0 ;  /* 0x01e00000201879f3 */ /* 0x000fe60008000818 */
[----:B------:R-:W-:Y:S02]  /*bc00*/  WARPGROUP.DEPBAR.LE gsb0, 0x0 ;  /* 0x00008000000079c5 */ /* 0x000fe40000010000 */
[----:B------:R-:W-:-:S07]  /*bc10*/  WARPGROUP.ARRIVE ;  /* 0x00000000000079c5 */ /* 0x000fce0000000000 */
[----:B------:R-:W-:Y:S01]  /*bc20*/  QGMMA.64x128x32.F32.E4M3.E4M3 R24, gdesc[UR36], R24, gsb0 ;  /* 0x01e00000241879f3 */ /* 0x000fe20008000818 */
[----:B0-----:R-:W-:-:S05]  /*bc30*/  IMAD.SHL.U32 R0, R0, 0x2, RZ ;  /* 0x0000000200007824 */ /* 0x001fca00078e00ff */
[----:B------:R-:W-:-:S04]  /*bc40*/  LOP3.LUT R0, R0, 0x6, RZ, 0xc0, !PT ;  /* 0x0000000600007812 */ /* 0x000fc800078ec0ff */
[----:B------:R-:W-:-:S04]  /*bc50*/  IADD3 R7, P1, R0, UR6, RZ ;  /* 0x0000000600077c10 */ /* 0x000fc8000ff3e0ff */
[C---:B------:R-:W-:Y:S01]  /*bc60*/  IADD3 RZ, P5, R7.reuse, 0x40, RZ ;  /* 0x0000004007ff7810 */ /* 0x040fe20007fbe0ff */
[----:B------:R-:W-:Y:S01]  /*bc70*/  IMAD.X R14, RZ, RZ, UR4, P1 ;  /* 0x00000004ff0e7e24 */ /* 0x000fe200088e06ff */
[C---:B------:R-:W-:Y:S02]  /*bc80*/  IADD3 RZ, P6, R7.reuse, 0x11, RZ ;  /* 0x0000001107ff7810 */ /* 0x040fe40007fde0ff */
[C---:B------:R-:W-:Y:S01]  /*bc90*/  IADD3 RZ, P1, R7.reuse, 0x10, RZ ;  /* 0x0000001007ff7810 */ /* 0x040fe20007f3e0ff */
[--C-:B------:R-:W-:Y:S01]  /*bca0*/  IMAD.X R200, RZ, RZ, R14.reuse, P5 ;  /* 0x000000ffffc87224 */ /* 0x100fe200028e060e */
[C---:B------:R-:W-:Y:S01]  /*bcb0*/  IADD3 RZ, P5, R7.reuse, 0x18, RZ ;  /* 0x0000001807ff7810 */ /* 0x040fe20007fbe0ff */
[--C-:B------:R-:W-:Y:S01]  /*bcc0*/  IMAD.X R17, RZ, RZ, R14.reuse, P6 ;  /* 0x000000ffff117224 */ /* 0x100fe200030e060e */
[----:B------:R-:W-:Y:S01]  /*bcd0*/  IADD3 R6, P4, R0, UR6, RZ ;  /* 0x0000000600067c10 */ /* 0x000fe2000ff9e0ff */
[----:B------:R-:W-:Y:S01]  /*bce0*/  IMAD.X R16, RZ, RZ, R14, P1 ;  /* 0x000000ffff107224 */ /* 0x000fe200008e060e */
[----:B------:R-:W-:-:S02]  /*bcf0*/  IADD3 RZ, P3, R7, 0x48, RZ ;  /* 0x0000004807ff7810 */ /* 0x000fc40007f7e0ff */
[C---:B------:R-:W-:Y:S01]  /*bd00*/  IADD3 RZ, P2, R7.reuse, 0x8, RZ ;  /* 0x0000000807ff7810 */ /* 0x040fe20007f5e0ff */
[----:B------:R-:W-:Y:S01]  /*bd10*/  IMAD.X R18, RZ, RZ, R14, P5 ;  /* 0x000000ffff127224 */ /* 0x000fe200028e060e */
[C---:B------:R-:W-:Y:S02]  /*bd20*/  IADD3 RZ, P6, R7.reuse, 0x29, RZ ;  /* 0x0000002907ff7810 */ /* 0x040fe40007fde0ff */
[C---:B------:R-:W-:Y:S02]  /*bd30*/  IADD3 RZ, P1, R7.reuse, 0x28, RZ ;  /* 0x0000002807ff7810 */ /* 0x040fe40007f3e0ff */
[----:B------:R-:W-:Y:S01]  /*bd40*/  IADD3 RZ, P5, R7, 0x30, RZ ;  /* 0x0000003007ff7810 */ /* 0x000fe20007fbe0ff */
[----:B------:R-:W-:Y:S01]  /*bd50*/  IMAD.X R15, RZ, RZ, UR4, P4 ;  /* 0x00000004ff0f7e24 */ /* 0x000fe2000a0e06ff */
[----:B------:R-:W-:Y:S02]  /*bd60*/  WARPGROUP.DEPBAR.LE gsb0, 0x0 ;  /* 0x00008000000079c5 */ /* 0x000fe40000010000 */
[----:B------:R-:W-:-:S06]  /*bd70*/  WARPGROUP.ARRIVE ;  /* 0x00000000000079c5 */ /* 0x000fcc0000000000 */
[----:B------:R-:W-:Y:S01]  /*bd80*/  QGMMA.64x128x32.F32.E4M3.E4M3 R24, gdesc[UR40], R24, gsb0 ;  /* 0x01e00000281879f3 */ /* 0x000fe20008000818 */
[--C-:B------:R-:W-:Y:S01]  /*bd90*/  IMAD.X R199, RZ, RZ, R14.reuse, P3 ;  /* 0x000000ffffc77224 */ /* 0x100fe200018e060e */
[C---:B------:R-:W-:Y:S01]  /*bda0*/  IADD3 RZ, P4, R7.reuse, 0x19, RZ ;  /* 0x0000001907ff7810 */ /* 0x040fe20007f9e0ff */
[--C-:B------:R-:W-:Y:S01]  /*bdb0*/  IMAD.X R21, RZ, RZ, R14.reuse, P2 ;  /* 0x000000ffff157224 */ /* 0x100fe200010e060e */
[C---:B------:R-:W-:Y:S01]  /*bdc0*/  IADD3 RZ, P3, R7.reuse, 0x20, RZ ;  /* 0x0000002007ff7810 */ /* 0x040fe20007f7e0ff */
[--C-:B------:R-:W-:Y:S01]  /*bdd0*/  IMAD.X R205, RZ, RZ, R14.reuse, P6 ;  /* 0x000000ffffcd7224 */ /* 0x100fe200030e060e */
[C---:B------:R-:W-:Y:S01]  /*bde0*/  IADD3 RZ, P2, R7.reuse, 0x21, RZ ;  /* 0x0000002107ff7810 */ /* 0x040fe20007f5e0ff */
[--C-:B------:R-:W-:Y:S01]  /*bdf0*/  IMAD.X R252, RZ, RZ, R14.reuse, P1 ;  /* 0x000000fffffc7224 */ /* 0x100fe200008e060e */
[C---:B------:R-:W-:Y:S01]  /*be00*/  IADD3 RZ, P6, R7.reuse, 0x49, RZ ;  /* 0x0000004907ff7810 */ /* 0x040fe20007fde0ff */
[----:B------:R-:W-:Y:S01]  /*be10*/  IMAD.X R204, RZ, RZ, R14, P5 ;  /* 0x000000ffffcc7224 */ /* 0x000fe200028e060e */
[----:B------:R-:W-:-:S02]  /*be20*/  IADD3 RZ, P1, R7, 0x41, RZ ;  /* 0x0000004107ff7810 */ /* 0x000fc40007f3e0ff */
[C---:B------:R-:W-:Y:S01]  /*be30*/  IADD3 RZ, P5, R7.reuse, 0x50, RZ ;  /* 0x0000005007ff7810 */ /* 0x040fe20007fbe0ff */
        /* <DEDUP_REMOVED lines=29> */
[----:B------:R-:W-:Y:S01]  /*c010*/  IADD3 RZ, P2, R7, 0x71, RZ ;  /* 0x0000007107ff7810 */ /* 0x000fe20007f5e0ff */
[--C-:B------:R-:W-:Y:S01]  /*c020*/  IMAD.X R174, RZ, RZ, R14.reuse, P6 ;  /* 0x000000ffffae7224 */ /* 0x100fe200030e060e */
[----:B--2---:R-:W-:Y:S01]  /*c030*/  IADD3 R220, P6, R8, UR5, RZ ;  /* 0x0000000508dc7c10 */ /* 0x004fe2000ffde0ff */
[--C-:B------:R-:W-:Y:S01]  /*c040*/  IMAD.X R7, RZ, RZ, R14.reuse, P1 ;  /* 0x000000ffff077224 */ /* 0x100fe200008e060e */
[----:B---3--:R-:W-:Y:S01]  /*c050*/  IADD3 R222, P1, R152, UR5, RZ ;  /* 0x0000000598de7c10 */ /* 0x008fe2000ff3e0ff */
[----:B------:R-:W-:Y:S01]  /*c060*/  IMAD.X R8, RZ, RZ, R14, P5 ;  /* 0x000000ffff087224 */ /* 0x000fe200028e060e */
[----:B----4-:R-:W-:Y:S01]  /*c070*/  IADD3 R218, P5, R5, UR5, RZ ;  /* 0x0000000505da7c10 */ /* 0x010fe2000ffbe0ff */
[----:B------:R-:W-:-:S02]  /*c080*/  WARPGROUP.DEPBAR.LE gsb0, 0x0 ;  /* 0x00008000000079c5 */ /* 0x000fc40000010000 */
[----:B------:R-:W-:Y:S04]  /*c090*/  STL [R1+0xac4], R76 ;  /* 0x000ac44c01007387 */ /* 0x000fe80000100800 */
[----:B------:R-:W-:Y:S04]  /*c0a0*/  STL [R1+0xac0], R77 ;  /* 0x000ac04d01007387 */ /* 0x000fe80000100800 */
[----:B------:R-:W-:Y:S04]  /*c0b0*/  STL [R1+0xabc], R80 ;  /* 0x000abc5001007387 */ /* 0x000fe80000100800 */
[----:B------:R-:W-:Y:S04]  /*c0c0*/  STL [R1+0xab8], R81 ;  /* 0x000ab85101007387 */ /* 0x000fe80000100800 */
[----:B------:R-:W-:Y:S04]  /*c0d0*/  STL [R1+0xab4], R84 ;  /* 0x000ab45401007387 */ /* 0x000fe80000100800 */
[----:B------:R0:W-:Y:S04]  /*c0e0*/  STL [R1+0xab0], R85 ;  /* 0x000ab05501007387 */ /* 0x0001e80000100800 */
[----:B------:R1:W-:Y:S04]  /*c0f0*/  STL [R1+0xa38], R13 ;  /* 0x000a380d01007387 */ /* 0x0003e80000100800 */
[----:B------:R-:W2:Y:S04]  /*c100*/  LDL R152, [R1+0x430] ;  /* 0x0004300001987983 */ /* 0x000ea80000100800 */
[----:B------:R-:W3:Y:S01]  /*c110*/  LDL R5, [R1+0x464] ;  /* 0x0004640001057983 */ /* 0x000ee20000100800 */
[----:B------:R-:W-:Y:S01]  /*c120*/  USHF.R.S32.HI UR13, URZ, 0x1f, UR5 ;  /* 0x0000001f3f0d7899 */ /* 0x000fe20008011405 */
[----:B------:R-:W-:-:S02]  /*c130*/  IMAD.X R179, RZ, RZ, R14, P4 ;  /* 0x000000ffffb37224 */ /* 0x000fc400020e060e */
[----:B0-----:R-:W4:Y:S01]  /*c140*/  LDL R85, [R1+0x438] ;  /* 0x0004380001557983 */ /* 0x001f220000100800 */
[----:B------:R-:W-:-:S03]  /*c150*/  IADD3 R228, P4, R13, UR5, RZ ;  /* 0x000000050de47c10 */ /* 0x000fc6000ff9e0ff */
[----:B------:R0:W-:Y:S01]  /*c160*/  STL [R1+0xa3c], R12 ;  /* 0x000a3c0c01007387 */ /* 0x0001e20000100800 */
[----:B------:R-:W-:-:S03]  /*c170*/  IMAD.X R178, RZ, RZ, R14, P3 ;  /* 0x000000ffffb27224 */ /* 0x000fc600018e060e */
[----:B------:R-:W4:Y:S01]  /*c180*/  LDL R81, [R1+0x440] ;  /* 0x0004400001517983 */ /* 0x000f220000100800 */
[----:B------:R-:W-:-:S03]  /*c190*/  IADD3 R226, P3, R161, UR5, RZ ;  /* 0x00000005a1e27c10 */ /* 0x000fc6000ff7e0ff */
[----:B------:R-:W4:Y:S04]  /*c1a0*/  LDL R80, [R1+0x474] ;  /* 0x0004740001507983 */ /* 0x000f280000100800 */
[----:B------:R-:W4:Y:S01]  /*c1b0*/  LDL R77, [R1+0x448] ;  /* 0x00044800014d7983 */ /* 0x000f220000100800 */
[----:B------:R-:W-:-:S03]  /*c1c0*/  IADD3.X R229, R12, UR13, RZ, P4, !PT ;  /* 0x0000000d0ce57c10 */ /* 0x000fc6000a7fe4ff */
[----:B------:R-:W4:Y:S04]  /*c1d0*/  LDL R76, [R1+0x47c] ;  /* 0x00047c00014c7983 */ /* 0x000f280000100800 */
[----:B------:R-:W4:Y:S01]  /*c1e0*/  LDL R162, [R1+0x458] ;  /* 0x0004580001a27983 */ /* 0x000f220000100800 */
[----:B------:R-:W-:-:S03]  /*c1f0*/  IMAD.X R175, RZ, RZ, R14, P2 ;  /* 0x000000ffffaf7224 */ /* 0x000fc600010e060e */
[----:B-1----:R-:W4:Y:S04]  /*c200*/  LDL R13, [R1+0x450] ;  /* 0x00045000010d7983 */ /* 0x002f280000100800 */
[----:B------:R-:W4:Y:S04]  /*c210*/  LDL R161, [R1+0x48c] ;  /* 0x00048c0001a17983 */ /* 0x000f280000100800 */
[----:B0-----:R-:W4:Y:S04]  /*c220*/  LDL R12, [R1+0x478] ;  /* 0x00047800010c7983 */ /* 0x001f280000100800 */
[----:B------:R-:W4:Y:S04]  /*c230*/  LDL R14, [R1+0x488] ;  /* 0x00048800010e7983 */ /* 0x000f280000100800 */
[----:B------:R-:W4:Y:S01]  /*c240*/  LDL R84, [R1+0x46c] ;  /* 0x00046c0001547983 */ /* 0x000f220000100800 */
[----:B--2---:R-:W-:-:S03]  /*c250*/  IADD3.X R221, R152, UR13, RZ, P6, !PT ;  /* 0x0000000d98dd7c10 */ /* 0x004fc6000b7fe4ff */
[----:B------:R-:W2:Y:S01]  /*c260*/  LDL R163, [R1+0x484] ;  /* 0x0004840001a37983 */ /* 0x000ea20000100800 */
[----:B---3--:R-:W-:-:S03]  /*c270*/  IADD3 R234, P6, R5, UR5, RZ ;  /* 0x0000000505ea7c10 */ /* 0x008fc6000ffde0ff */
[----:B------:R-:W3:Y:S04]  /*c280*/  LDL R152, [R1+0x4b4] ;  /* 0x0004b40001987983 */ /* 0x000ee80000100800 */
[----:B------:R-:W2:Y:S01]  /*c290*/  LDL R5, [R1+0x4bc] ;  /* 0x0004bc0001057983 */ /* 0x000ea20000100800 */
[----:B------:R-:W-:Y:S02]  /*c2a0*/  IADD3 R224, P2, R160, UR5, RZ ;  /* 0x00000005a0e07c10 */ /* 0x000fe4000ff5e0ff */
[----:B------:R-:W-:Y:S01]  /*c2b0*/  IADD3.X R227, R158, UR13, RZ, P3, !PT ;  /* 0x0000000d9ee37c10 */ /* 0x000fe20009ffe4ff */
[----:B------:R-:W3:Y:S01]  /*c2c0*/  LDL R160, [R1+0x460] ;  /* 0x0004600001a07983 */ /* 0x000ee20000100800 */
[----:B------:R-:W-:Y:S02]  /*c2d0*/  IADD3 R232, P3, R157, UR5, RZ ;  /* 0x000000059de87c10 */ /* 0x000fe4000ff7e0ff */
[----:B------:R-:W-:Y:S01]  /*c2e0*/  IADD3.X R225, R156, UR13, RZ, P2, !PT ;  /* 0x0000000d9ce17c10 */ /* 0x000fe200097fe4ff */
[----:B------:R-:W3:Y:S01]  /*c2f0*/  LDL R158, [R1+0x468] ;  /* 0x00046800019e7983 */ /* 0x000ee20000100800 */
[----:B------:R-:W-:-:S03]  /*c300*/  IADD3.X R223, R154, UR13, RZ, P1, !PT ;  /* 0x0000000d9adf7c10 */ /* 0x000fc60008ffe4ff */
[----:B------:R-:W3:Y:S01]  /*c310*/  LDL R157, [R1+0x49c] ;  /* 0x00049c00019d7983 */ /* 0x000ee20000100800 */
[----:B------:R-:W-:-:S03]  /*c320*/  IADD3 R236, P1, R153, UR5, RZ ;  /* 0x0000000599ec7c10 */ /* 0x000fc6000ff3e0ff */
[----:B------:R-:W3:Y:S01]  /*c330*/  LDL R156, [R1+0x470] ;  /* 0x00047000019c7983 */ /* 0x000ee20000100800 */
[----:B------:R-:W-:-:S03]  /*c340*/  IADD3 R216, P4, R159, UR5, RZ ;  /* 0x000000059fd87c10 */ /* 0x000fc6000ff9e0ff */
[----:B------:R-:W3:Y:S01]  /*c350*/  LDL R153, [R1+0x480] ;  /* 0x0004800001997983 */ /* 0x000ee20000100800 */
[----:B------:R-:W-:Y:S02]  /*c360*/  IADD3 R230, P2, R155, UR5, RZ ;  /* 0x000000059be67c10 */ /* 0x000fe4000ff5e0ff */
[----:B----4-:R-:W-:Y:S01]  /*c370*/  IADD3.X R217, R81, UR13, RZ, P4, !PT ;  /* 0x0000000d51d97c10 */ /* 0x010fe2000a7fe4ff */
[----:B------:R-:W4:Y:S01]  /*c380*/  LDL R159, [R1+0x494] ;  /* 0x00049400019f7983 */ /* 0x000f220000100800 */
[----:B------:R-:W-:Y:S02]  /*c390*/  IADD3 R238, P4, R80, UR5, RZ ;  /* 0x0000000550ee7c10 */ /* 0x000fe4000ff9e0ff */
[----:B------:R-:W-:Y:S01]  /*c3a0*/  IADD3.X R233, R77, UR13, RZ, P3, !PT ;  /* 0x0000000d4de97c10 */ /* 0x000fe20009ffe4ff */
[----:B------:R-:W4:Y:S01]  /*c3b0*/  LDL R155, [R1+0x4a4] ;  /* 0x0004a400019b7983 */ /* 0x000f220000100800 */
[----:B------:R-:W-:-:S03]  /*c3c0*/  IADD3 R244, P3, R76, UR5, RZ ;  /* 0x000000054cf47c10 */ /* 0x000fc6000ff7e0ff */
[----:B------:R-:W4:Y:S01]  /*c3d0*/  LDL R154, [R1+0x4ac] ;  /* 0x0004ac00019a7983 */ /* 0x000f220000100800 */
[----:B------:R-:W-:-:S03]  /*c3e0*/  IADD3.X R237, R162, UR13, RZ, P1, !PT ;  /* 0x0000000da2ed7c10 */ /* 0x000fc60008ffe4ff */
[----:B------:R-:W4:Y:S01]  /*c3f0*/  LDL R81, [R1+0x498] ;  /* 0x0004980001517983 */ /* 0x000f220000100800 */
[----:B------:R-:W-:-:S03]  /*c400*/  IADD3.X R231, R13, UR13, RZ, P2, !PT ;  /* 0x0000000d0de77c10 */ /* 0x000fc600097fe4ff */
[----:B------:R-:W4:Y:S01]  /*c410*/  LDL R80, [R1+0x4cc] ;  /* 0x0004cc0001507983 */ /* 0x000f220000100800 */
[----:B------:R-:W-:Y:S02]  /*c420*/  IADD3 R248, P1, R161, UR5, RZ ;  /* 0x00000005a1f87c10 */ /* 0x000fe4000ff3e0ff */
[----:B------:R-:W-:Y:S01]  /*c430*/  IADD3.X R245, R12, UR13, RZ, P3, !PT ;  /* 0x0000000d0cf57c10 */ /* 0x000fe20009ffe4ff */
[----:B------:R-:W4:Y:S01]  /*c440*/  LDL R13, [R1+0x4a8] ;  /* 0x0004a800010d7983 */ /* 0x000f220000100800 */
[----:B------:R-:W-:-:S03]  /*c450*/  IADD3.X R249, R14, UR13, RZ, P1, !PT ;  /* 0x0000000d0ef97c10 */ /* 0x000fc60008ffe4ff */
[----:B------:R-:W4:Y:S04]  /*c460*/  LDL R12, [R1+0x4dc] ;  /* 0x0004dc00010c7983 */ /* 0x000f280000100800 */
[----:B------:R-:W4:Y:S01]  /*c470*/  LDL R14, [R1+0x4b0] ;  /* 0x0004b000010e7983 */ /* 0x000f220000100800 */
[----:B------:R-:W-:Y:S02]  /*c480*/  IADD3.X R219, R85, UR13, RZ, P5, !PT ;  /* 0x0000000d55db7c10 */ /* 0x000fe4000affe4ff */
[----:B------:R-:W-:Y:S01]  /*c490*/  IADD3 R240, P5, R84, UR5, RZ ;  /* 0x0000000554f07c10 */ /* 0x000fe2000ffbe0ff */
[----:B------:R-:W4:Y:S04]  /*c4a0*/  LDL R85, [R1+0x490] ;  /* 0x0004900001557983 */ /* 0x000f280000100800 */
[----:B------:R-:W4:Y:S04]  /*c4b0*/  LDL R84, [R1+0x4c4] ;  /* 0x0004c40001547983 */ /* 0x000f280000100800 */
[----:B------:R-:W4:Y:S04]  /*c4c0*/  LDL R77, [R1+0x4a0] ;  /* 0x0004a000014d7983 */ /* 0x000f280000100800 */
[----:B------:R-:W4:Y:S04]  /*c4d0*/  LDL R76, [R1+0x4d4] ;  /* 0x0004d400014c7983 */ /* 0x000f280000100800 */
[----:B------:R-:W4:Y:S04]  /*c4e0*/  LDL R162, [R1+0x4ec] ;  /* 0x0004ec0001a27983 */ /* 0x000f280000100800 */
[----:B------:R-:W4:Y:S01]  /*c4f0*/  LDL R161, [R1+0x4c0] ;  /* 0x0004c00001a17983 */ /* 0x000f220000100800 */
[----:B------:R-:W-:Y:S01]  /*c500*/  LOP3.LUT R23, R4, 0x8, RZ, 0xfc, !PT ;  /* 0x0000000804177812 */ /* 0x000fe200078efcff */
[----:B------:R-:W-:Y:S01]  /*c510*/  FMUL R89, R89, UR7 ;  /* 0x0000000759597c20 */ /* 0x000fe20008400000 */
[----:B------:R-:W-:Y:S01]  /*c520*/  FMUL R90, R90, UR7 ;  /* 0x000000075a5a7c20 */ /* 0x000fe20008400000 */
[----:B------:R-:W-:-:S02]  /*c530*/  VIADD R206, R6, 0x8 ;  /* 0x0000000806ce7836 */ /* 0x000fc40000000000 */
[----:B------:R-:W-:Y:S01]  /*c540*/  FMUL R91, R91, UR7 ;  /* 0x000000075b5b7c20 */ /* 0x000fe20008400000 */
[----:B------:R-:W-:Y:S02]  /*c550*/  VIADD R177, R6, 0x9 ;  /* 0x0000000906b17836 */ /* 0x000fe40000000000 */
[----:B------:R-:W-:Y:S01]  /*c560*/  FMUL R92, R92, UR7 ;  /* 0x000000075c5c7c20 */ /* 0x000fe20008400000 */
        /* <DEDUP_REMOVED lines=25> */
[----:B------:R-:W-:-:S02]  /*c700*/  VIADD R207, R6, 0x40 ;  /* 0x0000004006cf7836 */ /* 0x000fc40000000000 */
[----:B------:R-:W-:Y:S01]  /*c710*/  FMUL R119, R119, UR7 ;  /* 0x0000000777777c20 */ /* 0x000fe20008400000 */
[----:B------:R-:W-:Y:S01]  /*c720*/  FMUL R120, R120, UR7 ;  /* 0x0000000778787c20 */ /* 0x000fe20008400000 */
[----:B------:R-:W-:Y:S01]  /*c730*/  FMUL R121, R121, UR7 ;  /* 0x0000000779797c20 */ /* 0x000fe20008400000 */
[----:B------:R-:W-:Y:S01]  /*c740*/  FMUL R122, R122, UR7 ;  /* 0x000000077a7a7c20 */ /* 0x000fe20008400000 */
        /* <DEDUP_REMOVED lines=25> */
[----:B------:R-:W-:-:S02]  /*c8e0*/  ISETP.GT.U32.AND P0, PT, R6, R4, PT ;  /* 0x000000040600720c */ /* 0x000fc40003f04070 */
[----:B------:R-:W-:Y:S01]  /*c8f0*/  LOP3.LUT R194, R4, 0x40, RZ, 0xfc, !PT ;  /* 0x0000004004c27812 */ /* 0x000fe200078efcff */
[----:B------:R-:W-:Y:S01]  /*c900*/  FMUL R143, R143, UR7 ;  /* 0x000000078f8f7c20 */ /* 0x000fe20008400000 */
[----:B------:R-:W-:Y:S01]  /*c910*/  FMUL R149, R149, UR7 ;  /* 0x0000000795957c20 */ /* 0x000fe20008400000 */
[----:B------:R-:W-:Y:S01]  /*c920*/  FMUL R147, R147, UR7 ;  /* 0x0000000793937c20 */ /* 0x000fe20008400000 */
[----:B------:R-:W-:Y:S01]  /*c930*/  FMUL R24, R24, UR7 ;  /* 0x0000000718187c20 */ /* 0x000fe20008400000 */
[----:B------:R-:W-:Y:S01]  /*c940*/  FMUL R150, R150, UR7 ;  /* 0x0000000796967c20 */ /* 0x000fe20008400000 */
[----:B------:R-:W-:Y:S01]  /*c950*/  LOP3.LUT R11, R11, 0xfffffffe, RZ, 0xc0, !PT ;  /* 0xfffffffe0b0b7812 */ /* 0x000fe200078ec0ff */
        /* <DEDUP_REMOVED lines=53> */
[----:B------:R-:W4:Y:S04]  /*ccb0*/  LDG.E.U8 R213, desc[UR44][R232.64] ;  /* 0x0000002ce8d57981 */ /* 0x000f28000c1e1100 */
[----:B------:R-:W4:Y:S01]  /*ccc0*/  LDG.E.U8 R212, desc[UR44][R248.64] ;  /* 0x0000002cf8d47981 */ /* 0x000f22000c1e1100 */
[----:B--2---:R-:W-:-:S03]  /*ccd0*/  IADD3 R186, P1, R5, UR5, RZ ;  /* 0x0000000505ba7c10 */ /* 0x004fc6000ff3e0ff */
[----:B------:R-:W2:Y:S01]  /*cce0*/  LDL R5, [R1+0x4e4] ;  /* 0x0004e40001057983 */ /* 0x000ea20000100800 */
[----:B------:R-:W-:-:S03]  /*ccf0*/  IADD3 R242, P2, R163, UR5, RZ ;  /* 0x00000005a3f27c10 */ /* 0x000fc6000ff5e0ff */
[----:B------:R-:W2:Y:S01]  /*cd00*/  LDL R163, [R1+0x4b8] ;  /* 0x0004b80001a37983 */ /* 0x000ea20000100800 */
[----:B---3--:R-:W-:-:S03]  /*cd10*/  IADD3.X R241, R158, UR13, RZ, P5, !PT ;  /* 0x0000000d9ef17c10 */ /* 0x008fc6000affe4ff */
[----:B------:R-:W3:Y:S01]  /*cd20*/  LDL R158, [R1+0x4d8] ;  /* 0x0004d800019e7983 */ /* 0x000ee20000100800 */
[----:B------:R-:W-:-:S03]  /*cd30*/  IADD3 R192, P5, R157, UR5, RZ ;  /* 0x000000059dc07c10 */ /* 0x000fc6000ffbe0ff */
[----:B------:R-:W3:Y:S01]  /*cd40*/  LDL R157, [R1+0x4e0] ;  /* 0x0004e000019d7983 */ /* 0x000ee20000100800 */
[----:B------:R-:W-:-:S03]  /*cd50*/  IADD3.X R239, R156, UR13, RZ, P4, !PT ;  /* 0x0000000d9cef7c10 */ /* 0x000fc6000a7fe4ff */
[----:B------:R-:W3:Y:S01]  /*cd60*/  LDL R156, [R1+0x4f4] ;  /* 0x0004f400019c7983 */ /* 0x000ee20000100800 */
[----:B------:R-:W-:Y:S02]  /*cd70*/  IADD3.X R243, R153, UR13, RZ, P2, !PT ;  /* 0x0000000d99f37c10 */ /* 0x000fe400097fe4ff */
[----:B------:R-:W-:Y:S01]  /*cd80*/  IADD3 R188, P2, R152, UR5, RZ ;  /* 0x0000000598bc7c10 */ /* 0x000fe2000ff5e0ff */
[----:B------:R-:W3:Y:S01]  /*cd90*/  LDL R153, [R1+0x4f0] ;  /* 0x0004f00001997983 */ /* 0x000ee20000100800 */
[----:B------:R-:W-:-:S03]  /*cda0*/  IADD3.X R235, R160, UR13, RZ, P6, !PT ;  /* 0x0000000da0eb7c10 */ /* 0x000fc6000b7fe4ff */
[----:B------:R-:W3:Y:S01]  /*cdb0*/  LDL R152, [R1+0x504] ;  /* 0x0005040001987983 */ /* 0x000ee20000100800 */
[----:B----4-:R-:W-:Y:S02]  /*cdc0*/  IADD3 R246, P6, R159, UR5, RZ ;  /* 0x000000059ff67c10 */ /* 0x010fe4000ffde0ff */
[----:B------:R-:W-:Y:S01]  /*cdd0*/  IADD3 R250, P4, R155, UR5, RZ ;  /* 0x000000059bfa7c10 */ /* 0x000fe2000ff9e0ff */
[----:B------:R-:W4:Y:S01]  /*cde0*/  LDL R160, [R1+0x4c8] ;  /* 0x0004c80001a07983 */ /* 0x000f220000100800 */
[----:B------:R-:W-:-:S03]  /*cdf0*/  IADD3 R190, P3, R154, UR5, RZ ;  /* 0x000000059abe7c10 */ /* 0x000fc6000ff7e0ff */
[----:B------:R-:W4:Y:S01]  /*ce00*/  LDL R159, [R1+0x4d0] ;  /* 0x0004d000019f7983 */ /* 0x000f220000100800 */
[----:B------:R-:W-:-:S03]  /*ce10*/  IADD3.X R193, R81, UR13, RZ, P5, !PT ;  /* 0x0000000d51c17c10 */ /* 0x000fc6000affe4ff */
[----:B------:R-:W4:Y:S01]  /*ce20*/  LDL R155, [R1+0x4e8] ;  /* 0x0004e800019b7983 */ /* 0x000f220000100800 */
[----:B------:R-:W-:-:S03]  /*ce30*/  IADD3 R182, P5, R80, UR5, RZ ;  /* 0x0000000550b67c10 */ /* 0x000fc6000ffbe0ff */
[----:B------:R-:W4:Y:S04]  /*ce40*/  LDL R154, [R1+0x4fc] ;  /* 0x0004fc00019a7983 */ /* 0x000f280000100800 */
[----:B------:R-:W4:Y:S01]  /*ce50*/  LDL R81, [R1+0x500] ;  /* 0x0005000001517983 */ /* 0x000f220000100800 */
[----:B------:R-:W-:-:S03]  /*ce60*/  IADD3.X R191, R13, UR13, RZ, P3, !PT ;  /* 0x0000000d0dbf7c10 */ /* 0x000fc60009ffe4ff */
[----:B------:R-:W4:Y:S01]  /*ce70*/  LDL R80, [R1+0x514] ;  /* 0x0005140001507983 */ /* 0x000f220000100800 */
[----:B------:R-:W-:-:S03]  /*ce80*/  IADD3 R168, P3, R12, UR5, RZ ;  /* 0x000000050ca87c10 */ /* 0x000fc6000ff7e0ff */
[----:B------:R-:W4:Y:S01]  /*ce90*/  LDL R13, [R1+0x510] ;  /* 0x00051000010d7983 */ /* 0x000f220000100800 */
[----:B------:R-:W-:-:S03]  /*cea0*/  IADD3.X R189, R14, UR13, RZ, P2, !PT ;  /* 0x0000000d0ebd7c10 */ /* 0x000fc600097fe4ff */
[----:B------:R-:W4:Y:S01]  /*ceb0*/  LDL R12, [R1+0x524] ;  /* 0x00052400010c7983 */ /* 0x000f220000100800 */
[----:B------:R-:W-:Y:S02]  /*cec0*/  IADD3.X R247, R85, UR13, RZ, P6, !PT ;  /* 0x0000000d55f77c10 */ /* 0x000fe4000b7fe4ff */
[----:B------:R-:W-:Y:S01]  /*ced0*/  IADD3 R184, P6, R84, UR5, RZ ;  /* 0x0000000554b87c10 */ /* 0x000fe2000ffde0ff */
[----:B------:R-:W4:Y:S01]  /*cee0*/  LDL R85, [R1+0x4f8] ;  /* 0x0004f80001557983 */ /* 0x000f220000100800 */
[----:B------:R-:W-:-:S03]  /*cef0*/  IADD3.X R251, R77, UR13, RZ, P4, !PT ;  /* 0x0000000d4dfb7c10 */ /* 0x000fc6000a7fe4ff */
[----:B------:R-:W4:Y:S01]  /*cf00*/  LDL R84, [R1+0x50c] ;  /* 0x00050c0001547983 */ /* 0x000f220000100800 */
[----:B------:R-:W-:-:S03]  /*cf10*/  IADD3 R170, P4, R76, UR5, RZ ;  /* 0x000000054caa7c10 */ /* 0x000fc6000ff9e0ff */
[----:B------:R-:W4:Y:S04]  /*cf20*/  LDL R77, [R1+0x508] ;  /* 0x00050800014d7983 */ /* 0x000f280000100800 */
[----:B------:R-:W4:Y:S04]  /*cf30*/  LDL R76, [R1+0x51c] ;  /* 0x00051c00014c7983 */ /* 0x000f280000100800 */
[----:B------:R-:W4:Y:S01]  /*cf40*/  LDL R14, [R1+0x518] ;  /* 0x00051800010e7983 */ /* 0x000f220000100800 */
[----:B--2---:R-:W-:-:S03]  /*cf50*/  IADD3 R166, P2, R5, UR5, RZ ;  /* 0x0000000505a67c10 */ /* 0x004fc6000ff5e0ff */
[----:B------:R-:W2:Y:S04]  /*cf60*/  LDG.E.U8 R247, desc[UR44][R246.64] ;  /* 0x0000002cf6f77981 */ /* 0x000ea8000c1e1100 */
[----:B------:R-:W2:Y:S01]  /*cf70*/  LDL R5, [R1+0x520] ;  /* 0x0005200001057983 */ /* 0x000ea20000100800 */
[----:B------:R-:W-:Y:S02]  /*cf80*/  IADD3.X R187, R163, UR13, RZ, P1, !PT ;  /* 0x0000000da3bb7c10 */ /* 0x000fe40008ffe4ff */
[----:B------:R-:W-:Y:S02]  /*cf90*/  IADD3 R164, P1, R162, UR5, RZ ;  /* 0x00000005a2a47c10 */ /* 0x000fe4000ff3e0ff */
[----:B---3--:R-:W-:Y:S02]  /*cfa0*/  IADD3.X R167, R157, UR13, RZ, P2, !PT ;  /* 0x0000000d9da77c10 */ /* 0x008fe400097fe4ff */
[----:B------:R-:W-:-:S02]  /*cfb0*/  IADD3 R162, P2, R156, UR5, RZ ;  /* 0x000000059ca27c10 */ /* 0x000fc4000ff5e0ff */
[----:B------:R-:W-:Y:S02]  /*cfc0*/  IADD3.X R169, R158, UR13, RZ, P3, !PT ;  /* 0x0000000d9ea97c10 */ /* 0x000fe40009ffe4ff */
[----:B------:R-:W-:Y:S02]  /*cfd0*/  IADD3.X R163, R153, UR13, RZ, P2, !PT ;  /* 0x0000000d99a37c10 */ /* 0x000fe400097fe4ff */
[----:B------:R-:W-:Y:S02]  /*cfe0*/  IADD3 R158, P2, R152, UR5, RZ ;  /* 0x00000005989e7c10 */ /* 0x000fe4000ff5e0ff */
[----:B----4-:R-:W-:Y:S02]  /*cff0*/  IADD3.X R183, R160, UR13, RZ, P5, !PT ;  /* 0x0000000da0b77c10 */ /* 0x010fe4000affe4ff */
[----:B------:R-:W-:-:S03]  /*d000*/  IADD3.X R171, R159, UR13, RZ, P4, !PT ;  /* 0x0000000d9fab7c10 */ /* 0x000fc6000a7fe4ff */
[----:B------:R-:W3:Y:S01]  /*d010*/  LDG.E.U8 R209, desc[UR44][R182.64] ;  /* 0x0000002cb6d17981 */ /* 0x000ee2000c1e1100 */
[----:B------:R-:W-:-:S03]  /*d020*/  IADD3.X R165, R155, UR13, RZ, P1, !PT ;  /* 0x0000000d9ba57c10 */ /* 0x000fc60008ffe4ff */
[----:B------:R-:W4:Y:S01]  /*d030*/  LDG.E.U8 R246, desc[UR44][R170.64] ;  /* 0x0000002caaf67981 */ /* 0x000f22000c1e1100 */
[----:B------:R-:W-:Y:S02]  /*d040*/  ISETP.GE.U32.AND P5, PT, R6, R4, PT ;  /* 0x000000040600720c */ /* 0x000fe40003fa6070 */
[----:B------:R-:W-:Y:S02]  /*d050*/  IADD3 R160, P1, R154, UR5, RZ ;  /* 0x000000059aa07c10 */ /* 0x000fe4000ff3e0ff */
[----:B------:R-:W-:Y:S02]  /*d060*/  IADD3.X R159, R81, UR13, RZ, P2, !PT ;  /* 0x0000000d519f7c10 */ /* 0x000fe400097fe4ff */
[----:B------:R-:W-:Y:S02]  /*d070*/  ISETP.GT.U32.AND P4, PT, R6, R23, PT ;  /* 0x000000170600720c */ /* 0x000fe40003f84070 */
[----:B------:R-:W-:Y:S01]  /*d080*/  IADD3 R154, P2, R80, UR5, RZ ;  /* 0x00000005509a7c10 */ /* 0x000fe2000ff5e0ff */
[----:B------:R-:W4:Y:S01]  /*d090*/  LDG.E.U8 R211, desc[UR44][R158.64] ;  /* 0x0000002c9ed37981 */ /* 0x000f22000c1e1100 */
[----:B------:R-:W-:-:S02]  /*d0a0*/  ISETP.GE.U32.AND.EX P5, PT, R15, RZ, PT, P5 ;  /* 0x000000ff0f00720c */ /* 0x000fc40003fa6150 */
[----:B------:R-:W-:Y:S02]  /*d0b0*/  IADD3.X R155, R13, UR13, RZ, P2, !PT ;  /* 0x0000000d0d9b7c10 */ /* 0x000fe400097fe4ff */
[----:B------:R-:W-:Y:S02]  /*d0c0*/  ISETP.GT.U32.AND.EX P4, PT, R15, RZ, PT, P4 ;  /* 0x000000ff0f00720c */ /* 0x000fe40003f84140 */
[----:B------:R-:W-:Y:S02]  /*d0d0*/  IADD3 R12, P2, R12, UR5, RZ ;  /* 0x000000050c0c7c10 */ /* 0x000fe4000ff5e0ff */
[----:B------:R-:W-:Y:S02]  /*d0e0*/  ISETP.GE.U32.AND P3, PT, R6, R23, PT ;  /* 0x000000170600720c */ /* 0x000fe40003f66070 */
[----:B------:R-:W-:Y:S02]  /*d0f0*/  FSEL R172, R89, -INF , !P5 ;  /* 0xff80000059ac7808 */ /* 0x000fe40006800000 */
[----:B------:R-:W-:-:S02]  /*d100*/  ISETP.GE.U32.AND.EX P3, PT, R15, RZ, PT, P3 ;  /* 0x000000ff0f00720c */ /* 0x000fc40003f66130 */
[----:B------:R-:W-:Y:S01]  /*d110*/  ISETP.GT.U32.AND P5, PT, R206, R4, PT ;  /* 0x00000004ce00720c */ /* 0x000fe20003fa4070 */
[----:B------:R-:W-:Y:S03]  /*d120*/  STL [R1+0xad4], R172 ;  /* 0x000ad4ac01007387 */ /* 0x000fe60000100800 */
[----:B------:R-:W-:Y:S02]  /*d130*/  ISETP.GT.U32.AND.EX P5, PT, R21, RZ, PT, P5 ;  /* 0x000000ff1500720c */ /* 0x000fe40003fa4150 */
[----:B------:R-:W-:Y:S02]  /*d140*/  IADD3.X R185, R161, UR13, RZ, P6, !PT ;  /* 0x0000000da1b97c10 */ /* 0x000fe4000b7fe4ff */
[----:B------:R-:W-:Y:S02]  /*d150*/  IADD3.X R161, R85, UR13, RZ, P1, !PT ;  /* 0x0000000d55a17c10 */ /* 0x000fe40008ffe4ff */
[----:B------:R-:W-:Y:S01]  /*d160*/  IADD3 R156, P1, R84, UR5, RZ ;  /* 0x00000005549c7c10 */ /* 0x000fe2000ff3e0ff */
[----:B------:R-:W3:Y:S03]  /*d170*/  LDG.E.U8 R210, desc[UR44][R184.64] ;  /* 0x0000002cb8d27981 */ /* 0x000ee6000c1e1100 */
[----:B------:R-:W-:Y:S01]  /*d180*/  IADD3.X R157, R77, UR13, RZ, P1, !PT ;  /* 0x0000000d4d9d7c10 */ /* 0x000fe20008ffe4ff */
[----:B------:R-:W4:Y:S01]  /*d190*/  LDG.E.U8 R182, desc[UR44][R160.64] ;  /* 0x0000002ca0b67981 */ /* 0x000f22000c1e1100 */
[----:B------:R-:W-:-:S02]  /*d1a0*/  IADD3 R152, P1, R76, UR5, RZ ;  /* 0x000000054c987c10 */ /* 0x000fc4000ff3e0ff */
[----:B------:R-:W-:Y:S01]  /*d1b0*/  @P0 LOP3.LUT R11, R11, 0x1, RZ, 0xfc, !PT ;  /* 0x000000010b0b0812 */ /* 0x000fe200078efcff */
[----:B------:R-:W4:Y:S01]  /*d1c0*/  LDG.E.U8 R208, desc[UR44][R156.64] ;  /* 0x0000002c9cd07981 */ /* 0x000f22000c1e1100 */
[----:B------:R-:W-:Y:S01]  /*d1d0*/  IADD3.X R153, R14, UR13, RZ, P1, !PT ;  /* 0x0000000d0e997c10 */ /* 0x000fe20008ffe4ff */
[----:B------:R-:W-:Y:S01]  /*d1e0*/  VIADD R14, R6, 0x48 ;  /* 0x00000048060e7836 */ /* 0x000fe20000000000 */
[----:B--2---:R-:W-:Y:S02]  /*d1f0*/  IADD3.X R13, R5, UR13, RZ, P2, !PT ;  /* 0x0000000d050d7c10 */ /* 0x004fe400097fe4ff */
[----:B------:R-:W-:-:S05]  /*d200*/  FSEL R5, R90, -INF , !P4 ;  /* 0xff8000005a057808 */ /* 0x000fca0006000000 */
[----:B------:R0:W-:Y:S01]  /*d210*/  STL [R1+0x1a0], R5 ;  /* 0x0001a00501007387 */ /* 0x0001e20000100800 */
[----:B------:R-:W-:Y:S01]  /*d220*/  ISETP.GT.U32.AND P4, PT, R177, R4, PT ;  /* 0x00000004b100720c */ /* 0x000fe20003f84070 */
[----:B------:R-:W-:Y:S01]  /*d230*/  VIADD R90, R6, 0x10 ;  /* 0x00000010065a7836 */ /* 0x000fe20000000000 */
[----:B0-----:R-:W-:Y:S02]  /*d240*/  FSEL R5, R91, -INF , !P3 ;  /* 0xff8000005b057808 */ /* 0x001fe40005800000 */
[----:B------:R-:W-:-:S03]  /*d250*/  ISETP.GT.U32.AND.EX P4, PT, R7, RZ, PT, P4 ;  /* 0x000000ff0700720c */ /* 0x000fc60003f84140 */
[----:B------:R0:W-:Y:S01]  /*d260*/  STL [R1+0x194], R5 ;  /* 0x0001940501007387 */ /* 0x0001e20000100800 */
[----:B------:R-:W-:Y:S02]  /*d270*/  ISETP.GT.U32.AND P3, PT, R177, R23, PT ;  /* 0x00000017b100720c */ /* 0x000fe40003f64070 */
[----:B0-----:R-:W-:Y:S01]  /*d280*/  FSEL R5, R92, -INF , !P5 ;  /* 0xff8000005c057808 */ /* 0x001fe20006800000 */
[----:B------:R-:W-:Y:S01]  /*d290*/  VIADD R92, R6, 0x11 ;  /* 0x00000011065c7836 */ /* 0x000fe20000000000 */
[----:B------:R-:W-:-:S03]  /*d2a0*/  ISETP.GT.U32.AND P5, PT, R90, R4, PT ;  /* 0x000000045a00720c */ /* 0x000fc60003fa4070 */
[----:B------:R0:W-:Y:S01]  /*d2b0*/  STL [R1+0x1e8], R5 ;  /* 0x0001e80501007387 */ /* 0x0001e20000100800 */
[----:B------:R-:W-:Y:S02]  /*d2c0*/  ISETP.GT.U32.AND.EX P5, PT, R16, RZ, PT, P5 ;  /* 0x000000ff1000720c */ /* 0x000fe40003fa4150 */
[----:B------:R-:W-:Y:S02]  /*d2d0*/  ISETP.GT.U32.AND.EX P3, PT, R7, RZ, PT, P3 ;  /* 0x000000ff0700720c */ /* 0x000fe40003f64130 */
[----:B0-----:R-:W-:Y:S02]  /*d2e0*/  FSEL R5, R93, -INF , !P4 ;  /* 0xff8000005d057808 */ /* 0x001fe40006000000 */
[----:B------:R-:W-:-:S03]  /*d2f0*/  ISETP.GT.U32.AND P4, PT, R92, R4, PT ;  /* 0x000000045c00720c */ /* 0x000fc60003f84070 */
[----:B------:R0:W-:Y:S01]  /*d300*/  STL [R1+0x1e4], R5 ;  /* 0x0001e40501007387 */ /* 0x0001e20000100800 */
[----:B------:R-:W-:Y:S02]  /*d310*/  ISETP.GT.U32.AND.EX P4, PT, R17, RZ, PT, P4 ;  /* 0x000000ff1100720c */ /* 0x000fe40003f84140 */
[----:B------:R-:W-:Y:S02]  /*d320*/  FSEL R173, R95, -INF , !P3 ;  /* 0xff8000005fad7808 */ /* 0x000fe40005800000 */
[----:B------:R-:W-:Y:S02]  /*d330*/  ISETP.GT.U32.AND P3, PT, R90, R23, PT ;  /* 0x000000175a00720c */ /* 0x000fe40003f64070 */
[----:B0-----:R-:W-:Y:S02]  /*d340*/  FSEL R5, R96, -INF , !P5 ;  /* 0xff80000060057808 */ /* 0x001fe40006800000 */
[----:B------:R-:W-:-:S03]  /*d350*/  ISETP.GT.U32.AND.EX P3, PT, R16, RZ, PT, P3 ;  /* 0x000000ff1000720c */ /* 0x000fc60003f64130 */
[----:B------:R0:W-:Y:S01]  /*d360*/  STL [R1+0x1dc], R5 ;  /* 0x0001dc0501007387 */ /* 0x0001e20000100800 */
[----:B------:R-:W-:Y:S01]  /*d370*/  ISETP.GT.U32.AND P5, PT, R92, R23, PT ;  /* 0x000000175c00720c */ /* 0x000fe20003fa4070 */
[----:B------:R-:W-:Y:S01]  /*d380*/  VIADD R91, R6, 0x18 ;  /* 0x00000018065b7836 */ /* 0x000fe20000000000 */
        /* <DEDUP_REMOVED lines=8> */
[----:B------:R-:W-:Y:S02]  /*d410*/  ISETP.GT.U32.AND P3, PT, R95, R4, PT ;  /* 0x000000045f00720c */ /* 0x000fe40003f64070 */
[----:B0-----:R-:W-:Y:S02]  /*d420*/  FSEL R5, R99, -INF , !P5 ;  /* 0xff80000063057808 */ /* 0x001fe40006800000 */
[----:B------:R-:W-:-:S03]  /*d430*/  ISETP.GT.U32.AND.EX P3, PT, R19, RZ, PT, P3 ;  /* 0x000000ff1300720c */ /* 0x000fc60003f64130 */
[----:B------:R0:W-:Y:S01]  /*d440*/  STL [R1+0x188], R5 ;  /* 0x0001880501007387 */ /* 0x0001e20000100800 */
        /* <DEDUP_REMOVED lines=46> */
[-C--:B------:R-:W-:Y:S01]  /*d730*/  ISETP.GT.U32.AND P4, PT, R98, R4.reuse, PT ;  /* 0x000000046200720c */ /* 0x080fe20003f84070 */
[----:B------:R-:W-:Y:S01]  /*d740*/  VIADD R100, R6, 0x38 ;  /* 0x0000003806647836 */ /* 0x000fe20000000000 */
[----:B0-----:R-:W-:Y:S02]  /*d750*/  FSEL R5, R110, -INF , !P3 ;  /* 0xff8000006e057808 */ /* 0x001fe40005800000 */
[----:B------:R-:W-:-:S03]  /*d760*/  ISETP.GT.U32.AND P3, PT, R103, R4, PT ;  /* 0x000000046700720c */ /* 0x000fc60003f64070 */
[----:B------:R0:W-:Y:S01]  /*d770*/  STL [R1+0x170], R5 ;  /* 0x0001700501007387 */ /* 0x0001e20000100800 */
[----:B------:R-:W-:Y:S02]  /*d780*/  ISETP.GT.U32.AND.EX P3, PT, R203, RZ, PT, P3 ;  /* 0x000000ffcb00720c */ /* 0x000fe40003f64130 */
[----:B------:R-:W-:Y:S02]  /*d790*/  ISETP.GT.U32.AND.EX P4, PT, R204, RZ, PT, P4 ;  /* 0x000000ffcc00720c */ /* 0x000fe40003f84140 */
[----:B------:R-:W-:Y:S02]  /*d7a0*/  FSEL R77, R113, -INF , !P3 ;  /* 0xff800000714d7808 */ /* 0x000fe40005800000 */
[----:B0-----:R-:W-:Y:S02]  /*d7b0*/  FSEL R5, R111, -INF , !P5 ;  /* 0xff8000006f057808 */ /* 0x001fe40006800000 */
[----:B------:R-:W-:Y:S01]  /*d7c0*/  ISETP.GT.U32.AND P5, PT, R98, R23, PT ;  /* 0x000000176200720c */ /* 0x000fe20003fa4070 */
[----:B------:R-:W-:Y:S01]  /*d7d0*/  VIADD R105, R6, 0x39 ;  /* 0x0000003906697836 */ /* 0x000fe20000000000 */
[----:B------:R-:W-:-:S02]  /*d7e0*/  ISETP.GT.U32.AND P3, PT, R100, R4, PT ;  /* 0x000000046400720c */ /* 0x000fc40003f64070 */
[----:B------:R-:W-:Y:S02]  /*d7f0*/  ISETP.GT.U32.AND.EX P5, PT, R204, RZ, PT, P5 ;  /* 0x000000ffcc00720c */ /* 0x000fe40003fa4150 */
[----:B------:R-:W-:Y:S01]  /*d800*/  FSEL R76, R112, -INF , !P4 ;  /* 0xff800000704c7808 */ /* 0x000fe20006000000 */
[----:B------:R0:W-:Y:S01]  /*d810*/  STL [R1+0x16c], R5 ;  /* 0x00016c0501007387 */ /* 0x0001e20000100800 */
[----:B------:R-:W-:Y:S02]  /*d820*/  ISETP.GT.U32.AND P4, PT, R103, R23, PT ;  /* 0x000000176700720c */ /* 0x000fe40003f84070 */
[----:B------:R-:W-:Y:S01]  /*d830*/  ISETP.GT.U32.AND.EX P3, PT, R202, RZ, PT, P3 ;  /* 0x000000ffca00720c */ /* 0x000fe20003f64130 */
[----:B------:R-:W-:Y:S01]  /*d840*/  STL [R1+0xac8], R76 ;  /* 0x000ac84c01007387 */ /* 0x000fe20000100800 */
[----:B------:R-:W-:Y:S02]  /*d850*/  ISETP.GT.U32.AND.EX P4, PT, R203, RZ, PT, P4 ;  /* 0x000000ffcb00720c */ /* 0x000fe40003f84140 */
[----:B------:R-:W-:-:S02]  /*d860*/  FSEL R80, R116, -INF , !P3 ;  /* 0xff80000074507808 */ /* 0x000fc40005800000 */
[----:B0-----:R-:W-:Y:S02]  /*d870*/  FSEL R5, R114, -INF , !P5 ;  /* 0xff80000072057808 */ /* 0x001fe40006800000 */
[----:B------:R-:W-:Y:S01]  /*d880*/  ISETP.GT.U32.AND P5, PT, R105, R4, PT ;  /* 0x000000046900720c */ /* 0x000fe20003fa4070 */
[----:B------:R-:W-:Y:S01]  /*d890*/  STL [R1+0xacc], R77 ;  /* 0x000acc4d01007387 */ /* 0x000fe20000100800 */
[----:B------:R-:W-:Y:S02]  /*d8a0*/  ISETP.GT.U32.AND P3, PT, R100, R23, PT ;  /* 0x000000176400720c */ /* 0x000fe40003f64070 */
[----:B------:R-:W-:Y:S01]  /*d8b0*/  ISETP.GT.U32.AND.EX P5, PT, R201, RZ, PT, P5 ;  /* 0x000000ffc900720c */ /* 0x000fe20003fa4150 */
[----:B------:R0:W-:Y:S01]  /*d8c0*/  STL [R1+0x168], R5 ;  /* 0x0001680501007387 */ /* 0x0001e20000100800 */
[----:B------:R-:W-:Y:S02]  /*d8d0*/  ISETP.GT.U32.AND.EX P3, PT, R202, RZ, PT, P3 ;  /* 0x000000ffca00720c */ /* 0x000fe40003f64130 */
[----:B------:R-:W-:-:S02]  /*d8e0*/  FSEL R81, R117, -INF , !P5 ;  /* 0xff80000075517808 */ /* 0x000fc40006800000 */
[----:B------:R-:W-:Y:S02]  /*d8f0*/  ISETP.GT.U32.AND P5, PT, R105, R23, PT ;  /* 0x000000176900720c */ /* 0x000fe40003fa4070 */
[----:B0-----:R-:W-:Y:S01]  /*d900*/  FSEL R5, R115, -INF , !P4 ;  /* 0xff80000073057808 */ /* 0x001fe20006000000 */
[----:B------:R-:W-:Y:S01]  /*d910*/  VIADD R102, R6, 0x41 ;  /* 0x0000004106667836 */ /* 0x000fe20000000000 */
[----:B------:R-:W-:-:S03]  /*d920*/  ISETP.GT.U32.AND.EX P5, PT, R201, RZ, PT, P5 ;  /* 0x000000ffc900720c */ /* 0x000fc60003fa4150 */
[----:B------:R0:W-:Y:S01]  /*d930*/  STL [R1+0x164], R5 ;  /* 0x0001640501007387 */ /* 0x0001e20000100800 */
[----:B------:R-:W-:-:S03]  /*d940*/  ISETP.GT.U32.AND P2, PT, R207, R4, PT ;  /* 0x00000004cf00720c */ /* 0x000fc60003f44070 */
[----:B------:R-:W-:Y:S01]  /*d950*/  STL [R1+0xad0], R80 ;  /* 0x000ad05001007387 */ /* 0x000fe20000100800 */
[----:B0-----:R-:W-:-:S03]  /*d960*/  FSEL R5, R118, -INF , !P3 ;  /* 0xff80000076057808 */ /* 0x001fc60005800000 */
[----:B------:R-:W-:Y:S01]  /*d970*/  STL [R1+0xad8], R81 ;  /* 0x000ad85101007387 */ /* 0x000fe20000100800 */
[----:B------:R-:W-:-:S03]  /*d980*/  ISETP.GT.U32.AND P4, PT, R207, R23, PT ;  /* 0x00000017cf00720c */ /* 0x000fc60003f84070 */
[----:B------:R0:W-:Y:S01]  /*d990*/  STL [R1+0x160], R5 ;  /* 0x0001600501007387 */ /* 0x0001e20000100800 */
[C---:B------:R-:W-:Y:S02]  /*d9a0*/  ISETP.GT.U32.AND.EX P2, PT, R200.reuse, RZ, PT, P2 ;  /* 0x000000ffc800720c */ /* 0x040fe40003f44120 */
[----:B------:R-:W-:Y:S02]  /*d9b0*/  ISETP.GT.U32.AND.EX P4, PT, R200, RZ, PT, P4 ;  /* 0x000000ffc800720c */ /* 0x000fe40003f84140 */
[----:B0-----:R-:W-:Y:S02]  /*d9c0*/  FSEL R5, R119, -INF , !P5 ;  /* 0xff80000077057808 */ /* 0x001fe40006800000 */
[-C--:B------:R-:W-:Y:S01]  /*d9d0*/  ISETP.GT.U32.AND P5, PT, R102, R4.reuse, PT ;  /* 0x000000046600720c */ /* 0x080fe20003fa4070 */
[----:B------:R-:W-:Y:S01]  /*d9e0*/  VIADD R101, R6, 0x49 ;  /* 0x0000004906657836 */ /* 0x000fe20000000000 */
[----:B------:R-:W-:Y:S02]  /*d9f0*/  ISETP.GT.U32.AND P3, PT, R14, R4, PT ;  /* 0x000000040e00720c */ /* 0x000fe40003f64070 */
[----:B------:R-:W-:Y:S01]  /*da00*/  ISETP.GT.U32.AND.EX P5, PT, R3, RZ, PT, P5 ;  /* 0x000000ff0300720c */ /* 0x000fe20003fa4150 */
[----:B------:R0:W-:Y:S01]  /*da10*/  STL [R1+0x15c], R5 ;  /* 0x00015c0501007387 */ /* 0x0001e20000100800 */
[----:B------:R-:W-:-:S02]  /*da20*/  FSEL R84, R120, -INF , !P2 ;  /* 0xff80000078547808 */ /* 0x000fc40005000000 */
[----:B------:R-:W-:Y:S02]  /*da30*/  FSEL R85, R121, -INF , !P5 ;  /* 0xff80000079557808 */ /* 0x000fe40006800000 */
[----:B------:R-:W-:Y:S02]  /*da40*/  ISETP.GT.U32.AND P5, PT, R14, R23, PT ;  /* 0x000000170e00720c */ /* 0x000fe40003fa4070 */
[----:B------:R-:W-:Y:S02]  /*da50*/  ISETP.GT.U32.AND.EX P3, PT, R199, RZ, PT, P3 ;  /* 0x000000ffc700720c */ /* 0x000fe40003f64130 */
[----:B0-----:R-:W-:Y:S01]  /*da60*/  FSEL R5, R122, -INF , !P4 ;  /* 0xff8000007a057808 */ /* 0x001fe20006000000 */
[----:B------:R-:W-:Y:S01]  /*da70*/  STL [R1+0xadc], R84 ;  /* 0x000adc5401007387 */ /* 0x000fe20000100800 */
[----:B------:R-:W-:Y:S01]  /*da80*/  ISETP.GT.U32.AND P4, PT, R101, R4, PT ;  /* 0x000000046500720c */ /* 0x000fe20003f84070 */
[----:B------:R-:W-:Y:S01]  /*da90*/  VIADD R104, R6, 0x51 ;  /* 0x0000005106687836 */ /* 0x000fe20000000000 */
[----:B------:R-:W-:Y:S01]  /*daa0*/  ISETP.GT.U32.AND.EX P5, PT, R199, RZ, PT, P5 ;  /* 0x000000ffc700720c */ /* 0x000fe20003fa4150 */
[----:B------:R0:W-:Y:S01]  /*dab0*/  STL [R1+0x158], R5 ;  /* 0x0001580501007387 */ /* 0x0001e20000100800 */
[----:B------:R-:W-:-:S02]  /*dac0*/  ISETP.GT.U32.AND.EX P4, PT, R2, RZ, PT, P4 ;  /* 0x000000ff0200720c */ /* 0x000fc40003f84140 */
[----:B------:R-:W-:Y:S01]  /*dad0*/  FSEL R81, R126, -INF , !P5 ;  /* 0xff8000007e517808 */ /* 0x000fe20006800000 */
[----:B------:R-:W-:Y:S01]  /*dae0*/  VIADD R106, R6, 0x58 ;  /* 0x00000058066a7836 */ /* 0x000fe20000000000 */
[-C--:B------:R-:W-:Y:S02]  /*daf0*/  ISETP.GT.U32.AND P5, PT, R104, R4.reuse, PT ;  /* 0x000000046800720c */ /* 0x080fe40003fa4070 */
        /* <DEDUP_REMOVED lines=9> */
[----:B------:R-:W-:Y:S01]  /*db90*/  ISETP.GT.U32.AND P3, PT, R106, R4, PT ;  /* 0x000000046a00720c */ /* 0x000fe20003f64070 */
[----:B------:R0:W-:Y:S01]  /*dba0*/  STL [R1+0x208], R5 ;  /* 0x0002080501007387 */ /* 0x0001e20000100800 */
[----:B------:R-:W-:-:S02]  /*dbb0*/  ISETP.GT.U32.AND.EX P4, PT, R197, RZ, PT, P4 ;  /* 0x000000ffc500720c */ /* 0x000fc40003f84140 */
[----:B------:R-:W-:Y:S01]  /*dbc0*/  ISETP.GT.U32.AND.EX P3, PT, R196, RZ, PT, P3 ;  /* 0x000000ffc400720c */ /* 0x000fe20003f64130 */
[----:B------:R-:W-:Y:S01]  /*dbd0*/  STL [R1+0x204], R76 ;  /* 0x0002044c01007387 */ /* 0x000fe20000100800 */
[----:B------:R-:W-:Y:S02]  /*dbe0*/  ISETP.GT.U32.AND P2, PT, R102, R23, PT ;  /* 0x000000176600720c */ /* 0x000fe40003f44070 */
[----:B------:R-:W-:Y:S02]  /*dbf0*/  FSEL R80, R130, -INF , !P4 ;  /* 0xff80000082507808 */ /* 0x000fe40006000000 */
[----:B0-----:R-:W-:Y:S01]  /*dc00*/  FSEL R5, R129, -INF , !P5 ;  /* 0xff80000081057808 */ /* 0x001fe20006800000 */
[----:B------:R-:W-:Y:S01]  /*dc10*/  VIADD R119, R6, 0x60 ;  /* 0x0000006006777836 */ /* 0x000fe20000000000 */
[----:B------:R-:W-:-:S03]  /*dc20*/  ISETP.GT.U32.AND P4, PT, R107, R4, PT ;  /* 0x000000046b00720c */ /* 0x000fc60003f84070 */
[----:B------:R0:W-:Y:S01]  /*dc30*/  STL [R1+0x234], R5 ;  /* 0x0002340501007387 */ /* 0x0001e20000100800 */
[----:B------:R-:W-:Y:S02]  /*dc40*/  ISETP.GT.U32.AND.EX P2, PT, R3, RZ, PT, P2 ;  /* 0x000000ff0300720c */ /* 0x000fe40003f44120 */
[----:B------:R-:W-:Y:S02]  /*dc50*/  ISETP.GT.U32.AND.EX P4, PT, R195, RZ, PT, P4 ;  /* 0x000000ffc300720c */ /* 0x000fe40003f84140 */
[-C--:B------:R-:W-:Y:S02]  /*dc60*/  ISETP.GT.U32.AND P5, PT, R106, R23.reuse, PT ;  /* 0x000000176a00720c */ /* 0x080fe40003fa4070 */
[----:B0-----:R-:W-:Y:S02]  /*dc70*/  FSEL R5, R132, -INF , !P3 ;  /* 0xff80000084057808 */ /* 0x001fe40005800000 */
[----:B------:R-:W-:Y:S02]  /*dc80*/  ISETP.GT.U32.AND P3, PT, R119, R4, PT ;  /* 0x000000047700720c */ /* 0x000fe40003f64070 */
[----:B------:R-:W-:Y:S01]  /*dc90*/  FSEL R84, R123, -INF , !P2 ;  /* 0xff8000007b547808 */ /* 0x000fe20005000000 */
[----:B------:R0:W-:Y:S01]  /*dca0*/  STL [R1+0x22c], R5 ;  /* 0x00022c0501007387 */ /* 0x0001e20000100800 */
[----:B------:R-:W-:Y:S01]  /*dcb0*/  ISETP.GT.U32.AND P2, PT, R101, R23, PT ;  /* 0x000000176500720c */ /* 0x000fe20003f44070 */
[----:B------:R-:W-:Y:S01]  /*dcc0*/  VIADD R120, R6, 0x61 ;  /* 0x0000006106787836 */ /* 0x000fe20000000000 */
[----:B------:R-:W-:Y:S01]  /*dcd0*/  ISETP.GT.U32.AND.EX P5, PT, R196, RZ, PT, P5 ;  /* 0x000000ffc400720c */ /* 0x000fe20003fa4150 */
[----:B------:R-:W-:Y:S01]  /*dce0*/  VIADD R121, R6, 0x68 ;  /* 0x0000006806797836 */ /* 0x000fe20000000000 */
[----:B------:R-:W-:-:S02]  /*dcf0*/  ISETP.GT.U32.AND.EX P3, PT, R9, RZ, PT, P3 ;  /* 0x000000ff0900720c */ /* 0x000fc40003f64130 */
[----:B0-----:R-:W-:Y:S02]  /*dd00*/  FSEL R5, R133, -INF , !P4 ;  /* 0xff80000085057808 */ /* 0x001fe40006000000 */
[----:B------:R-:W-:Y:S02]  /*dd10*/  ISETP.GT.U32.AND.EX P2, PT, R2, RZ, PT, P2 ;  /* 0x000000ff0200720c */ /* 0x000fe40003f44120 */
[----:B------:R-:W-:Y:S01]  /*dd20*/  ISETP.GT.U32.AND P4, PT, R119, R23, PT ;  /* 0x000000177700720c */ /* 0x000fe20003f84070 */
[----:B------:R0:W-:Y:S01]  /*dd30*/  STL [R1+0x224], R5 ;  /* 0x0002240501007387 */ /* 0x0001e20000100800 */
[----:B------:R-:W-:Y:S02]  /*dd40*/  FSEL R76, R134, -INF , !P5 ;  /* 0xff800000864c7808 */ /* 0x000fe40006800000 */
[----:B------:R-:W-:Y:S01]  /*dd50*/  ISETP.GT.U32.AND P5, PT, R120, R4, PT ;  /* 0x000000047800720c */ /* 0x000fe20003fa4070 */
[----:B------:R-:W-:Y:S01]  /*dd60*/  VIADD R122, R6, 0x69 ;  /* 0x00000069067a7836 */ /* 0x000fe20000000000 */
[----:B------:R-:W-:-:S02]  /*dd70*/  FSEL R172, R127, -INF , !P2 ;  /* 0xff8000007fac7808 */ /* 0x000fc40005000000 */
[----:B------:R-:W-:Y:S02]  /*dd80*/  ISETP.GT.U32.AND.EX P4, PT, R9, RZ, PT, P4 ;  /* 0x000000ff0900720c */ /* 0x000fe40003f84140 */
[----:B0-----:R-:W-:Y:S02]  /*dd90*/  FSEL R5, R136, -INF , !P3 ;  /* 0xff80000088057808 */ /* 0x001fe40005800000 */
[----:B------:R-:W-:Y:S02]  /*dda0*/  ISETP.GT.U32.AND P3, PT, R121, R4, PT ;  /* 0x000000047900720c */ /* 0x000fe40003f64070 */
[----:B------:R-:W-:Y:S02]  /*ddb0*/  ISETP.GT.U32.AND P2, PT, R104, R23, PT ;  /* 0x000000176800720c */ /* 0x000fe40003f44070 */
[----:B------:R-:W-:Y:S02]  /*ddc0*/  ISETP.GT.U32.AND.EX P5, PT, R0, RZ, PT, P5 ;  /* 0x000000ff0000720c */ /* 0x000fe40003fa4150 */
[----:B------:R-:W-:Y:S01]  /*ddd0*/  ISETP.GT.U32.AND.EX P3, PT, R181, RZ, PT, P3 ;  /* 0x000000ffb500720c */ /* 0x000fe20003f64130 */
[----:B------:R0:W-:Y:S01]  /*dde0*/  STL [R1+0x214], R5 ;  /* 0x0002140501007387 */ /* 0x0001e20000100800 */
[----:B------:R-:W-:-:S02]  /*ddf0*/  FSEL R136, R138, -INF , !P4 ;  /* 0xff8000008a887808 */ /* 0x000fc40006000000 */
[----:B------:R-:W-:Y:S02]  /*de00*/  ISETP.GT.U32.AND.EX P2, PT, R10, RZ, PT, P2 ;  /* 0x000000ff0a00720c */ /* 0x000fe40003f44120 */
[----:B------:R-:W-:Y:S02]  /*de10*/  ISETP.GT.U32.AND P4, PT, R122, R4, PT ;  /* 0x000000047a00720c */ /* 0x000fe40003f84070 */
[----:B------:R-:W-:Y:S02]  /*de20*/  FSEL R89, R140, -INF , !P3 ;  /* 0xff8000008c597808 */ /* 0x000fe40005800000 */
[----:B0-----:R-:W-:Y:S02]  /*de30*/  FSEL R5, R137, -INF , !P5 ;  /* 0xff80000089057808 */ /* 0x001fe40006800000 */
[----:B------:R-:W-:Y:S02]  /*de40*/  FSEL R77, R131, -INF , !P2 ;  /* 0xff800000834d7808 */ /* 0x000fe40005000000 */
[----:B------:R-:W-:Y:S01]  /*de50*/  ISETP.GT.U32.AND.EX P4, PT, R179, RZ, PT, P4 ;  /* 0x000000ffb300720c */ /* 0x000fe20003f84140 */
[----:B------:R0:W-:Y:S01]  /*de60*/  STL [R1+0x220], R5 ;  /* 0x0002200501007387 */ /* 0x0001e20000100800 */
[----:B------:R-:W-:-:S03]  /*de70*/  ISETP.GT.U32.AND P2, PT, R107, R23, PT ;  /* 0x000000176b00720c */ /* 0x000fc60003f44070 */
[----:B------:R-:W-:Y:S01]  /*de80*/  STL [R1+0x210], R89 ;  /* 0x0002105901007387 */ /* 0x000fe20000100800 */
[----:B------:R-:W-:-:S03]  /*de90*/  ISETP.GT.U32.AND.EX P2, PT, R195, RZ, PT, P2 ;  /* 0x000000ffc300720c */ /* 0x000fc60003f44120 */
[----:B------:R-:W2:Y:S01]  /*dea0*/  LDL R110, [R1+0x52c] ;  /* 0x00052c00016e7983 */ /* 0x000ea20000100800 */
[----:B0-----:R-:W-:Y:S02]  /*deb0*/  FSEL R5, R141, -INF , !P4 ;  /* 0xff8000008d057808 */ /* 0x001fe40006000000 */
[-C--:B------:R-:W-:Y:S01]  /*dec0*/  ISETP.GT.U32.AND P5, PT, R121, R23.reuse, PT ;  /* 0x000000177900720c */ /* 0x080fe20003fa4070 */
[----:B------:R-:W3:Y:S01]  /*ded0*/  LDL R109, [R1+0x528] ;  /* 0x00052800016d7983 */ /* 0x000ee20000100800 */
[----:B------:R-:W-:Y:S01]  /*dee0*/  FSEL R180, R135, -INF , !P2 ;  /* 0xff80000087b47808 */ /* 0x000fe20005000000 */
[----:B------:R-:W-:Y:S01]  /*def0*/  VIADD R123, R6, 0x70 ;  /* 0x00000070067b7836 */ /* 0x000fe20000000000 */
[----:B------:R-:W-:Y:S01]  /*df00*/  ISETP.GT.U32.AND P2, PT, R120, R23, PT ;  /* 0x000000177800720c */ /* 0x000fe20003f44070 */
[----:B------:R0:W-:Y:S01]  /*df10*/  STL [R1+0x244], R5 ;  /* 0x0002440501007387 */ /* 0x0001e20000100800 */
[----:B------:R-:W-:Y:S01]  /*df20*/  ISETP.GT.U32.AND.EX P5, PT, R181, RZ, PT, P5 ;  /* 0x000000ffb500720c */ /* 0x000fe20003fa4150 */
[----:B------:R-:W-:-:S02]  /*df30*/  VIADD R137, R6, 0x71 ;  /* 0x0000007106897836 */ /* 0x000fc40000000000 */
[----:B------:R-:W4:Y:S01]  /*df40*/  LDL R108, [R1+0x534] ;  /* 0x00053400016c7983 */ /* 0x000f220000100800 */
[----:B------:R-:W-:Y:S02]  /*df50*/  ISETP.GT.U32.AND.EX P2, PT, R0, RZ, PT, P2 ;  /* 0x000000ff0000720c */ /* 0x000fe40003f44120 */
[-C--:B------:R-:W-:Y:S01]  /*df60*/  ISETP.GT.U32.AND P3, PT, R123, R4.reuse, PT ;  /* 0x000000047b00720c */ /* 0x080fe20003f64070 */
[----:B0-----:R-:W4:Y:S01]  /*df70*/  LDL R5, [R1+0x530] ;  /* 0x0005300001057983 */ /* 0x001f220000100800 */
[----:B------:R-:W-:Y:S02]  /*df80*/  FSEL R134, R142, -INF , !P5 ;  /* 0xff8000008e867808 */ /* 0x000fe40006800000 */
[----:B------:R-:W-:Y:S02]  /*df90*/  ISETP.GT.U32.AND P5, PT, R137, R4, PT ;  /* 0x000000048900720c */ /* 0x000fe40003fa4070 */
[----:B------:R-:W-:Y:S01]  /*dfa0*/  FSEL R135, R139, -INF , !P2 ;  /* 0xff8000008b877808 */ /* 0x000fe20005000000 */
[----:B------:R-:W-:Y:S01]  /*dfb0*/  VIADD R139, R6, 0x78 ;  /* 0x00000078068b7836 */ /* 0x000fe20000000000 */
[----:B------:R-:W-:-:S02]  /*dfc0*/  ISETP.GT.U32.AND.EX P3, PT, R178, RZ, PT, P3 ;  /* 0x000000ffb200720c */ /* 0x000fc40003f64130 */
[----:B------:R-:W-:Y:S02]  /*dfd0*/  ISETP.GT.U32.AND.EX P5, PT, R175, RZ, PT, P5 ;  /* 0x000000ffaf00720c */ /* 0x000fe40003fa4150 */
[----:B------:R-:W-:Y:S02]  /*dfe0*/  ISETP.GT.U32.AND P4, PT, R123, R23, PT ;  /* 0x000000177b00720c */ /* 0x000fe40003f84070 */
[----:B------:R-:W-:Y:S02]  /*dff0*/  FSEL R176, R144, -INF , !P3 ;  /* 0xff80000090b07808 */ /* 0x000fe40005800000 */
[----:B------:R-:W-:Y:S01]  /*e000*/  ISETP.GT.U32.AND P3, PT, R139, R4, PT ;  /* 0x000000048b00720c */ /* 0x000fe20003f64070 */
[----:B------:R-:W-:Y:S01]  /*e010*/  VIADD R138, R6, 0x79 ;  /* 0x00000079068a7836 */ /* 0x000fe20000000000 */
[----:B------:R-:W-:Y:S02]  /*e020*/  FSEL R89, R145, -INF , !P5 ;  /* 0xff80000091597808 */ /* 0x000fe40006800000 */
[----:B------:R-:W-:-:S02]  /*e030*/  ISETP.GT.U32.AND.EX P4, PT, R178, RZ, PT, P4 ;  /* 0x000000ffb200720c */ /* 0x000fc40003f84140 */
[----:B------:R-:W-:Y:S01]  /*e040*/  ISETP.GT.U32.AND.EX P3, PT, R174, RZ, PT, P3 ;  /* 0x000000ffae00720c */ /* 0x000fe20003f64130 */
[----:B------:R0:W-:Y:S01]  /*e050*/  STL [R1+0x238], R89 ;  /* 0x0002385901007387 */ /* 0x0001e20000100800 */
[----:B------:R-:W-:Y:S02]  /*e060*/  FSEL R132, R146, -INF , !P4 ;  /* 0xff80000092847808 */ /* 0x000fe40006000000 */
[----:B------:R-:W-:Y:S01]  /*e070*/  ISETP.GT.U32.AND P4, PT, R138, R4, PT ;  /* 0x000000048a00720c */ /* 0x000fe20003f84070 */
[----:B------:R1:W-:Y:S01]  /*e080*/  STL [R1+0xa40], R4 ;  /* 0x000a400401007387 */ /* 0x0003e20000100800 */
[----:B0-----:R-:W-:Y:S02]  /*e090*/  LOP3.LUT R89, R4, 0x48, RZ, 0xfc, !PT ;  /* 0x0000004804597812 */ /* 0x001fe400078efcff */
[----:B-1----:R-:W-:-:S05]  /*e0a0*/  FSEL R4, R148, -INF , !P3 ;  /* 0xff80000094047808 */ /* 0x002fca0005800000 */
[----:B------:R0:W-:Y:S04]  /*e0b0*/  STL [R1+0x240], R4 ;  /* 0x0002400401007387 */ /* 0x0001e80000100800 */
[----:B------:R-:W4:Y:S04]  /*e0c0*/  LDL R111, [R1+0x53c] ;  /* 0x00053c00016f7983 */ /* 0x000f280000100800 */
[----:B0-----:R-:W4:Y:S01]  /*e0d0*/  LDL R4, [R1+0x538] ;  /* 0x0005380001047983 */ /* 0x001f220000100800 */
[----:B------:R-:W-:-:S04]  /*e0e0*/  ISETP.GT.U32.AND P2, PT, R122, R23, PT ;  /* 0x000000177a00720c */ /* 0x000fc80003f44070 */
[----:B------:R-:W-:Y:S02]  /*e0f0*/  ISETP.GT.U32.AND.EX P2, PT, R179, RZ, PT, P2 ;  /* 0x000000ffb300720c */ /* 0x000fe40003f44120 */
[----:B------:R-:W-:Y:S02]  /*e100*/  ISETP.GT.U32.AND.EX P4, PT, R8, RZ, PT, P4 ;  /* 0x000000ff0800720c */ /* 0x000fe40003f84140 */
[----:B------:R-:W-:Y:S02]  /*e110*/  FSEL R133, R143, -INF , !P2 ;  /* 0xff8000008f857808 */ /* 0x000fe40005000000 */
[----:B------:R-:W-:Y:S02]  /*e120*/  ISETP.GT.U32.AND P2, PT, R137, R23, PT ;  /* 0x000000178900720c */ /* 0x000fe40003f44070 */
[----:B------:R-:W-:Y:S02]  /*e130*/  ISETP.GT.U32.AND P1, PT, R6, R194, PT ;  /* 0x000000c20600720c */ /* 0x000fe40003f24070 */
[----:B------:R-:W-:-:S02]  /*e140*/  ISETP.GT.U32.AND.EX P2, PT, R175, RZ, PT, P2 ;  /* 0x000000ffaf00720c */ /* 0x000fc40003f44120 */
[----:B------:R-:W-:Y:S02]  /*e150*/  FSEL R112, R149, -INF , !P4 ;  /* 0xff80000095707808 */ /* 0x000fe40006000000 */
[----:B------:R-:W-:Y:S02]  /*e160*/  ISETP.GT.U32.AND P5, PT, R139, R23, PT ;  /* 0x000000178b00720c */ /* 0x000fe40003fa4070 */
[----:B------:R-:W-:Y:S01]  /*e170*/  ISETP.GT.U32.AND.EX P1, PT, R15, RZ, PT, P1 ;  /* 0x000000ff0f00720c */ /* 0x000fe20003f24110 */
[----:B------:R0:W-:Y:S01]  /*e180*/  STL [R1+0x248], R112 ;  /* 0x0002487001007387 */ /* 0x0001e20000100800 */
[----:B------:R-:W-:Y:S02]  /*e190*/  FSEL R131, R147, -INF , !P2 ;  /* 0xff80000093837808 */ /* 0x000fe40005000000 */
[C---:B------:R-:W-:Y:S02]  /*e1a0*/  ISETP.GE.U32.AND P2, PT, R6.reuse, R194, PT ;  /* 0x000000c20600720c */ /* 0x040fe40003f46070 */
[----:B------:R-:W-:-:S02]  /*e1b0*/  ISETP.GT.U32.AND P3, PT, R6, R89, PT ;  /* 0x000000590600720c */ /* 0x000fc40003f64070 */
[----:B------:R-:W-:Y:S02]  /*e1c0*/  ISETP.GE.U32.AND P4, PT, R6, R89, PT ;  /* 0x000000590600720c */ /* 0x000fe40003f86070 */
[----:B------:R-:W-:Y:S01]  /*e1d0*/  ISETP.GT.U32.AND.EX P5, PT, R174, RZ, PT, P5 ;  /* 0x000000ffae00720c */ /* 0x000fe20003fa4150 */
[----:B0-----:R-:W4:Y:S01]  /*e1e0*/  LDL R112, [R1+0x540] ;  /* 0x0005400001707983 */ /* 0x001f220000100800 */
[----:B------:R-:W-:Y:S02]  /*e1f0*/  FSEL R6, R24, -INF , !P1 ;  /* 0xff80000018067808 */ /* 0x000fe40004800000 */
[----:B------:R-:W-:Y:S02]  /*e200*/  FSEL R130, R150, -INF , !P5 ;  /* 0xff80000096827808 */ /* 0x000fe40006800000 */
[----:B------:R-:W-:Y:S02]  /*e210*/  ISETP.GT.U32.AND P5, PT, R138, R23, PT ;  /* 0x000000178a00720c */ /* 0x000fe40003fa4070 */
[----:B------:R-:W-:-:S02]  /*e220*/  ISETP.GE.U32.AND.EX P2, PT, R15, RZ, PT, P2 ;  /* 0x000000ff0f00720c */ /* 0x000fc40003f46120 */
[----:B--2---:R-:W-:Y:S02]  /*e230*/  IADD3 R116, P6, R110, UR5, RZ ;  /* 0x000000056e747c10 */ /* 0x004fe4000ffde0ff */
[----:B------:R-:W2:Y:S04]  /*e240*/  LDL R110, [R1+0x544] ;  /* 0x00054400016e7983 */ /* 0x000ea80000100800 */
[----:B------:R0:W-:Y:S01]  /*e250*/  STL [R1+0x23c], R6 ;  /* 0x00023c0601007387 */ /* 0x0001e20000100800 */
[----:B---3--:R-:W-:-:S03]  /*e260*/  IADD3.X R117, R109, UR13, RZ, P6, !PT ;  /* 0x0000000d6d757c10 */ /* 0x008fc6000b7fe4ff */
[----:B------:R-:W3:Y:S01]  /*e270*/  LDL R23, [R1+0x54c] ;  /* 0x00054c0001177983 */ /* 0x000ee20000100800 */
[----:B----4-:R-:W-:-:S04]  /*e280*/  IADD3 R108, P1, R108, UR5, RZ ;  /* 0x000000056c6c7c10 */ /* 0x010fc8000ff3e0ff */
[----:B------:R-:W-:Y:S02]  /*e290*/  IADD3.X R109, R5, UR13, RZ, P1, !PT ;  /* 0x0000000d056d7c10 */ /* 0x000fe40008ffe4ff */
[----:B------:R-:W4:Y:S01]  /*e2a0*/  LDL R5, [R1+0x548] ;  /* 0x0005480001057983 */ /* 0x000f220000100800 */
[----:B------:R-:W-:Y:S02]  /*e2b0*/  LOP3.LUT P6, RZ, R11, 0x1, RZ, 0xc0, !PT ;  /* 0x000000010bff7812 */ /* 0x000fe400078cc0ff */
[----:B0-----:R-:W-:Y:S02]  /*e2c0*/  FSEL R6, R25, -INF , !P2 ;  /* 0xff80000019067808 */ /* 0x001fe40005000000 */
[----:B------:R-:W-:-:S03]  /*e2d0*/  ISETP.GT.U32.AND.EX P1, PT, R15, RZ, PT, P6 ;  /* 0x000000ff0f00720c */ /* 0x000fc60003f24160 */
[----:B------:R0:W-:Y:S04]  /*e2e0*/  STL [R1+0x230], R6 ;  /* 0x0002300601007387 */ /* 0x0001e80000100800 */
[----:B0-----:R-:W4:Y:S01]  /*e2f0*/  LDL R6, [R1+0x554] ;  /* 0x0005540001067983 */ /* 0x001f220000100800 */
[----:B------:R-:W-:-:S04]  /*e300*/  IADD3 R114, P6, R111, UR5, RZ ;  /* 0x000000056f727c10 */ /* 0x000fc8000ffde0ff */
[----:B------:R-:W-:Y:S02]  /*e310*/  IADD3.X R115, R4, UR13, RZ, P6, !PT ;  /* 0x0000000d04737c10 */ /* 0x000fe4000b7fe4ff */
[----:B------:R-:W4:Y:S01]  /*e320*/  LDL R4, [R1+0x550] ;  /* 0x0005500001047983 */ /* 0x000f220000100800 */
[-C--:B------:R-:W-:Y:S02]  /*e330*/  ISETP.GT.U32.AND P2, PT, R206, R194.reuse, PT ;  /* 0x000000c2ce00720c */ /* 0x080fe40003f44070 */
[----:B------:R-:W-:Y:S01]  /*e340*/  ISETP.GT.U32.AND P0, PT, R14, R194, PT ;  /* 0x000000c20e00720c */ /* 0x000fe20003f04070 */
[----:B------:R-:W-:Y:S01]  /*e350*/  FMUL R118, R94, UR7 ;  /* 0x000000075e767c20 */ /* 0x000fe20008400000 */
[----:B------:R-:W-:Y:S01]  /*e360*/  ISETP.GT.U32.AND.EX P2, PT, R21, RZ, PT, P2 ;  /* 0x000000ff1500720c */ /* 0x000fe20003f44120 */
[----:B------:R-:W-:Y:S01]  /*e370*/  FMUL R124, R79, UR7 ;  /* 0x000000074f7c7c20 */ /* 0x000fe20008400000 */
[----:B------:R-:W-:Y:S01]  /*e380*/  ISETP.GT.U32.AND.EX P3, PT, R15, RZ, PT, P3 ;  /* 0x000000ff0f00720c */ /* 0x000fe20003f64130 */
[----:B------:R-:W4:Y:S01]  /*e390*/  LDG.E.U8 R183, desc[UR44][R114.64] ;  /* 0x0000002c72b77981 */ /* 0x000f22000c1e1100 */
[----:B------:R-:W-:-:S02]  /*e3a0*/  FSEL R14, R28, -INF , !P2 ;  /* 0xff8000001c0e7808 */ /* 0x000fc40005000000 */
[----:B------:R-:W-:Y:S02]  /*e3b0*/  ISETP.GE.U32.AND.EX P4, PT, R15, RZ, PT, P4 ;  /* 0x000000ff0f00720c */ /* 0x000fe40003f86140 */
[----:B------:R-:W-:Y:S01]  /*e3c0*/  FSEL R128, R26, -INF , !P3 ;  /* 0xff8000001a807808 */ /* 0x000fe20005800000 */
[----:B------:R0:W-:Y:S01]  /*e3d0*/  STL [R1+0x21c], R14 ;  /* 0x00021c0e01007387 */ /* 0x0001e20000100800 */
[----:B------:R-:W-:Y:S02]  /*e3e0*/  ISETP.GT.U32.AND P3, PT, R206, R89, PT ;  /* 0x00000059ce00720c */ /* 0x000fe40003f64070 */
[----:B------:R-:W-:Y:S01]  /*e3f0*/  FSEL R127, R27, -INF , !P4 ;  /* 0xff8000001b7f7808 */ /* 0x000fe20006000000 */
[----:B------:R-:W4:Y:S01]  /*e400*/  LDG.E.U8 R206, desc[UR44][R216.64] ;  /* 0x0000002cd8ce7981 */ /* 0x000f22000c1e1100 */
[----:B------:R-:W-:Y:S02]  /*e410*/  ISETP.GT.U32.AND P4, PT, R177, R194, PT ;  /* 0x000000c2b100720c */ /* 0x000fe40003f84070 */
[----:B------:R-:W-:-:S02]  /*e420*/  ISETP.GT.U32.AND.EX P3, PT, R21, RZ, PT, P3 ;  /* 0x000000ff1500720c */ /* 0x000fc40003f64130 */
[----:B------:R-:W4:Y:S04]  /*e430*/  LDL R21, [R1+0x558] ;  /* 0x0005580001157983 */ /* 0x000f280000100800 */
[----:B0-----:R-:W4:Y:S01]  /*e440*/  LDL R14, [R1+0x55c] ;  /* 0x00055c00010e7983 */ /* 0x001f220000100800 */
[----:B------:R-:W-:Y:S02]  /*e450*/  ISETP.GT.U32.AND.EX P4, PT, R7, RZ, PT, P4 ;  /* 0x000000ff0700720c */ /* 0x000fe40003f84140 */
[----:B------:R-:W-:Y:S02]  /*e460*/  ISETP.GT.U32.AND P2, PT, R177, R89, PT ;  /* 0x00000059b100720c */ /* 0x000fe40003f44070 */
[----:B------:R-:W-:-:S05]  /*e470*/  FSEL R15, R29, -INF , !P4 ;  /* 0xff8000001d0f7808 */ /* 0x000fca0006000000 */
[----:B------:R-:W-:Y:S01]  /*e480*/  STL [R1+0x228], R15 ;  /* 0x0002280f01007387 */ /* 0x000fe20000100800 */
[----:B------:R-:W-:Y:S02]  /*e490*/  ISETP.GT.U32.AND P4, PT, R90, R194, PT ;  /* 0x000000c25a00720c */ /* 0x000fe40003f84070 */
[----:B--2---:R-:W-:-:S04]  /*e4a0*/  IADD3 R110, P6, R110, UR5, RZ ;  /* 0x000000056e6e7c10 */ /* 0x004fc8000ffde0ff */
[----:B------:R-:W-:Y:S02]  /*e4b0*/  IADD3.X R111, R112, UR13, RZ, P6, !PT ;  /* 0x0000000d706f7c10 */ /* 0x000fe4000b7fe4ff */
[----:B------:R-:W-:Y:S02]  /*e4c0*/  ISETP.GT.U32.AND.EX P6, PT, R7, RZ, PT, P2 ;  /* 0x000000ff0700720c */ /* 0x000fe40003fc4120 */
[----:B---3--:R-:W-:Y:S01]  /*e4d0*/  IADD3 R112, P2, R23, UR5, RZ ;  /* 0x0000000517707c10 */ /* 0x008fe2000ff5e0ff */
[----:B------:R-:W2:Y:S04]  /*e4e0*/  LDG.E.U8 R214, desc[UR44][R110.64] ;  /* 0x0000002c6ed67981 */ /* 0x000ea8000c1e1100 */
[----:B------:R-:W3:Y:S01]  /*e4f0*/  LDL R23, [R1+0x564] ;  /* 0x0005640001177983 */ /* 0x000ee20000100800 */
[----:B----4-:R-:W-:-:S03]  /*e500*/  IADD3.X R113, R5, UR13, RZ, P2, !PT ;  /* 0x0000000d05717c10 */ /* 0x010fc600097fe4ff */
[----:B------:R-:W4:Y:S01]  /*e510*/  LDL R5, [R1+0x560] ;  /* 0x0005600001057983 */ /* 0x000f220000100800 */
[----:B------:R-:W-:-:S04]  /*e520*/  ISETP.GT.U32.AND.EX P2, PT, R16, RZ, PT, P4 ;  /* 0x000000ff1000720c */ /* 0x000fc80003f44140 */
[----:B------:R-:W-:Y:S02]  /*e530*/  FSEL R7, R32, -INF , !P2 ;  /* 0xff80000020077808 */ /* 0x000fe40005000000 */
[----:B------:R-:W-:-:S03]  /*e540*/  FSEL R125, R31, -INF , !P6 ;  /* 0xff8000001f7d7808 */ /* 0x000fc60007000000 */
[----:B------:R0:W-:Y:S04]  /*e550*/  STL [R1+0x218], R7 ;  /* 0x0002180701007387 */ /* 0x0001e80000100800 */
[----:B------:R-:W2:Y:S01]  /*e560*/  LDL R24, [R1+0x56c] ;  /* 0x00056c0001187983 */ /* 0x000ea20000100800 */
[----:B------:R-:W-:-:S04]  /*e570*/  IADD3 R6, P6, R6, UR5, RZ ;  /* 0x0000000506067c10 */ /* 0x000fc8000ffde0ff */
[----:B0-----:R-:W-:Y:S02]  /*e580*/  IADD3.X R7, R4, UR13, RZ, P6, !PT ;  /* 0x0000000d04077c10 */ /* 0x001fe4000b7fe4ff */
[----:B------:R-:W2:Y:S01]  /*e590*/  LDL R4, [R1+0x568] ;  /* 0x0005680001047983 */ /* 0x000ea20000100800 */
[----:B------:R-:W-:Y:S02]  /*e5a0*/  FSEL R126, R30, -INF , !P3 ;  /* 0xff8000001e7e7808 */ /* 0x000fe40005800000 */
[----:B------:R-:W-:Y:S02]  /*e5b0*/  ISETP.GT.U32.AND P4, PT, R92, R194, PT ;  /* 0x000000c25c00720c */ /* 0x000fe40003f84070 */
[----:B------:R-:W-:Y:S02]  /*e5c0*/  ISETP.GT.U32.AND P3, PT, R90, R89, PT ;  /* 0x000000595a00720c */ /* 0x000fe40003f64070 */
[----:B------:R-:W-:Y:S01]  /*e5d0*/  ISETP.GT.U32.AND.EX P4, PT, R17, RZ, PT, P4 ;  /* 0x000000ff1100720c */ /* 0x000fe20003f84140 */
[----:B------:R-:W2:Y:S01]  /*e5e0*/  LDG.E.U8 R90, desc[UR44][R236.64] ;  /* 0x0000002cec5a7981 */ /* 0x000ea2000c1e1100 */
[----:B------:R-:W-:-:S02]  /*e5f0*/  ISETP.GT.U32.AND.EX P3, PT, R16, RZ, PT, P3 ;  /* 0x000000ff1000720c */ /* 0x000fc40003f64130 */
[----:B------:R-:W-:Y:S02]  /*e600*/  ISETP.GT.U32.AND P2, PT, R92, R89, PT ;  /* 0x000000595c00720c */ /* 0x000fe40003f44070 */
[----:B------:R-:W-:Y:S01]  /*e610*/  FSEL R16, R33, -INF , !P4 ;  /* 0xff80000021107808 */ /* 0x000fe20006000000 */
[----:B------:R-:W2:Y:S01]  /*e620*/  LDG.E.U8 R92, desc[UR44][R240.64] ;  /* 0x0000002cf05c7981 */ /* 0x000ea2000c1e1100 */
[----:B------:R-:W-:Y:S02]  /*e630*/  FSEL R15, R34, -INF , !P3 ;  /* 0xff800000220f7808 */ /* 0x000fe40005800000 */
[----:B------:R-:W-:Y:S01]  /*e640*/  ISETP.GT.U32.AND.EX P6, PT, R17, RZ, PT, P2 ;  /* 0x000000ff1100720c */ /* 0x000fe20003fc4120 */
[----:B------:R-:W-:Y:S01]  /*e650*/  STL [R1+0x20c], R16 ;  /* 0x00020c1001007387 */ /* 0x000fe20000100800 */
[----:B------:R-:W-:-:S03]  /*e660*/  ISETP.GT.U32.AND P4, PT, R91, R194, PT ;  /* 0x000000c25b00720c */ /* 0x000fc60003f84070 */
[----:B------:R0:W-:Y:S01]  /*e670*/  STL [R1+0x13c], R15 ;  /* 0x00013c0f01007387 */ /* 0x0001e20000100800 */
[----:B------:R-:W-:-:S03]  /*e680*/  IADD3 R14, P2, R14, UR5, RZ ;  /* 0x000000050e0e7c10 */ /* 0x000fc6000ff5e0ff */
[----:B------:R-:W2:Y:S01]  /*e690*/  LDL R25, [R1+0x570] ;  /* 0x0005700001197983 */ /* 0x000ea20000100800 */
[----:B------:R-:W-:Y:S02]  /*e6a0*/  FSEL R17, R35, -INF , !P6 ;  /* 0xff80000023117808 */ /* 0x000fe40007000000 */
[----:B0-----:R-:W-:Y:S02]  /*e6b0*/  IADD3.X R15, R21, UR13, RZ, P2, !PT ;  /* 0x0000000d150f7c10 */ /* 0x001fe400097fe4ff */
[----:B------:R-:W-:Y:S01]  /*e6c0*/  ISETP.GT.U32.AND.EX P2, PT, R18, RZ, PT, P4 ;  /* 0x000000ff1200720c */ /* 0x000fe20003f44140 */
[----:B------:R-:W2:Y:S03]  /*e6d0*/  LDL R21, [R1+0x574] ;  /* 0x0005740001157983 */ /* 0x000ea60000100800 */
[----:B------:R-:W-:Y:S01]  /*e6e0*/  FSEL R16, R36, -INF , !P2 ;  /* 0xff80000024107808 */ /* 0x000fe20005000000 */
[----:B------:R-:W-:Y:S04]  /*e6f0*/  STL [R1+0x138], R17 ;  /* 0x0001381101007387 */ /* 0x000fe80000100800 */
[----:B------:R3:W-:Y:S01]  /*e700*/  STL [R1+0x1fc], R16 ;  /* 0x0001fc1001007387 */ /* 0x0007e20000100800 */
[----:B------:R-:W-:-:S02]  /*e710*/  ISETP.GT.U32.AND P4, PT, R95, R194, PT ;  /* 0x000000c25f00720c */ /* 0x000fc40003f84070 */
[-C--:B------:R-:W-:Y:S02]  /*e720*/  ISETP.GT.U32.AND P3, PT, R91, R89.reuse, PT ;  /* 0x000000595b00720c */ /* 0x080fe40003f64070 */
[----:B------:R-:W-:Y:S01]  /*e730*/  ISETP.GT.U32.AND.EX P4, PT, R19, RZ, PT, P4 ;  /* 0x000000ff1300720c */ /* 0x000fe20003f84140 */
[----:B------:R-:W2:Y:S01]  /*e740*/  LDG.E.U8 R91, desc[UR44][R230.64] ;  /* 0x0000002ce65b7981 */ /* 0x000ea2000c1e1100 */
[----:B------:R-:W-:Y:S02]  /*e750*/  ISETP.GT.U32.AND.EX P3, PT, R18, RZ, PT, P3 ;  /* 0x000000ff1200720c */ /* 0x000fe40003f64130 */
[----:B------:R-:W-:Y:S02]  /*e760*/  FSEL R26, R37, -INF , !P4 ;  /* 0xff800000251a7808 */ /* 0x000fe40006000000 */
[----:B------:R-:W-:Y:S02]  /*e770*/  FSEL R18, R38, -INF , !P3 ;  /* 0xff80000026127808 */ /* 0x000fe40005800000 */
[----:B------:R-:W-:-:S02]  /*e780*/  ISETP.GT.U32.AND P2, PT, R95, R89, PT ;  /* 0x000000595f00720c */ /* 0x000fc40003f44070 */
[----:B---3--:R-:W-:Y:S02]  /*e790*/  IADD3 R16, P6, R23, UR5, RZ ;  /* 0x0000000517107c10 */ /* 0x008fe4000ffde0ff */
[----:B------:R-:W3:Y:S02]  /*e7a0*/  LDL R23, [R1+0x57c] ;  /* 0x00057c0001177983 */ /* 0x000ee40000100800 */
[----:B----4-:R-:W-:Y:S02]  /*e7b0*/  IADD3.X R17, R5, UR13, RZ, P6, !PT ;  /* 0x0000000d05117c10 */ /* 0x010fe4000b7fe4ff */
[----:B------:R-:W4:Y:S01]  /*e7c0*/  LDL R5, [R1+0x578] ;  /* 0x0005780001057983 */ /* 0x000f220000100800 */
[----:B------:R-:W-:-:S03]  /*e7d0*/  ISETP.GT.U32.AND.EX P6, PT, R19, RZ, PT, P2 ;  /* 0x000000ff1300720c */ /* 0x000fc60003fc4120 */
[----:B------:R-:W-:Y:S04]  /*e7e0*/  STL [R1+0x200], R26 ;  /* 0x0002001a01007387 */ /* 0x000fe80000100800 */
[----:B------:R2:W-:Y:S02]  /*e7f0*/  STL [R1+0x134], R18 ;  /* 0x0001341201007387 */ /* 0x0005e40000100800 */
[----:B--2---:R-:W-:Y:S02]  /*e800*/  IADD3 R18, P2, R24, UR5, RZ ;  /* 0x0000000518127c10 */ /* 0x004fe4000ff5e0ff */
[----:B------:R-:W2:Y:S02]  /*e810*/  LDL R24, [R1+0x584] ;  /* 0x0005840001187983 */ /* 0x000ea40000100800 */
[----:B------:R-:W-:-:S02]  /*e820*/  IADD3.X R19, R4, UR13, RZ, P2, !PT ;  /* 0x0000000d04137c10 */ /* 0x000fc400097fe4ff */
[----:B------:R-:W2:Y:S01]  /*e830*/  LDL R4, [R1+0x580] ;  /* 0x0005800001047983 */ /* 0x000ea20000100800 */
[----:B------:R-:W-:-:S04]  /*e840*/  ISETP.GT.U32.AND P4, PT, R93, R194, PT ;  /* 0x000000c25d00720c */ /* 0x000fc80003f84070 */
[----:B------:R-:W-:Y:S02]  /*e850*/  ISETP.GT.U32.AND.EX P2, PT, R20, RZ, PT, P4 ;  /* 0x000000ff1400720c */ /* 0x000fe40003f44140 */
[----:B------:R-:W-:Y:S02]  /*e860*/  FSEL R27, R39, -INF , !P6 ;  /* 0xff800000271b7808 */ /* 0x000fe40007000000 */
[----:B------:R-:W-:Y:S02]  /*e870*/  FSEL R26, R40, -INF , !P2 ;  /* 0xff800000281a7808 */ /* 0x000fe40005000000 */
[----:B------:R-:W-:Y:S02]  /*e880*/  ISETP.GT.U32.AND P3, PT, R93, R89, PT ;  /* 0x000000595d00720c */ /* 0x000fe40003f64070 */
[----:B------:R-:W-:Y:S01]  /*e890*/  ISETP.GT.U32.AND P4, PT, R97, R194, PT ;  /* 0x000000c26100720c */ /* 0x000fe20003f84070 */
[----:B------:R0:W-:Y:S01]  /*e8a0*/  STL [R1+0x130], R27 ;  /* 0x0001301b01007387 */ /* 0x0001e20000100800 */
[----:B------:R-:W-:-:S02]  /*e8b0*/  ISETP.GT.U32.AND.EX P3, PT, R20, RZ, PT, P3 ;  /* 0x000000ff1400720c */ /* 0x000fc40003f64130 */
[----:B------:R-:W-:Y:S01]  /*e8c0*/  ISETP.GT.U32.AND.EX P4, PT, R22, RZ, PT, P4 ;  /* 0x000000ff1600720c */ /* 0x000fe20003f84140 */
[----:B------:R1:W-:Y:S01]  /*e8d0*/  STL [R1+0x1f8], R26 ;  /* 0x0001f81a01007387 */ /* 0x0003e20000100800 */
[----:B------:R-:W-:-:S03]  /*e8e0*/  ISETP.GT.U32.AND P2, PT, R97, R89, PT ;  /* 0x000000596100720c */ /* 0x000fc60003f44070 */
[----:B------:R-:W2:Y:S01]  /*e8f0*/  LDL R29, [R1+0x588] ;  /* 0x00058800011d7983 */ /* 0x000ea20000100800 */
[----:B0-----:R-:W-:Y:S02]  /*e900*/  FSEL R27, R41, -INF , !P4 ;  /* 0xff800000291b7808 */ /* 0x001fe40006000000 */
[----:B------:R-:W-:Y:S01]  /*e910*/  ISETP.GT.U32.AND.EX P5, PT, R8, RZ, PT, P5 ;  /* 0x000000ff0800720c */ /* 0x000fe20003fa4150 */
[----:B------:R-:W2:Y:S04]  /*e920*/  LDG.E.U8 R93, desc[UR44][R234.64] ;  /* 0x0000002cea5d7981 */ /* 0x000ea8000c1e1100 */
[----:B-1----:R-:W2:Y:S01]  /*e930*/  LDL R26, [R1+0x58c] ;  /* 0x00058c00011a7983 */ /* 0x002ea20000100800 */
[----:B------:R-:W-:-:S04]  /*e940*/  IADD3 R20, P6, R21, UR5, RZ ;  /* 0x0000000515147c10 */ /* 0x000fc8000ffde0ff */
[----:B------:R-:W-:Y:S02]  /*e950*/  IADD3.X R21, R25, UR13, RZ, P6, !PT ;  /* 0x0000000d19157c10 */ /* 0x000fe4000b7fe4ff */
[----:B------:R-:W-:Y:S01]  /*e960*/  FSEL R25, R42, -INF , !P3 ;  /* 0xff8000002a197808 */ /* 0x000fe20005800000 */
[----:B------:R0:W-:Y:S01]  /*e970*/  STL [R1+0x1f4], R27 ;  /* 0x0001f41b01007387 */ /* 0x0001e20000100800 */
[----:B------:R-:W-:-:S03]  /*e980*/  ISETP.GT.U32.AND.EX P6, PT, R22, RZ, PT, P2 ;  /* 0x000000ff1600720c */ /* 0x000fc60003fc4120 */
[----:B------:R1:W-:Y:S04]  /*e990*/  STL [R1+0x12c], R25 ;  /* 0x00012c1901007387 */ /* 0x0003e80000100800 */
[----:B------:R-:W2:Y:S01]  /*e9a0*/  LDL R28, [R1+0x594] ;  /* 0x00059400011c7983 */ /* 0x000ea20000100800 */
[----:B------:R-:W-:Y:S02]  /*e9b0*/  ISETP.GT.U32.AND P4, PT, R96, R194, PT ;  /* 0x000000c26000720c */ /* 0x000fe40003f84070 */
[----:B0-----:R-:W-:Y:S02]  /*e9c0*/  FSEL R27, R43, -INF , !P6 ;  /* 0xff8000002b1b7808 */ /* 0x001fe40007000000 */
[----:B---3--:R-:W-:-:S04]  /*e9d0*/  IADD3 R22, P2, R23, UR5, RZ ;  /* 0x0000000517167c10 */ /* 0x008fc8000ff5e0ff */
[----:B----4-:R-:W-:Y:S02]  /*e9e0*/  IADD3.X R23, R5, UR13, RZ, P2, !PT ;  /* 0x0000000d05177c10 */ /* 0x010fe400097fe4ff */
[----:B------:R-:W3:Y:S01]  /*e9f0*/  LDL R5, [R1+0x590] ;  /* 0x0005900001057983 */ /* 0x000ee20000100800 */
[----:B------:R-:W-:-:S04]  /*ea00*/  ISETP.GT.U32.AND.EX P2, PT, R252, RZ, PT, P4 ;  /* 0x000000fffc00720c */ /* 0x000fc80003f44140 */
[----:B-1----:R-:W-:Y:S01]  /*ea10*/  FSEL R25, R44, -INF , !P2 ;  /* 0xff8000002c197808 */ /* 0x002fe20005000000 */
[----:B------:R-:W-:Y:S04]  /*ea20*/  STL [R1+0x128], R27 ;  /* 0x0001281b01007387 */ /* 0x000fe80000100800 */
[----:B------:R0:W-:Y:S04]  /*ea30*/  STL [R1+0x1ac], R25 ;  /* 0x0001ac1901007387 */ /* 0x0001e80000100800 */
[----:B------:R-:W4:Y:S01]  /*ea40*/  LDL R30, [R1+0x59c] ;  /* 0x00059c00011e7983 */ /* 0x000f220000100800 */
[----:B--2---:R-:W-:-:S04]  /*ea50*/  IADD3 R24, P6, R24, UR5, RZ ;  /* 0x0000000518187c10 */ /* 0x004fc8000ffde0ff */
[----:B0-----:R-:W-:Y:S02]  /*ea60*/  IADD3.X R25, R4, UR13, RZ, P6, !PT ;  /* 0x0000000d04197c10 */ /* 0x001fe4000b7fe4ff */
[----:B------:R-:W2:Y:S01]  /*ea70*/  LDL R4, [R1+0x598] ;  /* 0x0005980001047983 */ /* 0x000ea20000100800 */
[----:B------:R-:W-:-:S04]  /*ea80*/  ISETP.GT.U32.AND P4, PT, R99, R194, PT ;  /* 0x000000c26300720c */ /* 0x000fc80003f84070 */
[----:B------:R-:W-:Y:S02]  /*ea90*/  ISETP.GT.U32.AND.EX P4, PT, R205, RZ, PT, P4 ;  /* 0x000000ffcd00720c */ /* 0x000fe40003f84140 */
[----:B------:R-:W-:Y:S02]  /*eaa0*/  ISETP.GT.U32.AND P2, PT, R99, R89, PT ;  /* 0x000000596300720c */ /* 0x000fe40003f44070 */
[----:B------:R-:W-:Y:S01]  /*eab0*/  FSEL R27, R45, -INF , !P4 ;  /* 0xff8000002d1b7808 */ /* 0x000fe20006000000 */
[----:B------:R-:W2:Y:S01]  /*eac0*/  LDG.E.U8 R99, desc[UR44][R250.64] ;  /* 0x0000002cfa637981 */ /* 0x000ea2000c1e1100 */
[----:B------:R-:W-:Y:S02]  /*ead0*/  ISETP.GT.U32.AND.EX P6, PT, R205, RZ, PT, P2 ;  /* 0x000000ffcd00720c */ /* 0x000fe40003fc4120 */
[----:B------:R-:W-:Y:S01]  /*eae0*/  ISETP.GT.U32.AND P4, PT, R98, R194, PT ;  /* 0x000000c26200720c */ /* 0x000fe20003f84070 */
[----:B------:R0:W-:Y:S04]  /*eaf0*/  STL [R1+0x1ec], R27 ;  /* 0x0001ec1b01007387 */ /* 0x0001e80000100800 */
[----:B------:R-:W2:Y:S01]  /*eb00*/  LDL R32, [R1+0x5a4] ;  /* 0x0005a40001207983 */ /* 0x000ea20000100800 */
[----:B------:R-:W-:-:S03]  /*eb10*/  FSEL R31, R47, -INF , !P6 ;  /* 0xff8000002f1f7808 */ /* 0x000fc60007000000 */
[----:B------:R-:W2:Y:S01]  /*eb20*/  LDL R34, [R1+0x5a0] ;  /* 0x0005a00001227983 */ /* 0x000ea20000100800 */
[----:B------:R-:W-:Y:S02]  /*eb30*/  ISETP.GT.U32.AND P3, PT, R96, R89, PT ;  /* 0x000000596000720c */ /* 0x000fe40003f64070 */
[----:B------:R-:W-:Y:S01]  /*eb40*/  FSEL R129, R151, -INF , !P5 ;  /* 0xff80000097817808 */ /* 0x000fe20006800000 */
[----:B------:R-:W2:Y:S01]  /*eb50*/  LDG.E.U8 R205, desc[UR44][R112.64] ;  /* 0x0000002c70cd7981 */ /* 0x000ea2000c1e1100 */
[----:B------:R-:W-:-:S04]  /*eb60*/  IADD3 R26, P2, R26, UR5, RZ ;  /* 0x000000051a1a7c10 */ /* 0x000fc8000ff5e0ff */
[----:B0-----:R-:W-:Y:S02]  /*eb70*/  IADD3.X R27, R29, UR13, RZ, P2, !PT ;  /* 0x0000000d1d1b7c10 */ /* 0x001fe400097fe4ff */
[----:B------:R-:W-:Y:S01]  /*eb80*/  ISETP.GT.U32.AND.EX P2, PT, R204, RZ, PT, P4 ;  /* 0x000000ffcc00720c */ /* 0x000fe20003f44140 */
[----:B------:R0:W-:Y:S03]  /*eb90*/  STL [R1+0x124], R31 ;  /* 0x0001241f01007387 */ /* 0x0001e60000100800 */
[----:B------:R-:W-:Y:S01]  /*eba0*/  FSEL R29, R48, -INF , !P2 ;  /* 0xff800000301d7808 */ /* 0x000fe20005000000 */
[----:B------:R-:W2:Y:S01]  /*ebb0*/  LDG.E.U8 R113, desc[UR44][R6.64] ;  /* 0x0000002c06717981 */ /* 0x000ea2000c1e1100 */
[----:B------:R-:W-:-:S03]  /*ebc0*/  IADD3 R28, P6, R28, UR5, RZ ;  /* 0x000000051c1c7c10 */ /* 0x000fc6000ffde0ff */
[----:B------:R3:W-:Y:S01]  /*ebd0*/  STL [R1+0x1bc], R29 ;  /* 0x0001bc1d01007387 */ /* 0x0007e20000100800 */
[----:B------:R-:W-:Y:S02]  /*ebe0*/  ISETP.GT.U32.AND P4, PT, R103, R194, PT ;  /* 0x000000c26700720c */ /* 0x000fe40003f84070 */
[----:B------:R-:W-:Y:S01]  /*ebf0*/  ISETP.GT.U32.AND.EX P3, PT, R252, RZ, PT, P3 ;  /* 0x000000fffc00720c */ /* 0x000fe20003f64130 */
[----:B------:R-:W2:Y:S01]  /*ec00*/  LDL R37, [R1+0x5a8] ;  /* 0x0005a80001257983 */ /* 0x000ea20000100800 */
[----:B------:R-:W-:Y:S02]  /*ec10*/  ISETP.GT.U32.AND.EX P4, PT, R203, RZ, PT, P4 ;  /* 0x000000ffcb00720c */ /* 0x000fe40003f84140 */
[----:B------:R-:W-:Y:S02]  /*ec20*/  FSEL R177, R46, -INF , !P3 ;  /* 0xff8000002eb17808 */ /* 0x000fe40005800000 */
[----:B------:R-:W-:Y:S02]  /*ec30*/  ISETP.GT.U32.AND P3, PT, R98, R89, PT ;  /* 0x000000596200720c */ /* 0x000fe40003f64070 */
[----:B0-----:R-:W-:-:S02]  /*ec40*/  FSEL R31, R49, -INF , !P4 ;  /* 0xff800000311f7808 */ /* 0x001fc40006000000 */
[----:B------:R-:W-:Y:S02]  /*ec50*/  ISETP.GT.U32.AND.EX P3, PT, R204, RZ, PT, P3 ;  /* 0x000000ffcc00720c */ /* 0x000fe40003f64130 */
[----:B------:R-:W-:Y:S01]  /*ec60*/  ISETP.GT.U32.AND P2, PT, R103, R89, PT ;  /* 0x000000596700720c */ /* 0x000fe20003f44070 */
[----:B------:R-:W2:Y:S01]  /*ec70*/  LDG.E.U8 R204, desc[UR44][R26.64] ;  /* 0x0000002c1acc7981 */ /* 0x000ea2000c1e1100 */
[----:B---3--:R-:W-:-:S03]  /*ec80*/  IADD3.X R29, R5, UR13, RZ, P6, !PT ;  /* 0x0000000d051d7c10 */ /* 0x008fc6000b7fe4ff */
[----:B------:R-:W3:Y:S04]  /*ec90*/  LDL R5, [R1+0x5ac] ;  /* 0x0005ac0001057983 */ /* 0x000ee80000100800 */
[----:B------:R0:W-:Y:S01]  /*eca0*/  STL [R1+0x1b8], R31 ;  /* 0x0001b81f01007387 */ /* 0x0001e20000100800 */
[----:B------:R-:W-:Y:S02]  /*ecb0*/  ISETP.GT.U32.AND.EX P6, PT, R203, RZ, PT, P2 ;  /* 0x000000ffcb00720c */ /* 0x000fe40003fc4120 */
[----:B------:R-:W-:Y:S01]  /*ecc0*/  ISETP.GT.U32.AND P4, PT, R100, R194, PT ;  /* 0x000000c26400720c */ /* 0x000fe20003f84070 */
[----:B------:R-:W3:Y:S01]  /*ecd0*/  LDG.E.U8 R112, desc[UR44][R28.64] ;  /* 0x0000002c1c707981 */ /* 0x000ee2000c1e1100 */
[----:B0-----:R-:W-:Y:S02]  /*ece0*/  FSEL R31, R50, -INF , !P3 ;  /* 0xff800000321f7808 */ /* 0x001fe40005800000 */
[----:B----4-:R-:W-:-:S03]  /*ecf0*/  IADD3 R30, P2, R30, UR5, RZ ;  /* 0x000000051e1e7c10 */ /* 0x010fc6000ff5e0ff */
[----:B------:R2:W-:Y:S04]  /*ed00*/  STL [R1+0x11c], R31 ;  /* 0x00011c1f01007387 */ /* 0x0005e80000100800 */
[----:B------:R-:W4:Y:S01]  /*ed10*/  LDL R36, [R1+0x5b4] ;  /* 0x0005b40001247983 */ /* 0x000f220000100800 */
[----:B--2---:R-:W-:-:S03]  /*ed20*/  IADD3.X R31, R4, UR13, RZ, P2, !PT ;  /* 0x0000000d041f7c10 */ /* 0x004fc600097fe4ff */
[----:B------:R-:W2:Y:S01]  /*ed30*/  LDL R4, [R1+0x5b0] ;  /* 0x0005b00001047983 */ /* 0x000ea20000100800 */
[----:B------:R-:W-:Y:S02]  /*ed40*/  ISETP.GT.U32.AND.EX P2, PT, R202, RZ, PT, P4 ;  /* 0x000000ffca00720c */ /* 0x000fe40003f44140 */
[----:B------:R-:W-:Y:S02]  /*ed50*/  FSEL R35, R51, -INF , !P6 ;  /* 0xff80000033237808 */ /* 0x000fe40007000000 */
[----:B------:R-:W-:-:S03]  /*ed60*/  FSEL R33, R52, -INF , !P2 ;  /* 0xff80000034217808 */ /* 0x000fc60005000000 */
[----:B------:R-:W-:Y:S04]  /*ed70*/  STL [R1+0x118], R35 ;  /* 0x0001182301007387 */ /* 0x000fe80000100800 */
[----:B------:R0:W-:Y:S04]  /*ed80*/  STL [R1+0x1a8], R33 ;  /* 0x0001a82101007387 */ /* 0x0001e80000100800 */
[----:B------:R-:W2:Y:S04]  /*ed90*/  LDL R38, [R1+0x5bc] ;  /* 0x0005bc0001267983 */ /* 0x000ea80000100800 */
[----:B------:R-:W2:Y:S01]  /*eda0*/  LDL R41, [R1+0x5b8] ;  /* 0x0005b80001297983 */ /* 0x000ea20000100800 */
[----:B------:R-:W-:-:S02]  /*edb0*/  ISETP.GT.U32.AND P3, PT, R100, R89, PT ;  /* 0x000000596400720c */ /* 0x000fc40003f64070 */
[----:B------:R-:W-:Y:S02]  /*edc0*/  ISETP.GT.U32.AND P4, PT, R105, R194, PT ;  /* 0x000000c26900720c */ /* 0x000fe40003f84070 */
[----:B------:R-:W-:Y:S02]  /*edd0*/  ISETP.GT.U32.AND.EX P6, PT, R202, RZ, PT, P3 ;  /* 0x000000ffca00720c */ /* 0x000fe40003fc4130 */
[----:B------:R-:W-:Y:S02]  /*ede0*/  IADD3 R32, P3, R32, UR5, RZ ;  /* 0x0000000520207c10 */ /* 0x000fe4000ff7e0ff */
[----:B------:R-:W-:Y:S02]  /*edf0*/  ISETP.GT.U32.AND.EX P4, PT, R201, RZ, PT, P4 ;  /* 0x000000ffc900720c */ /* 0x000fe40003f84140 */
[----:B0-----:R-:W-:Y:S02]  /*ee00*/  IADD3.X R33, R34, UR13, RZ, P3, !PT ;  /* 0x0000000d22217c10 */ /* 0x001fe40009ffe4ff */
[----:B------:R-:W-:-:S02]  /*ee10*/  FSEL R35, R53, -INF , !P4 ;  /* 0xff80000035237808 */ /* 0x000fc40006000000 */
[----:B------:R-:W-:-:S03]  /*ee20*/  FSEL R34, R54, -INF , !P6 ;  /* 0xff80000036227808 */ /* 0x000fc60007000000 */
[----:B------:R-:W-:Y:S04]  /*ee30*/  STL [R1+0x1b4], R35 ;  /* 0x0001b42301007387 */ /* 0x000fe80000100800 */
[----:B------:R3:W-:Y:S04]  /*ee40*/  STL [R1+0x114], R34 ;  /* 0x0001142201007387 */ /* 0x0007e80000100800 */
[----:B------:R-:W2:Y:S01]  /*ee50*/  LDL R40, [R1+0x5c4] ;  /* 0x0005c40001287983 */ /* 0x000ea20000100800 */
[----:B------:R-:W-:Y:S02]  /*ee60*/  ISETP.GT.U32.AND P3, PT, R102, R194, PT ;  /* 0x000000c26600720c */ /* 0x000fe40003f64070 */
[----:B------:R-:W-:-:S02]  /*ee70*/  ISETP.GT.U32.AND P5, PT, R207, R89, PT ;  /* 0x00000059cf00720c */ /* 0x000fc40003fa4070 */
[----:B------:R-:W-:Y:S01]  /*ee80*/  ISETP.GT.U32.AND.EX P3, PT, R3, RZ, PT, P3 ;  /* 0x000000ff0300720c */ /* 0x000fe20003f64130 */
[----:B------:R-:W2:Y:S01]  /*ee90*/  LDG.E.U8 R207, desc[UR44][R242.64] ;  /* 0x0000002cf2cf7981 */ /* 0x000ea2000c1e1100 */
[----:B------:R-:W-:Y:S02]  /*eea0*/  ISETP.GT.U32.AND P4, PT, R102, R89, PT ;  /* 0x000000596600720c */ /* 0x000fe40003f84070 */
[----:B---3--:R-:W-:Y:S02]  /*eeb0*/  IADD3 R34, P6, R5, UR5, RZ ;  /* 0x0000000505227c10 */ /* 0x008fe4000ffde0ff */
[----:B------:R-:W3:Y:S02]  /*eec0*/  LDL R5, [R1+0x5c0] ;  /* 0x0005c00001057983 */ /* 0x000ee40000100800 */
[----:B------:R-:W-:Y:S02]  /*eed0*/  IADD3.X R35, R37, UR13, RZ, P6, !PT ;  /* 0x0000000d25237c10 */ /* 0x000fe4000b7fe4ff */
[----:B------:R-:W-:-:S02]  /*eee0*/  FSEL R37, R57, -INF , !P3 ;  /* 0xff80000039257808 */ /* 0x000fc40005800000 */
[----:B------:R-:W-:-:S03]  /*eef0*/  ISETP.GT.U32.AND.EX P6, PT, R200, RZ, PT, P5 ;  /* 0x000000ffc800720c */ /* 0x000fc60003fc4150 */
[----:B------:R2:W-:Y:S01]  /*ef00*/  STL [R1+0x1c0], R37 ;  /* 0x0001c02501007387 */ /* 0x0005e20000100800 */
[----:B----4-:R-:W-:-:S04]  /*ef10*/  IADD3 R36, P5, R36, UR5, RZ ;  /* 0x0000000524247c10 */ /* 0x010fc8000ffbe0ff */
[----:B--2---:R-:W-:Y:S02]  /*ef20*/  IADD3.X R37, R4, UR13, RZ, P5, !PT ;  /* 0x0000000d04257c10 */ /* 0x004fe4000affe4ff */
[----:B------:R-:W2:Y:S01]  /*ef30*/  LDL R4, [R1+0x5cc] ;  /* 0x0005cc0001047983 */ /* 0x000ea20000100800 */
[----:B------:R-:W-:-:S03]  /*ef40*/  ISETP.GT.U32.AND.EX P5, PT, R3, RZ, PT, P4 ;  /* 0x000000ff0300720c */ /* 0x000fc60003fa4140 */
[----:B------:R-:W4:Y:S01]  /*ef50*/  LDL R3, [R1+0x5c8] ;  /* 0x0005c80001037983 */ /* 0x000f220000100800 */
[----:B------:R-:W-:Y:S02]  /*ef60*/  ISETP.GT.U32.AND P2, PT, R105, R89, PT ;  /* 0x000000596900720c */ /* 0x000fe40003f44070 */
[----:B------:R-:W-:Y:S01]  /*ef70*/  FSEL R39, R59, -INF , !P5 ;  /* 0xff8000003b277808 */ /* 0x000fe20006800000 */
[----:B------:R-:W4:Y:S01]  /*ef80*/  LDG.E.U8 R158, desc[UR44][R36.64] ;  /* 0x0000002c249e7981 */ /* 0x000f22000c1e1100 */
[----:B------:R-:W-:-:S04]  /*ef90*/  ISETP.GT.U32.AND.EX P2, PT, R201, RZ, PT, P2 ;  /* 0x000000ffc900720c */ /* 0x000fc80003f44120 */
[----:B------:R-:W-:Y:S02]  /*efa0*/  FSEL R151, R55, -INF , !P2 ;  /* 0xff80000037977808 */ /* 0x000fe40005000000 */
[----:B------:R-:W-:Y:S01]  /*efb0*/  IADD3 R38, P5, R38, UR5, RZ ;  /* 0x0000000526267c10 */ /* 0x000fe2000ffbe0ff */
[----:B------:R0:W-:Y:S01]  /*efc0*/  STL [R1+0x120], R39 ;  /* 0x0001202701007387 */ /* 0x0001e20000100800 */
[----:B------:R-:W-:-:S04]  /*efd0*/  ISETP.GT.U32.AND P2, PT, R101, R194, PT ;  /* 0x000000c26500720c */ /* 0x000fc80003f44070 */
[----:B------:R-:W-:Y:S02]  /*efe0*/  ISETP.GT.U32.AND.EX P2, PT, R2, RZ, PT, P2 ;  /* 0x000000ff0200720c */ /* 0x000fe40003f44120 */
[----:B0-----:R-:W-:Y:S02]  /*eff0*/  IADD3.X R39, R41, UR13, RZ, P5, !PT ;  /* 0x0000000d29277c10 */ /* 0x001fe4000affe4ff */
[----:B------:R-:W-:Y:S02]  /*f000*/  ISETP.GT.U32.AND.EX P5, PT, R199, RZ, PT, P0 ;  /* 0x000000ffc700720c */ /* 0x000fe40003fa4100 */
[----:B------:R-:W-:Y:S02]  /*f010*/  FSEL R42, R61, -INF , !P2 ;  /* 0xff8000003d2a7808 */ /* 0x000fe40005000000 */
[----:B------:R-:W-:-:S05]  /*f020*/  FSEL R41, R60, -INF , !P5 ;  /* 0xff8000003c297808 */ /* 0x000fca0006800000 */
[----:B------:R-:W-:Y:S04]  /*f030*/  STL [R1+0x1a4], R41 ;  /* 0x0001a42901007387 */ /* 0x000fe80000100800 */
[----:B------:R0:W-:Y:S04]  /*f040*/  STL [R1+0x1b0], R42 ;  /* 0x0001b02a01007387 */ /* 0x0001e80000100800 */
[----:B------:R-:W4:Y:S04]  /*f050*/  LDL R44, [R1+0x5d4] ;  /* 0x0005d400012c7983 */ /* 0x000f280000100800 */
[----:B------:R-:W4:Y:S01]  /*f060*/  LDL R46, [R1+0x5d0] ;  /* 0x0005d000012e7983 */ /* 0x000f220000100800 */
[----:B------:R-:W-:-:S02]  /*f070*/  FSEL R150, R58, -INF , !P6 ;  /* 0xff8000003a967808 */ /* 0x000fc40007000000 */
[----:B------:R-:W-:Y:S02]  /*f080*/  IADD3 R40, P6, R40, UR5, RZ ;  /* 0x0000000528287c10 */ /* 0x000fe4000ffde0ff */
[----:B------:R-:W-:Y:S02]  /*f090*/  ISETP.GT.U32.AND P3, PT, R101, R89, PT ;  /* 0x000000596500720c */ /* 0x000fe40003f64070 */
[----:B0-----:R-:W-:Y:S01]  /*f0a0*/  FSEL R42, R56, -INF , !P1 ;  /* 0xff800000382a7808 */ /* 0x001fe20004800000 */
[----:B------:R-:W4:Y:S01]  /*f0b0*/  LDG.E.U8 R101, desc[UR44][R192.64] ;  /* 0x0000002cc0657981 */ /* 0x000f22000c1e1100 */
[----:B------:R-:W-:-:S03]  /*f0c0*/  ISETP.GT.U32.AND.EX P3, PT, R2, RZ, PT, P3 ;  /* 0x000000ff0200720c */ /* 0x000fc60003f64130 */
[----:B------:R-:W4:Y:S01]  /*f0d0*/  LDL R2, [R1+0x5d8] ;  /* 0x0005d80001027983 */ /* 0x000f220000100800 */
[----:B------:R-:W-:Y:S02]  /*f0e0*/  FSEL R45, R63, -INF , !P3 ;  /* 0xff8000003f2d7808 */ /* 0x000fe40005800000 */
[----:B---3--:R-:W-:Y:S02]  /*f0f0*/  IADD3.X R41, R5, UR13, RZ, P6, !PT ;  /* 0x0000000d05297c10 */ /* 0x008fe4000b7fe4ff */
[----:B------:R-:W3:Y:S04]  /*f100*/  LDL R5, [R1+0x5dc] ;  /* 0x0005dc0001057983 */ /* 0x000ee80000100800 */
[----:B------:R0:W-:Y:S02]  /*f110*/  STL [R1+0x140], R42 ;  /* 0x0001402a01007387 */ /* 0x0001e40000100800 */
[----:B0-----:R-:W-:-:S05]  /*f120*/  FSEL R42, R62, -INF , !P1 ;  /* 0xff8000003e2a7808 */ /* 0x001fca0004800000 */
[----:B------:R2:W-:Y:S04]  /*f130*/  STL [R1+0x110], R42 ;  /* 0x0001102a01007387 */ /* 0x0005e80000100800 */
[----:B------:R0:W-:Y:S01]  /*f140*/  STL [R1+0x10c], R45 ;  /* 0x00010c2d01007387 */ /* 0x0001e20000100800 */
[----:B--2---:R-:W-:-:S03]  /*f150*/  IADD3 R42, P3, R4, UR5, RZ ;  /* 0x00000005042a7c10 */ /* 0x004fc6000ff7e0ff */
[----:B------:R-:W2:Y:S01]  /*f160*/  LDL R4, [R1+0x5e4] ;  /* 0x0005e40001047983 */ /* 0x000ea20000100800 */
[----:B----4-:R-:W-:-:S03]  /*f170*/  IADD3.X R43, R3, UR13, RZ, P3, !PT ;  /* 0x0000000d032b7c10 */ /* 0x010fc60009ffe4ff */
[----:B------:R-:W4:Y:S01]  /*f180*/  LDL R3, [R1+0x5e0] ;  /* 0x0005e00001037983 */ /* 0x000f220000100800 */
[-C--:B------:R-:W-:Y:S02]  /*f190*/  ISETP.GT.U32.AND P4, PT, R198, R194.reuse, PT ;  /* 0x000000c2c600720c */ /* 0x080fe40003f84070 */
[----:B------:R-:W-:Y:S01]  /*f1a0*/  ISETP.GT.U32.AND P5, PT, R104, R194, PT ;  /* 0x000000c26800720c */ /* 0x000fe20003fa4070 */
[----:B------:R-:W4:Y:S01]  /*f1b0*/  LDG.E.U8 R201, desc[UR44][R42.64] ;  /* 0x0000002c2ac97981 */ /* 0x000f22000c1e1100 */
[----:B------:R-:W-:Y:S02]  /*f1c0*/  ISETP.GT.U32.AND.EX P4, PT, R197, RZ, PT, P4 ;  /* 0x000000ffc500720c */ /* 0x000fe40003f84140 */
[----:B------:R-:W-:Y:S02]  /*f1d0*/  ISETP.GT.U32.AND.EX P5, PT, R10, RZ, PT, P5 ;  /* 0x000000ff0a00720c */ /* 0x000fe40003fa4150 */
[----:B0-----:R-:W-:Y:S02]  /*f1e0*/  FSEL R45, R64, -INF , !P4 ;  /* 0xff800000402d7808 */ /* 0x001fe40006000000 */
[----:B------:R-:W-:-:S03]  /*f1f0*/  ISETP.GT.U32.AND P6, PT, R198, R89, PT ;  /* 0x00000059c600720c */ /* 0x000fc60003fc4070 */
[----:B------:R0:W-:Y:S01]  /*f200*/  STL [R1+0x190], R45 ;  /* 0x0001902d01007387 */ /* 0x0001e20000100800 */
[----:B------:R-:W-:Y:S02]  /*f210*/  ISETP.GT.U32.AND.EX P3, PT, R197, RZ, PT, P6 ;  /* 0x000000ffc500720c */ /* 0x000fe40003f64160 */
[----:B------:R-:W-:Y:S02]  /*f220*/  ISETP.GT.U32.AND P2, PT, R104, R89, PT ;  /* 0x000000596800720c */ /* 0x000fe40003f44070 */
[----:B0-----:R-:W-:-:S05]  /*f230*/  FSEL R45, R65, -INF , !P5 ;  /* 0xff800000412d7808 */ /* 0x001fca0006800000 */
[----:B------:R0:W-:Y:S04]  /*f240*/  STL [R1+0x19c], R45 ;  /* 0x00019c2d01007387 */ /* 0x0001e80000100800 */
[----:B------:R-:W4:Y:S01]  /*f250*/  LDL R50, [R1+0x5ec] ;  /* 0x0005ec0001327983 */ /* 0x000f220000100800 */
[----:B------:R-:W-:-:S04]  /*f260*/  IADD3 R44, P6, R44, UR5, RZ ;  /* 0x000000052c2c7c10 */ /* 0x000fc8000ffde0ff */
[----:B0-----:R-:W-:Y:S02]  /*f270*/  IADD3.X R45, R46, UR13, RZ, P6, !PT ;  /* 0x0000000d2e2d7c10 */ /* 0x001fe4000b7fe4ff */
[----:B------:R-:W-:Y:S02]  /*f280*/  ISETP.GT.U32.AND.EX P6, PT, R10, RZ, PT, P2 ;  /* 0x000000ff0a00720c */ /* 0x000fe40003fc4120 */
[----:B------:R-:W-:Y:S01]  /*f290*/  FSEL R46, R66, -INF , !P3 ;  /* 0xff800000422e7808 */ /* 0x000fe20005800000 */
[----:B------:R-:W4:Y:S01]  /*f2a0*/  LDL R10, [R1+0x5e8] ;  /* 0x0005e800010a7983 */ /* 0x000f220000100800 */
[----:B------:R-:W-:-:S03]  /*f2b0*/  FSEL R48, R67, -INF , !P6 ;  /* 0xff80000043307808 */ /* 0x000fc60007000000 */
[----:B------:R-:W-:Y:S04]  /*f2c0*/  STL [R1+0x108], R46 ;  /* 0x0001082e01007387 */ /* 0x000fe80000100800 */
[----:B------:R0:W-:Y:S01]  /*f2d0*/  STL [R1+0x104], R48 ;  /* 0x0001043001007387 */ /* 0x0001e20000100800 */
[----:B------:R-:W-:Y:S02]  /*f2e0*/  FSEL R149, R88, -INF , !P1 ;  /* 0xff80000058957808 */ /* 0x000fe40004800000 */
[----:B------:R-:W-:Y:S01]  /*f2f0*/  FSEL R118, R118, -INF , !P1 ;  /* 0xff80000076767808 */ /* 0x000fe20004800000 */
[----:B------:R-:W4:Y:S01]  /*f300*/  LDG.E.U8 R248, desc[UR44][R44.64] ;  /* 0x0000002c2cf87981 */ /* 0x000f22000c1e1100 */
[-C--:B------:R-:W-:Y:S02]  /*f310*/  ISETP.GT.U32.AND P1, PT, R106, R194.reuse, PT ;  /* 0x000000c26a00720c */ /* 0x080fe40003f24070 */
[----:B------:R-:W-:-:S02]  /*f320*/  ISETP.GT.U32.AND P4, PT, R107, R194, PT ;  /* 0x000000c26b00720c */ /* 0x000fc40003f84070 */
[----:B------:R-:W-:Y:S02]  /*f330*/  ISETP.GT.U32.AND.EX P1, PT, R196, RZ, PT, P1 ;  /* 0x000000ffc400720c */ /* 0x000fe40003f24110 */
[----:B------:R-:W-:Y:S02]  /*f340*/  ISETP.GT.U32.AND.EX P4, PT, R195, RZ, PT, P4 ;  /* 0x000000ffc300720c */ /* 0x000fe40003f84140 */
[----:B------:R-:W-:Y:S02]  /*f350*/  FSEL R49, R68, -INF , !P1 ;  /* 0xff80000044317808 */ /* 0x000fe40004800000 */
[----:B0-----:R-:W-:Y:S02]  /*f360*/  FSEL R48, R69, -INF , !P4 ;  /* 0xff80000045307808 */ /* 0x001fe40006000000 */
[----:B---3--:R-:W-:Y:S02]  /*f370*/  IADD3 R46, P6, R5, UR5, RZ ;  /* 0x00000005052e7c10 */ /* 0x008fe4000ffde0ff */
[----:B------:R-:W3:Y:S02]  /*f380*/  LDL R5, [R1+0x5f4] ;  /* 0x0005f40001057983 */ /* 0x000ee40000100800 */
[----:B------:R-:W-:-:S02]  /*f390*/  IADD3.X R47, R2, UR13, RZ, P6, !PT ;  /* 0x0000000d022f7c10 */ /* 0x000fc4000b7fe4ff */
[----:B------:R-:W3:Y:S04]  /*f3a0*/  LDL R2, [R1+0x5f0] ;  /* 0x0005f00001027983 */ /* 0x000ee80000100800 */
[----:B------:R-:W-:Y:S04]  /*f3b0*/  STL [R1+0x144], R49 ;  /* 0x0001443101007387 */ /* 0x000fe80000100800 */
[----:B------:R2:W-:Y:S02]  /*f3c0*/  STL [R1+0x198], R48 ;  /* 0x0001983001007387 */ /* 0x0005e40000100800 */
[----:B--2---:R-:W-:-:S02]  /*f3d0*/  IADD3 R48, P6, R4, UR5, RZ ;  /* 0x0000000504307c10 */ /* 0x004fc4000ffde0ff */
[----:B------:R-:W2:Y:S02]  /*f3e0*/  LDL R4, [R1+0x5fc] ;  /* 0x0005fc0001047983 */ /* 0x000ea40000100800 */
[----:B----4-:R-:W-:Y:S02]  /*f3f0*/  IADD3.X R49, R3, UR13, RZ, P6, !PT ;  /* 0x0000000d03317c10 */ /* 0x010fe4000b7fe4ff */
[----:B------:R-:W4:Y:S01]  /*f400*/  LDL R3, [R1+0x5f8] ;  /* 0x0005f80001037983 */ /* 0x000f220000100800 */
[----:B------:R-:W-:Y:S02]  /*f410*/  ISETP.GT.U32.AND P0, PT, R106, R89, PT ;  /* 0x000000596a00720c */ /* 0x000fe40003f04070 */
[----:B------:R-:W-:Y:S01]  /*f420*/  ISETP.GT.U32.AND P2, PT, R119, R194, PT ;  /* 0x000000c27700720c */ /* 0x000fe20003f44070 */
[----:B------:R-:W4:Y:S01]  /*f430*/  LDG.E.U8 R106, desc[UR44][R168.64] ;  /* 0x0000002ca86a7981 */ /* 0x000f22000c1e1100 */
[----:B------:R-:W-:Y:S02]  /*f440*/  ISETP.GT.U32.AND.EX P0, PT, R196, RZ, PT, P0 ;  /* 0x000000ffc400720c */ /* 0x000fe40003f04100 */
[----:B------:R-:W-:-:S02]  /*f450*/  ISETP.GT.U32.AND.EX P2, PT, R9, RZ, PT, P2 ;  /* 0x000000ff0900720c */ /* 0x000fc40003f44120 */
[----:B------:R-:W-:Y:S02]  /*f460*/  ISETP.GT.U32.AND P1, PT, R120, R194, PT ;  /* 0x000000c27800720c */ /* 0x000fe40003f24070 */
[----:B------:R-:W-:Y:S02]  /*f470*/  FSEL R51, R70, -INF , !P0 ;  /* 0xff80000046337808 */ /* 0x000fe40004000000 */
[----:B------:R-:W-:Y:S02]  /*f480*/  FSEL R52, R72, -INF , !P2 ;  /* 0xff80000048347808 */ /* 0x000fe40005000000 */
[----:B------:R-:W-:Y:S01]  /*f490*/  ISETP.GT.U32.AND.EX P1, PT, R0, RZ, PT, P1 ;  /* 0x000000ff0000720c */ /* 0x000fe20003f24110 */
[----:B------:R0:W-:Y:S04]  /*f4a0*/  STL [R1+0x100], R51 ;  /* 0x0001003301007387 */ /* 0x0001e80000100800 */
[----:B------:R-:W-:Y:S01]  /*f4b0*/  STL [R1+0x148], R52 ;  /* 0x0001483401007387 */ /* 0x000fe20000100800 */
[----:B------:R-:W-:-:S02]  /*f4c0*/  ISETP.GT.U32.AND P4, PT, R120, R89, PT ;  /* 0x000000597800720c */ /* 0x000fc40003f84070 */
[----:B------:R-:W-:Y:S02]  /*f4d0*/  IADD3 R50, P6, R50, UR5, RZ ;  /* 0x0000000532327c10 */ /* 0x000fe4000ffde0ff */
[----:B------:R-:W-:Y:S02]  /*f4e0*/  ISETP.GT.U32.AND.EX P4, PT, R0, RZ, PT, P4 ;  /* 0x000000ff0000720c */ /* 0x000fe40003f84140 */
[----:B0-----:R-:W-:Y:S02]  /*f4f0*/  IADD3.X R51, R10, UR13, RZ, P6, !PT ;  /* 0x0000000d0a337c10 */ /* 0x001fe4000b7fe4ff */
[----:B------:R-:W-:-:S05]  /*f500*/  FSEL R10, R73, -INF , !P1 ;  /* 0xff800000490a7808 */ /* 0x000fca0004800000 */
[----:B------:R0:W-:Y:S04]  /*f510*/  STL [R1+0x14c], R10 ;  /* 0x00014c0a01007387 */ /* 0x0001e80000100800 */
[----:B------:R-:W4:Y:S04]  /*f520*/  LDL R0, [R1+0x600] ;  /* 0x0006000001007983 */ /* 0x000f280000100800 */
[----:B------:R-:W4:Y:S04]  /*f530*/  LDL R58, [R1+0x60c] ;  /* 0x00060c00013a7983 */ /* 0x000f280000100800 */
[----:B------:R-:W4:Y:S01]  /*f540*/  LDL R61, [R1+0x608] ;  /* 0x00060800013d7983 */ /* 0x000f220000100800 */
[----:B------:R-:W-:-:S03]  /*f550*/  ISETP.GT.U32.AND P3, PT, R119, R89, PT ;  /* 0x000000597700720c */ /* 0x000fc60003f64070 */
[----:B------:R-:W4:Y:S01]  /*f560*/  LDL R60, [R1+0x614] ;  /* 0x00061400013c7983 */ /* 0x000f220000100800 */
[----:B------:R-:W-:-:S03]  /*f570*/  ISETP.GT.U32.AND.EX P3, PT, R9, RZ, PT, P3 ;  /* 0x000000ff0900720c */ /* 0x000fc60003f64130 */
[----:B------:R-:W4:Y:S04]  /*f580*/  LDL R62, [R1+0x610] ;  /* 0x00061000013e7983 */ /* 0x000f280000100800 */
[----:B------:R-:W4:Y:S04]  /*f590*/  LDL R9, [R1+0x61c] ;  /* 0x00061c0001097983 */ /* 0x000f280000100800 */
[----:B------:R-:W4:Y:S04]  /*f5a0*/  LDL R64, [R1+0x624] ;  /* 0x0006240001407983 */ /* 0x000f280000100800 */
[----:B0-----:R-:W4:Y:S01]  /*f5b0*/  LDL R10, [R1+0x620] ;  /* 0x00062000010a7983 */ /* 0x001f220000100800 */
[----:B---3--:R-:W-:-:S03]  /*f5c0*/  IADD3 R52, P6, R5, UR5, RZ ;  /* 0x0000000505347c10 */ /* 0x008fc6000ffde0ff */
[----:B------:R-:W3:Y:S01]  /*f5d0*/  LDL R70, [R1+0x63c] ;  /* 0x00063c0001467983 */ /* 0x000ee20000100800 */
[----:B------:R-:W-:-:S03]  /*f5e0*/  IADD3.X R53, R2, UR13, RZ, P6, !PT ;  /* 0x0000000d02357c10 */ /* 0x000fc6000b7fe4ff */
[----:B------:R-:W3:Y:S04]  /*f5f0*/  LDL R5, [R1+0x62c] ;  /* 0x00062c0001057983 */ /* 0x000ee80000100800 */
[----:B------:R-:W3:Y:S01]  /*f600*/  LDL R2, [R1+0x604] ;  /* 0x0006040001027983 */ /* 0x000ee20000100800 */
[-C--:B------:R-:W-:Y:S02]  /*f610*/  ISETP.GT.U32.AND P5, PT, R107, R89.reuse, PT ;  /* 0x000000596b00720c */ /* 0x080fe40003fa4070 */
[----:B------:R-:W-:Y:S01]  /*f620*/  ISETP.GT.U32.AND P1, PT, R122, R89, PT ;  /* 0x000000597a00720c */ /* 0x000fe20003f24070 */
[----:B------:R-:W3:Y:S01]  /*f630*/  LDL R72, [R1+0x638] ;  /* 0x0006380001487983 */ /* 0x000ee20000100800 */
[----:B--2---:R-:W-:Y:S02]  /*f640*/  IADD3 R54, P6, R4, UR5, RZ ;  /* 0x0000000504367c10 */ /* 0x004fe4000ffde0ff */
[----:B------:R-:W-:Y:S01]  /*f650*/  ISETP.GT.U32.AND P0, PT, R121, R194, PT ;  /* 0x000000c27900720c */ /* 0x000fe20003f04070 */
[----:B------:R-:W2:Y:S01]  /*f660*/  LDL R4, [R1+0x618] ;  /* 0x0006180001047983 */ /* 0x000ea20000100800 */
[----:B----4-:R-:W-:-:S03]  /*f670*/  IADD3.X R55, R3, UR13, RZ, P6, !PT ;  /* 0x0000000d03377c10 */ /* 0x010fc6000b7fe4ff */
[----:B------:R-:W4:Y:S01]  /*f680*/  LDL R3, [R1+0x628] ;  /* 0x0006280001037983 */ /* 0x000f220000100800 */
[----:B------:R-:W-:Y:S02]  /*f690*/  ISETP.GT.U32.AND.EX P5, PT, R195, RZ, PT, P5 ;  /* 0x000000ffc300720c */ /* 0x000fe40003fa4150 */
[----:B------:R-:W-:Y:S02]  /*f6a0*/  FSEL R148, R74, -INF , !P3 ;  /* 0xff8000004a947808 */ /* 0x000fe40005800000 */
[----:B------:R-:W-:Y:S02]  /*f6b0*/  FSEL R146, R75, -INF , !P4 ;  /* 0xff8000004b927808 */ /* 0x000fe40006000000 */
[----:B------:R-:W-:Y:S01]  /*f6c0*/  ISETP.GT.U32.AND P2, PT, R122, R194, PT ;  /* 0x000000c27a00720c */ /* 0x000fe20003f44070 */
[----:B------:R-:W-:Y:S01]  /*f6d0*/  FMUL R120, R82, UR7 ;  /* 0x0000000752787c20 */ /* 0x000fe20008400000 */
[----:B------:R-:W-:Y:S01]  /*f6e0*/  FSEL R252, R71, -INF , !P5 ;  /* 0xff80000047fc7808 */ /* 0x000fe20006800000 */
[----:B------:R-:W-:Y:S01]  /*f6f0*/  FMUL R119, R86, UR7 ;  /* 0x0000000756777c20 */ /* 0x000fe20008400000 */
[----:B------:R-:W-:Y:S01]  /*f700*/  ISETP.GT.U32.AND P5, PT, R121, R89, PT ;  /* 0x000000597900720c */ /* 0x000fe20003fa4070 */
[----:B------:R-:W-:Y:S01]  /*f710*/  FMUL R121, R78, UR7 ;  /* 0x000000074e797c20 */ /* 0x000fe20008400000 */
[----:B------:R-:W-:Y:S01]  /*f720*/  ISETP.GT.U32.AND.EX P1, PT, R179, RZ, PT, P1 ;  /* 0x000000ffb300720c */ /* 0x000fe20003f24110 */
[----:B------:R-:W4:Y:S01]  /*f730*/  LDG.E.U8 R159, desc[UR44][R52.64] ;  /* 0x0000002c349f7981 */ /* 0x000f22000c1e1100 */
[----:B------:R-:W-:-:S02]  /*f740*/  ISETP.GT.U32.AND.EX P5, PT, R181, RZ, PT, P5 ;  /* 0x000000ffb500720c */ /* 0x000fc40003fa4150 */
[----:B------:R-:W-:Y:S02]  /*f750*/  FSEL R124, R124, -INF , !P1 ;  /* 0xff8000007c7c7808 */ /* 0x000fe40004800000 */
[-C--:B------:R-:W-:Y:S02]  /*f760*/  ISETP.GT.U32.AND P1, PT, R137, R89.reuse, PT ;  /* 0x000000598900720c */ /* 0x080fe40003f24070 */
[----:B------:R-:W-:Y:S02]  /*f770*/  FSEL R121, R121, -INF , !P5 ;  /* 0xff80000079797808 */ /* 0x000fe40006800000 */
[CC--:B------:R-:W-:Y:S02]  /*f780*/  ISETP.GT.U32.AND P3, PT, R123.reuse, R194.reuse, PT ;  /* 0x000000c27b00720c */ /* 0x0c0fe40003f64070 */
[-C--:B------:R-:W-:Y:S01]  /*f790*/  ISETP.GT.U32.AND P4, PT, R123, R89.reuse, PT ;  /* 0x000000597b00720c */ /* 0x080fe20003f84070 */
[----:B------:R-:W-:Y:S01]  /*f7a0*/  FMUL R123, R83, UR7 ;  /* 0x00000007537b7c20 */ /* 0x000fe20008400000 */
[----:B------:R-:W-:Y:S01]  /*f7b0*/  ISETP.GT.U32.AND P5, PT, R137, R194, PT ;  /* 0x000000c28900720c */ /* 0x000fe20003fa4070 */
[----:B------:R-:W-:Y:S01]  /*f7c0*/  FMUL R122, R87, UR7 ;  /* 0x00000007577a7c20 */ /* 0x000fe20008400000 */
[----:B------:R-:W-:Y:S01]  /*f7d0*/  ISETP.GT.U32.AND.EX P1, PT, R175, RZ, PT, P1 ;  /* 0x000000ffaf00720c */ /* 0x000fe20003f24110 */
[----:B------:R-:W4:Y:S03]  /*f7e0*/  LDG.E.U8 R87, desc[UR44][R224.64] ;  /* 0x0000002ce0577981 */ /* 0x000f26000c1e1100 */
[----:B------:R-:W-:Y:S01]  /*f7f0*/  FSEL R123, R123, -INF , !P1 ;  /* 0xff8000007b7b7808 */ /* 0x000fe20004800000 */
[----:B------:R-:W4:Y:S01]  /*f800*/  LDG.E.U8 R83, desc[UR44][R222.64] ;  /* 0x0000002cde537981 */ /* 0x000f22000c1e1100 */
[----:B------:R-:W-:-:S04]  /*f810*/  ISETP.GT.U32.AND P1, PT, R138, R89, PT ;  /* 0x000000598a00720c */ /* 0x000fc80003f24070 */
[----:B------:R-:W-:-:S04]  /*f820*/  ISETP.GT.U32.AND.EX P1, PT, R8, RZ, PT, P1 ;  /* 0x000000ff0800720c */ /* 0x000fc80003f24110 */
[----:B------:R-:W-:Y:S02]  /*f830*/  FSEL R122, R122, -INF , !P1 ;  /* 0xff8000007a7a7808 */ /* 0x000fe40004800000 */
[----:B------:R-:W-:Y:S02]  /*f840*/  ISETP.GT.U32.AND P1, PT, R138, R194, PT ;  /* 0x000000c28a00720c */ /* 0x000fe40003f24070 */
[----:B------:R-:W-:Y:S01]  /*f850*/  ISETP.GT.U32.AND.EX P5, PT, R175, RZ, PT, P5 ;  /* 0x000000ffaf00720c */ /* 0x000fe20003fa4150 */
[----:B------:R-:W4:Y:S01]  /*f860*/  LDG.E.U8 R138, desc[UR44][R152.64] ;  /* 0x0000002c988a7981 */ /* 0x000f22000c1e1100 */
[----:B------:R-:W-:-:S03]  /*f870*/  ISETP.GT.U32.AND.EX P1, PT, R8, RZ, PT, P1 ;  /* 0x000000ff0800720c */ /* 0x000fc60003f24110 */
[----:B------:R-:W4:Y:S01]  /*f880*/  LDG.E.U8 R175, desc[UR44][R218.64] ;  /* 0x0000002cdaaf7981 */ /* 0x000f22000c1e1100 */
[----:B---3--:R-:W-:-:S03]  /*f890*/  IADD3 R56, P6, R2, UR5, RZ ;  /* 0x0000000502387c10 */ /* 0x008fc6000ffde0ff */
[----:B------:R-:W3:Y:S01]  /*f8a0*/  LDG.E.U8 R152, desc[UR44][R24.64] ;  /* 0x0000002c18987981 */ /* 0x000ee2000c1e1100 */
[----:B------:R-:W-:-:S03]  /*f8b0*/  IADD3.X R57, R0, UR13, RZ, P6, !PT ;  /* 0x0000000d00397c10 */ /* 0x000fc6000b7fe4ff */
[----:B------:R-:W3:Y:S01]  /*f8c0*/  LDL R2, [R1+0x634] ;  /* 0x0006340001027983 */ /* 0x000ee20000100800 */
[----:B------:R-:W-:-:S03]  /*f8d0*/  IADD3 R58, P6, R58, UR5, RZ ;  /* 0x000000053a3a7c10 */ /* 0x000fc6000ffde0ff */
[----:B------:R-:W3:Y:S01]  /*f8e0*/  LDL R0, [R1+0x630] ;  /* 0x0006300001007983 */ /* 0x000ee20000100800 */
[----:B------:R-:W-:Y:S02]  /*f8f0*/  IADD3.X R59, R61, UR13, RZ, P6, !PT ;  /* 0x0000000d3d3b7c10 */ /* 0x000fe4000b7fe4ff */
[----:B------:R-:W-:Y:S01]  /*f900*/  ISETP.GT.U32.AND.EX P6, PT, R181, RZ, PT, P0 ;  /* 0x000000ffb500720c */ /* 0x000fe20003fc4100 */
[----:B------:R0:W-:Y:S03]  /*f910*/  STL [R1+0xa44], R11 ;  /* 0x000a440b01007387 */ /* 0x0001e60000100800 */
[----:B------:R-:W-:Y:S01]  /*f920*/  P2R R137, PR, RZ, 0x40 ;  /* 0x00000040ff897803 */ /* 0x000fe20000000000 */
[----:B------:R-:W3:Y:S01]  /*f930*/  LDL R8, [R1+0x648] ;  /* 0x0006480001087983 */ /* 0x000ee20000100800 */
[----:B------:R-:W-:Y:S02]  /*f940*/  IADD3 R60, P6, R60, UR5, RZ ;  /* 0x000000053c3c7c10 */ /* 0x000fe4000ffde0ff */
[----:B------:R-:W-:Y:S01]  /*f950*/  ISETP.GT.U32.AND.EX P4, PT, R178, RZ, PT, P4 ;  /* 0x000000ffb200720c */ /* 0x000fe20003f84140 */
[----:B------:R-:W3:Y:S01]  /*f960*/  LDL R82, [R1+0x65c] ;  /* 0x00065c0001527983 */ /* 0x000ee20000100800 */
[----:B------:R-:W-:-:S02]  /*f970*/  IADD3.X R61, R62, UR13, RZ, P6, !PT ;  /* 0x0000000d3e3d7c10 */ /* 0x000fc4000b7fe4ff */
[----:B------:R-:W-:Y:S01]  /*f980*/  IADD3 R62, P6, R9, UR5, RZ ;  /* 0x00000005093e7c10 */ /* 0x000fe2000ffde0ff */
[----:B------:R-:W3:Y:S04]  /*f990*/  LDG.E.U8 R153, desc[UR44][R40.64] ;  /* 0x0000002c28997981 */ /* 0x000ee8000c1e1100 */
[----:B------:R-:W3:Y:S01]  /*f9a0*/  LDL R9, [R1+0x644] ;  /* 0x0006440001097983 */ /* 0x000ee20000100800 */
[----:B------:R-:W-:Y:S02]  /*f9b0*/  ISETP.GT.U32.AND.EX P3, PT, R178, RZ, PT, P3 ;  /* 0x000000ffb200720c */ /* 0x000fe40003f64130 */
[----:B------:R-:W-:Y:S01]  /*f9c0*/  FSEL R120, R120, -INF , !P4 ;  /* 0xff80000078787808 */ /* 0x000fe20006000000 */
[----:B------:R-:W3:Y:S01]  /*f9d0*/  LDG.E.U8 R178, desc[UR44][R244.64] ;  /* 0x0000002cf4b27981 */ /* 0x000ee2000c1e1100 */
[----:B------:R-:W-:-:S03]  /*f9e0*/  ISETP.GT.U32.AND.EX P2, PT, R179, RZ, PT, P2 ;  /* 0x000000ffb300720c */ /* 0x000fc60003f44120 */
[----:B------:R-:W3:Y:S04]  /*f9f0*/  LDG.E.U8 R200, desc[UR44][R58.64] ;  /* 0x0000002c3ac87981 */ /* 0x000ee8000c1e1100 */
[----:B------:R-:W3:Y:S01]  /*fa00*/  LDG.E.U8 R156, desc[UR44][R56.64] ;  /* 0x0000002c389c7981 */ /* 0x000ee2000c1e1100 */
[----:B--2---:R-:W-:-:S03]  /*fa10*/  IADD3.X R63, R4, UR13, RZ, P6, !PT ;  /* 0x0000000d043f7c10 */ /* 0x004fc6000b7fe4ff */
[----:B------:R-:W2:Y:S01]  /*fa20*/  LDG.E.U8 R179, desc[UR44][R186.64] ;  /* 0x0000002cbab37981 */ /* 0x000ea2000c1e1100 */
[----:B------:R-:W-:-:S03]  /*fa30*/  IADD3 R64, P6, R64, UR5, RZ ;  /* 0x0000000540407c10 */ /* 0x000fc6000ffde0ff */
[----:B------:R-:W2:Y:S01]  /*fa40*/  LDL R4, [R1+0x640] ;  /* 0x0006400001047983 */ /* 0x000ea20000100800 */
[----:B------:R-:W-:-:S03]  /*fa50*/  IADD3.X R65, R10, UR13, RZ, P6, !PT ;  /* 0x0000000d0a417c10 */ /* 0x000fc6000b7fe4ff */
[----:B------:R-:W2:Y:S01]  /*fa60*/  LDL R10, [R1+0x64c] ;  /* 0x00064c00010a7983 */ /* 0x000ea20000100800 */
[----:B------:R-:W-:-:S03]  /*fa70*/  IADD3 R66, P6, R5, UR5, RZ ;  /* 0x0000000505427c10 */ /* 0x000fc6000ffde0ff */
[----:B------:R-:W2:Y:S01]  /*fa80*/  LDL R5, [R1+0x654] ;  /* 0x0006540001057983 */ /* 0x000ea20000100800 */
[----:B----4-:R-:W-:-:S03]  /*fa90*/  IADD3.X R67, R3, UR13, RZ, P6, !PT ;  /* 0x0000000d03437c10 */ /* 0x010fc6000b7fe4ff */
[----:B------:R-:W4:Y:S01]  /*faa0*/  LDG.E.U8 R3, desc[UR44][R220.64] ;  /* 0x0000002cdc037981 */ /* 0x000f22000c1e1100 */
[----:B------:R-:W-:Y:S02]  /*fab0*/  ISETP.GT.U32.AND P4, PT, R139, R89, PT ;  /* 0x000000598b00720c */ /* 0x000fe40003f84070 */
[----:B------:R-:W-:Y:S01]  /*fac0*/  LOP3.LUT P0, RZ, R11, 0x4, RZ, 0xc0, !PT ;  /* 0x000000040bff7812 */ /* 0x000fe2000780c0ff */
[----:B------:R-:W4:Y:S04]  /*fad0*/  LDG.E.U8 R89, desc[UR44][R228.64] ;  /* 0x0000002ce4597981 */ /* 0x000f28000c1e1100 */
[----:B0-----:R-:W4:Y:S04]  /*fae0*/  LDG.E.U8 R11, desc[UR44][R226.64] ;  /* 0x0000002ce20b7981 */ /* 0x001f28000c1e1100 */
[----:B------:R-:W4:Y:S04]  /*faf0*/  LDG.E.U8 R245, desc[UR44][R154.64] ;  /* 0x0000002c9af57981 */ /* 0x000f28000c1e1100 */
[----:B------:R-:W4:Y:S04]  /*fb00*/  LDG.E.U8 R186, desc[UR44][R22.64] ;  /* 0x0000002c16ba7981 */ /* 0x000f28000c1e1100 */
[----:B------:R-:W4:Y:S01]  /*fb10*/  LDG.E.U8 R187, desc[UR44][R38.64] ;  /* 0x0000002c26bb7981 */ /* 0x000f22000c1e1100 */
[----:B---3--:R-:W-:-:S03]  /*fb20*/  IADD3 R68, P6, R2, UR5, RZ ;  /* 0x0000000502447c10 */ /* 0x008fc6000ffde0ff */
[----:B------:R0:W3:Y:S01]  /*fb30*/  LDG.E.U8 R154, desc[UR44][R108.64] ;  /* 0x0000002c6c9a7981 */ /* 0x0000e2000c1e1100 */
[----:B------:R-:W-:-:S03]  /*fb40*/  IADD3.X R69, R0, UR13, RZ, P6, !PT ;  /* 0x0000000d00457c10 */ /* 0x000fc6000b7fe4ff */
[----:B------:R-:W3:Y:S01]  /*fb50*/  LDL R2, [R1+0x658] ;  /* 0x0006580001027983 */ /* 0x000ee20000100800 */
[----:B------:R-:W-:-:S03]  /*fb60*/  IADD3 R70, P6, R70, UR5, RZ ;  /* 0x0000000546467c10 */ /* 0x000fc6000ffde0ff */
[----:B------:R-:W3:Y:S01]  /*fb70*/  LDL R0, [R1+0x650] ;  /* 0x0006500001007983 */ /* 0x000ee20000100800 */
[----:B------:R-:W-:Y:S02]  /*fb80*/  IADD3.X R71, R72, UR13, RZ, P6, !PT ;  /* 0x0000000d48477c10 */ /* 0x000fe4000b7fe4ff */
[----:B------:R-:W-:Y:S01]  /*fb90*/  ISETP.GT.U32.AND.EX P4, PT, R174, RZ, PT, P4 ;  /* 0x000000ffae00720c */ /* 0x000fe20003f84140 */
[----:B------:R-:W3:Y:S01]  /*fba0*/  LDG.E.U8 R155, desc[UR44][R20.64] ;  /* 0x0000002c149b7981 */ /* 0x000ee2000c1e1100 */
[----:B------:R-:W-:-:S04]  /*fbb0*/  IADD3 R72, P6, R9, UR5, RZ ;  /* 0x0000000509487c10 */ /* 0x000fc8000ffde0ff */
[----:B--2---:R-:W-:Y:S02]  /*fbc0*/  IADD3.X R73, R4, UR13, RZ, P6, !PT ;  /* 0x0000000d04497c10 */ /* 0x004fe4000b7fe4ff */
[----:B------:R-:W-:-:S03]  /*fbd0*/  IADD3 R74, P6, R10, UR5, RZ ;  /* 0x000000050a4a7c10 */ /* 0x000fc6000ffde0ff */
[----:B------:R-:W2:Y:S01]  /*fbe0*/  LDG.E.U8 R157, desc[UR44][R72.64] ;  /* 0x0000002c489d7981 */ /* 0x000ea2000c1e1100 */
[----:B------:R-:W-:Y:S02]  /*fbf0*/  IADD3.X R75, R8, UR13, RZ, P6, !PT ;  /* 0x0000000d084b7c10 */ /* 0x000fe4000b7fe4ff */
[----:B------:R-:W-:Y:S02]  /*fc00*/  IADD3 R78, P6, R5, UR5, RZ ;  /* 0x00000005054e7c10 */ /* 0x000fe4000ffde0ff */
[----:B------:R-:W2:Y:S04]  /*fc10*/  LDG.E.U8 R5, desc[UR44][R238.64] ;  /* 0x0000002cee057981 */ /* 0x000ea8000c1e1100 */
[----:B----4-:R-:W-:Y:S04]  /*fc20*/  STL [R1+0xa48], R3 ;  /* 0x000a480301007387 */ /* 0x010fe80000100800 */
[----:B------:R-:W4:Y:S04]  /*fc30*/  LDL R86, [R1+0x664] ;  /* 0x0006640001567983 */ /* 0x000f280000100800 */
[----:B------:R-:W4:Y:S04]  /*fc40*/  LDL R88, [R1+0x660] ;  /* 0x0006600001587983 */ /* 0x000f280000100800 */
[----:B------:R-:W-:Y:S04]  /*fc50*/  STL [R1+0xa4c], R175 ;  /* 0x000a4caf01007387 */ /* 0x000fe80000100800 */
[----:B------:R-:W-:Y:S04]  /*fc60*/  STL [R1+0xa50], R206 ;  /* 0x000a50ce01007387 */ /* 0x000fe80000100800 */
[----:B------:R-:W4:Y:S04]  /*fc70*/  LDL R9, [R1+0x66c] ;  /* 0x00066c0001097983 */ /* 0x000f280000100800 */
[----:B------:R-:W4:Y:S04]  /*fc80*/  LDL R4, [R1+0x668] ;  /* 0x0006680001047983 */ /* 0x000f280000100800 */
[----:B------:R1:W-:Y:S04]  /*fc90*/  STL [R1+0xa54], R213 ;  /* 0x000a54d501007387 */ /* 0x0003e80000100800 */
[----:B------:R-:W4:Y:S04]  /*fca0*/  LDL R10, [R1+0x674] ;  /* 0x00067400010a7983 */ /* 0x000f280000100800 */
[----:B------:R-:W4:Y:S04]  /*fcb0*/  LDL R8, [R1+0x670] ;  /* 0x0006700001087983 */ /* 0x000f280000100800 */
[----:B------:R-:W-:Y:S04]  /*fcc0*/  STL [R1+0x154], R89 ;  /* 0x0001545901007387 */ /* 0x000fe80000100800 */
[----:B------:R0:W-:Y:S04]  /*fcd0*/  STL [R1+0x25c], R11 ;  /* 0x00025c0b01007387 */ /* 0x0001e80000100800 */
[----:B-1----:R-:W4:Y:S01]  /*fce0*/  LDG.E.U8 R213, desc[UR44][R164.64] ;  /* 0x0000002ca4d57981 */ /* 0x002f22000c1e1100 */
[----:B------:R-:W-:-:S03]  /*fcf0*/  FSEL R119, R119, -INF , !P4 ;  /* 0xff80000077777808 */ /* 0x000fc60006000000 */
[----:B------:R-:W4:Y:S04]  /*fd00*/  LDG.E.U8 R206, desc[UR44][R116.64] ;  /* 0x0000002c74ce7981 */ /* 0x000f28000c1e1100 */
[----:B0-----:R-:W4:Y:S04]  /*fd10*/  LDL R11, [R1+0x67c] ;  /* 0x00067c00010b7983 */ /* 0x001f280000100800 */
[----:B------:R-:W-:Y:S04]  /*fd20*/  STL [R1+0x2c0], R87 ;  /* 0x0002c05701007387 */ /* 0x000fe80000100800 */
[----:B------:R-:W4:Y:S01]  /*fd30*/  LDG.E.U8 R197, desc[UR44][R74.64] ;  /* 0x0000002c4ac57981 */ /* 0x000f22000c1e1100 */
[----:B---3--:R-:W-:-:S03]  /*fd40*/  IADD3.X R79, R0, UR13, RZ, P6, !PT ;  /* 0x0000000d004f7c10 */ /* 0x008fc6000b7fe4ff */
[----:B------:R0:W3:Y:S04]  /*fd50*/  LDG.E.U8 R116, desc[UR44][R14.64] ;  /* 0x0000002c0e747981 */ /* 0x0000e8000c1e1100 */
[----:B------:R-:W3:Y:S04]  /*fd60*/  LDL R0, [R1+0x678] ;  /* 0x0006780001007983 */ /* 0x000ee80000100800 */
[----:B------:R1:W-:Y:S01]  /*fd70*/  STL [R1+0x2b8], R83 ;  /* 0x0002b85301007387 */ /* 0x0003e20000100800 */
[----:B------:R-:W-:-:S03]  /*fd80*/  IADD3 R82, P6, R82, UR5, RZ ;  /* 0x0000000552527c10 */ /* 0x000fc6000ffde0ff */
[----:B------:R0:W3:Y:S01]  /*fd90*/  LDG.E.U8 R175, desc[UR44][R18.64] ;  /* 0x0000002c12af7981 */ /* 0x0000e2000c1e1100 */
[----:B-1----:R-:W-:-:S03]  /*fda0*/  IADD3.X R83, R2, UR13, RZ, P6, !PT ;  /* 0x0000000d02537c10 */ /* 0x002fc6000b7fe4ff */
[----:B--2---:R1:W-:Y:S04]  /*fdb0*/  STL [R1+0xa58], R5 ;  /* 0x000a580501007387 */ /* 0x0043e80000100800 */
[----:B------:R-:W2:Y:S04]  /*fdc0*/  LDL R3, [R1+0x684] ;  /* 0x0006840001037983 */ /* 0x000ea80000100800 */
[----:B------:R-:W2:Y:S04]  /*fdd0*/  LDL R2, [R1+0x680] ;  /* 0x0006800001027983 */ /* 0x000ea80000100800 */
[----:B-1----:R-:W3:Y:S01]  /*fde0*/  LDG.E.U8 R5, desc[UR44][R190.64] ;  /* 0x0000002cbe057981 */ /* 0x002ee2000c1e1100 */
[----:B----4-:R-:W-:-:S03]  /*fdf0*/  IADD3 R86, P6, R86, UR5, RZ ;  /* 0x0000000556567c10 */ /* 0x010fc6000ffde0ff */
[----:B------:R-:W-:Y:S04]  /*fe00*/  STL [R1+0xa5c], R178 ;  /* 0x000a5cb201007387 */ /* 0x000fe80000100800 */
[----:B------:R-:W-:Y:S01]  /*fe10*/  STL [R1+0xa60], R207 ;  /* 0x000a60cf01007387 */ /* 0x000fe20000100800 */
[----:B------:R-:W-:-:S03]  /*fe20*/  IADD3.X R87, R88, UR13, RZ, P6, !PT ;  /* 0x0000000d58577c10 */ /* 0x000fc6000b7fe4ff */
[----:B------:R-:W4:Y:S01]  /*fe30*/  LDL R96, [R1+0x68c] ;  /* 0x00068c0001607983 */ /* 0x000f220000100800 */
[----:B------:R-:W-:-:S03]  /*fe40*/  IADD3 R88, P6, R9, UR5, RZ ;  /* 0x0000000509587c10 */ /* 0x000fc6000ffde0ff */
[----:B------:R-:W4:Y:S04]  /*fe50*/  LDL R98, [R1+0x688] ;  /* 0x0006880001627983 */ /* 0x000f280000100800 */
[----:B------:R-:W-:Y:S04]  /*fe60*/  STL [R1+0xa64], R212 ;  /* 0x000a64d401007387 */ /* 0x000fe80000100800 */
[----:B------:R-:W-:Y:S04]  /*fe70*/  STL [R1+0x150], R91 ;  /* 0x0001505b01007387 */ /* 0x000fe80000100800 */
[----:B------:R-:W4:Y:S01]  /*fe80*/  LDL R9, [R1+0x694] ;  /* 0x0006940001097983 */ /* 0x000f220000100800 */
[----:B------:R-:W-:-:S03]  /*fe90*/  IADD3.X R89, R4, UR13, RZ, P6, !PT ;  /* 0x0000000d04597c10 */ /* 0x000fc6000b7fe4ff */
[----:B------:R1:W-:Y:S04]  /*fea0*/  STL [R1+0x258], R90 ;  /* 0x0002585a01007387 */ /* 0x0003e80000100800 */
[----:B------:R-:W4:Y:S04]  /*feb0*/  LDL R4, [R1+0x690] ;  /* 0x0006900001047983 */ /* 0x000f280000100800 */
[----:B------:R-:W-:Y:S01]  /*fec0*/  STL [R1+0x2a0], R93 ;  /* 0x0002a05d01007387 */ /* 0x000fe20000100800 */
[----:B-1----:R-:W-:-:S03]  /*fed0*/  IADD3 R90, P6, R10, UR5, RZ ;  /* 0x000000050a5a7c10 */ /* 0x002fc6000ffde0ff */
[----:B------:R-:W4:Y:S01]  /*fee0*/  LDG.E.U8 R10, desc[UR44][R188.64] ;  /* 0x0000002cbc0a7981 */ /* 0x000f22000c1e1100 */
[----:B------:R-:W-:Y:S02]  /*fef0*/  IADD3.X R91, R8, UR13, RZ, P6, !PT ;  /* 0x0000000d085b7c10 */ /* 0x000fe4000b7fe4ff */
[----:B------:R-:W-:Y:S01]  /*ff00*/  ISETP.GT.U32.AND P4, PT, R139, R194, PT ;  /* 0x000000c28b00720c */ /* 0x000fe20003f84070 */
[----:B------:R-:W4:Y:S04]  /*ff10*/  LDG.E.U8 R190, desc[UR44][R54.64] ;  /* 0x0000002c36be7981 */ /* 0x000f28000c1e1100 */
[----:B------:R-:W4:Y:S04]  /*ff20*/  LDG.E.U8 R139, desc[UR44][R166.64] ;  /* 0x0000002ca68b7981 */ /* 0x000f28000c1e1100 */
[----:B------:R-:W4:Y:S04]  /*ff30*/  LDG.E.U8 R191, desc[UR44][R70.64] ;  /* 0x0000002c46bf7981 */ /* 0x000f28000c1e1100 */
[----:B---3--:R-:W-:Y:S04]  /*ff40*/  STL [R1+0xa68], R5 ;  /* 0x000a680501007387 */ /* 0x008fe80000100800 */
[----:B------:R1:W-:Y:S04]  /*ff50*/  STL [R1+0x298], R92 ;  /* 0x0002985c01007387 */ /* 0x0003e80000100800 */
[----:B------:R-:W3:Y:S04]  /*ff60*/  LDL R100, [R1+0x69c] ;  /* 0x00069c0001647983 */ /* 0x000ee80000100800 */
[----:B------:R-:W3:Y:S01]  /*ff70*/  LDL R8, [R1+0x698] ;  /* 0x0006980001087983 */ /* 0x000ee20000100800 */
[----:B-1----:R-:W-:-:S04]  /*ff80*/  IADD3 R92, P6, R11, UR5, RZ ;  /* 0x000000050b5c7c10 */ /* 0x002fc8000ffde0ff */
[----:B------:R-:W-:Y:S02]  /*ff90*/  IADD3.X R93, R0, UR13, RZ, P6, !PT ;  /* 0x0000000d005d7c10 */ /* 0x000fe4000b7fe4ff */
[----:B--2---:R-:W-:Y:S02]  /*ffa0*/  IADD3 R94, P6, R3, UR5, RZ ;  /* 0x00000005035e7c10 */ /* 0x004fe4000ffde0ff */
[----:B------:R-:W-:Y:S01]  /*ffb0*/  ISETP.GT.U32.AND.EX P4, PT, R174, RZ, PT, P4 ;  /* 0x000000ffae00720c */ /* 0x000fe20003f84140 */
[----:B------:R-:W2:Y:S01]  /*ffc0*/  LDG.E.U8 R194, desc[UR44][R92.64] ;  /* 0x0000002c5cc27981 */ /* 0x000ea2000c1e1100 */
[----:B------:R-:W-:Y:S02]  /*ffd0*/  IADD3.X R95, R2, UR13, RZ, P6, !PT ;  /* 0x0000000d025f7c10 */ /* 0x000fe4000b7fe4ff */
[----:B----4-:R-:W-:-:S03]  /*ffe0*/  IADD3 R96, P6, R96, UR5, RZ ;  /* 0x0000000560607c10 */ /* 0x010fc6000ffde0ff */
[----:B------:R-:W4:Y:S01]  /*fff0*/  LDG.E.U8 R160, desc[UR44][R94.64] ;  /* 0x0000002c5ea07981 */ /* 0x000f22000c1e1100 */
[----:B------:R-:W-:Y:S02]  /*10000*/  IADD3.X R97, R98, UR13, RZ, P6, !PT ;  /* 0x0000000d62617c10 */ /* 0x000fe4000b7fe4ff */
[----:B------:R-:W-:Y:S02]  /*10010*/  IADD3 R98, P6, R9, UR5, RZ ;  /* 0x0000000509627c10 */ /* 0x000fe4000ffde0ff */
[----:B------:R-:W3:Y:S04]  /*10020*/  LDG.E.U8 R9, desc[UR44][R162.64] ;  /* 0x0000002ca2097981 */ /* 0x000ee8000c1e1100 */
[----:B------:R-:W4:Y:S04]  /*10030*/  LDG.E.U8 R196, desc[UR44][R96.64] ;  /* 0x0000002c60c47981 */ /* 0x000f28000c1e1100 */
[----:B------:R1:W-:Y:S04]  /*10040*/  STL [R1+0xa6c], R10 ;  /* 0x000a6c0a01007387 */ /* 0x0003e80000100800 */
[----:B------:R-:W2:Y:S04]  /*10050*/  LDL R0, [R1+0x6a4] ;  /* 0x0006a40001007983 */ /* 0x000ea80000100800 */
[----:B------:R-:W-:Y:S04]  /*10060*/  STL [R1+0xa70], R179 ;  /* 0x000a70b301007387 */ /* 0x000fe80000100800 */
[----:B------:R-:W4:Y:S04]  /*10070*/  LDL R11, [R1+0x6a0] ;  /* 0x0006a000010b7983 */ /* 0x000f280000100800 */
[----:B------:R-:W-:Y:S04]  /*10080*/  STL [R1+0xa74], R210 ;  /* 0x000a74d201007387 */ /* 0x000fe80000100800 */
[----:B------:R-:W4:Y:S04]  /*10090*/  LDL R3, [R1+0x6ac] ;  /* 0x0006ac0001037983 */ /* 0x000f280000100800 */
[----:B------:R-:W4:Y:S04]  /*100a0*/  LDL R2, [R1+0x6a8] ;  /* 0x0006a80001027983 */ /* 0x000f280000100800 */
[----:B------:R0:W-:Y:S04]  /*100b0*/  STL [R1+0xa78], R209 ;  /* 0x000a78d101007387 */ /* 0x0001e80000100800 */
[----:B-1----:R-:W4:Y:S04]  /*100c0*/  LDL R10, [R1+0x6b4] ;  /* 0x0006b400010a7983 */ /* 0x002f280000100800 */
[----:B------:R-:W-:Y:S04]  /*100d0*/  STL [R1+0x254], R101 ;  /* 0x0002546501007387 */ /* 0x000fe80000100800 */
[----:B------:R-:W4:Y:S04]  /*100e0*/  LDL R5, [R1+0x6b0] ;  /* 0x0006b00001057983 */ /* 0x000f280000100800 */
[----:B------:R1:W-:Y:S04]  /*100f0*/  STL [R1+0x278], R99 ;  /* 0x0002786301007387 */ /* 0x0003e80000100800 */
[----:B------:R1:W-:Y:S04]  /*10100*/  STL [R1+0xa7c], R213 ;  /* 0x000a7cd501007387 */ /* 0x0003e80000100800 */
[----:B0-----:R-:W4:Y:S01]  /*10110*/  LDG.E.U8 R209, desc[UR44][R48.64] ;  /* 0x0000002c30d17981 */ /* 0x001f22000c1e1100 */
[----:B-1----:R-:W-:-:S03]  /*10120*/  IADD3.X R99, R4, UR13, RZ, P6, !PT ;  /* 0x0000000d04637c10 */ /* 0x002fc6000b7fe4ff */
[----:B------:R-:W4:Y:S04]  /*10130*/  LDL R4, [R1+0x6bc] ;  /* 0x0006bc0001047983 */ /* 0x000f280000100800 */
[----:B------:R-:W4:Y:S04]  /*10140*/  LDG.E.U8 R213, desc[UR44][R32.64] ;  /* 0x0000002c20d57981 */ /* 0x000f28000c1e1100 */
[----:B------:R-:W4:Y:S04]  /*10150*/  LDG.E.U8 R210, desc[UR44][R64.64] ;  /* 0x0000002c40d27981 */ /* 0x000f28000c1e1100 */
[----:B------:R-:W4:Y:S04]  /*10160*/  LDG.E.U8 R162, desc[UR44][R68.64] ;  /* 0x0000002c44a27981 */ /* 0x000f28000c1e1100 */
[----:B------:R-:W4:Y:S04]  /*10170*/  LDG.E.U8 R163, desc[UR44][R90.64] ;  /* 0x0000002c5aa37981 */ /* 0x000f28000c1e1100 */
[----:B------:R-:W4:Y:S04]  /*10180*/  LDG.E.U8 R179, desc[UR44][R86.64] ;  /* 0x0000002c56b37981 */ /* 0x000f28000c1e1100 */
[----:B------:R-:W4:Y:S04]  /*10190*/  LDG.E.U8 R98, desc[UR44][R98.64] ;  /* 0x0000002c62627981 */ /* 0x000f28000c1e1100 */
[----:B---3--:R0:W-:Y:S04]  /*101a0*/  STL [R1+0xa80], R9 ;  /* 0x000a800901007387 */ /* 0x0081e80000100800 */
[----:B0-----:R-:W3:Y:S04]  /*101b0*/  LDL R9, [R1+0x6b8] ;  /* 0x0006b80001097983 */ /* 0x001ee80000100800 */
[----:B------:R0:W-:Y:S04]  /*101c0*/  STL [R1+0xa84], R182 ;  /* 0x000a84b601007387 */ /* 0x0001e80000100800 */
[----:B0-----:R-:W3:Y:S01]  /*101d0*/  LDG.E.U8 R182, desc[UR44][R12.64] ;  /* 0x0000002c0cb67981 */ /* 0x001ee2000c1e1100 */
[----:B------:R-:W-:-:S03]  /*101e0*/  IADD3 R100, P6, R100, UR5, RZ ;  /* 0x0000000564647c10 */ /* 0x000fc6000ffde0ff */
[----:B------:R-:W-:Y:S01]  /*101f0*/  STL [R1+0xa88], R211 ;  /* 0x000a88d301007387 */ /* 0x000fe20000100800 */
[----:B------:R-:W-:Y:S02]  /*10200*/  IADD3.X R101, R8, UR13, RZ, P6, !PT ;  /* 0x0000000d08657c10 */ /* 0x000fe4000b7fe4ff */
[----:B--2---:R-:W-:Y:S01]  /*10210*/  IADD3 R102, P6, R0, UR5, RZ ;  /* 0x0000000500667c10 */ /* 0x004fe2000ffde0ff */
[----:B------:R-:W2:Y:S03]  /*10220*/  LDL R8, [R1+0x6c4] ;  /* 0x0006c40001087983 */ /* 0x000ea60000100800 */
[----:B----4-:R-:W-:Y:S01]  /*10230*/  IADD3.X R103, R11, UR13, RZ, P6, !PT ;  /* 0x0000000d0b677c10 */ /* 0x010fe2000b7fe4ff */
[----:B------:R-:W4:Y:S01]  /*10240*/  LDL R0, [R1+0x6c0] ;  /* 0x0006c00001007983 */ /* 0x000f220000100800 */
[----:B------:R-:W-:-:S03]  /*10250*/  IADD3 R104, P6, R3, UR5, RZ ;  /* 0x0000000503687c10 */ /* 0x000fc6000ffde0ff */
[----:B------:R-:W-:Y:S01]  /*10260*/  STL [R1+0xa8c], R208 ;  /* 0x000a8cd001007387 */ /* 0x000fe20000100800 */
[----:B------:R-:W-:-:S03]  /*10270*/  IADD3.X R105, R2, UR13, RZ, P6, !PT ;  /* 0x0000000d02697c10 */ /* 0x000fc6000b7fe4ff */
[----:B------:R-:W4:Y:S04]  /*10280*/  LDL R3, [R1+0x6cc] ;  /* 0x0006cc0001037983 */ /* 0x000f280000100800 */
[----:B------:R-:W4:Y:S04]  /*10290*/  LDL R2, [R1+0x6c8] ;  /* 0x0006c80001027983 */ /* 0x000f280000100800 */
[----:B------:R0:W-:Y:S02]  /*102a0*/  STL [R1+0x250], R106 ;  /* 0x0002506a01007387 */ /* 0x0001e40000100800 */
[----:B0-----:R-:W-:-:S04]  /*102b0*/  IADD3 R106, P6, R10, UR5, RZ ;  /* 0x000000050a6a7c10 */ /* 0x001fc8000ffde0ff */
[----:B------:R-:W-:Y:S02]  /*102c0*/  IADD3.X R107, R5, UR13, RZ, P6, !PT ;  /* 0x0000000d056b7c10 */ /* 0x000fe4000b7fe4ff */
[----:B------:R-:W-:-:S03]  /*102d0*/  IADD3 R108, P6, R4, UR5, RZ ;  /* 0x00000005046c7c10 */ /* 0x000fc6000ffde0ff */
[----:B------:R-:W4:Y:S01]  /*102e0*/  LDG.E.U8 R166, desc[UR44][R106.64] ;  /* 0x0000002c6aa67981 */ /* 0x000f22000c1e1100 */
[----:B---3--:R-:W-:-:S03]  /*102f0*/  IADD3.X R109, R9, UR13, RZ, P6, !PT ;  /* 0x0000000d096d7c10 */ /* 0x008fc6000b7fe4ff */
[----:B------:R-:W3:Y:S04]  /*10300*/  LDG.E.U8 R9, desc[UR44][R16.64] ;  /* 0x0000002c10097981 */ /* 0x000ee8000c1e1100 */
[----:B------:R-:W3:Y:S04]  /*10310*/  LDG.E.U8 R195, desc[UR44][R108.64] ;  /* 0x0000002c6cc37981 */ /* 0x000ee8000c1e1100 */
[----:B------:R-:W-:Y:S04]  /*10320*/  STL [R1+0xa94], R182 ;  /* 0x000a94b601007387 */ /* 0x000fe80000100800 */
[----:B------:R-:W-:Y:S04]  /*10330*/  STL [R1+0x260], R139 ;  /* 0x0002608b01007387 */ /* 0x000fe80000100800 */
[----:B------:R-:W3:Y:S04]  /*10340*/  LDL R12, [R1+0x6d4] ;  /* 0x0006d400010c7983 */ /* 0x000ee80000100800 */
[----:B------:R-:W3:Y:S04]  /*10350*/  LDL R13, [R1+0x6d0] ;  /* 0x0006d000010d7983 */ /* 0x000ee80000100800 */
[----:B------:R-:W3:Y:S04]  /*10360*/  LDL R5, [R1+0x6dc] ;  /* 0x0006dc0001057983 */ /* 0x000ee80000100800 */
[----:B------:R-:W-:Y:S04]  /*10370*/  STL [R1+0xa98], R206 ;  /* 0x000a98ce01007387 */ /* 0x000fe80000100800 */
[----:B------:R-:W-:Y:S04]  /*10380*/  STL [R1+0xa9c], R154 ;  /* 0x000a9c9a01007387 */ /* 0x000fe80000100800 */
[----:B------:R-:W3:Y:S01]  /*10390*/  LDL R4, [R1+0x6d8] ;  /* 0x0006d80001047983 */ /* 0x000ee20000100800 */
[----:B--2---:R-:W-:-:S03]  /*103a0*/  IADD3 R110, P6, R8, UR5, RZ ;  /* 0x00000005086e7c10 */ /* 0x004fc6000ffde0ff */
[----:B------:R-:W2:Y:S01]  /*103b0*/  LDL R11, [R1+0x6e4] ;  /* 0x0006e400010b7983 */ /* 0x000ea20000100800 */
[----:B----4-:R-:W-:-:S03]  /*103c0*/  IADD3.X R111, R0, UR13, RZ, P6, !PT ;  /* 0x0000000d006f7c10 */ /* 0x010fc6000b7fe4ff */
[----:B------:R-:W4:Y:S04]  /*103d0*/  LDL R10, [R1+0x6e0] ;  /* 0x0006e000010a7983 */ /* 0x000f280000100800 */
[----:B------:R-:W-:Y:S04]  /*103e0*/  STL [R1+0xaa0], R183 ;  /* 0x000aa0b701007387 */ /* 0x000fe80000100800 */
[----:B------:R-:W-:Y:S04]  /*103f0*/  STL [R1+0xaa4], R214 ;  /* 0x000aa4d601007387 */ /* 0x000fe80000100800 */
[----:B------:R-:W4:Y:S01]  /*10400*/  LDL R0, [R1+0x6ec] ;  /* 0x0006ec0001007983 */ /* 0x000f220000100800 */
[----:B------:R-:W-:-:S03]  /*10410*/  IADD3 R6, P6, R3, UR5, RZ ;  /* 0x0000000503067c10 */ /* 0x000fc6000ffde0ff */
[----:B------:R-:W4:Y:S04]  /*10420*/  LDL R8, [R1+0x6e8] ;  /* 0x0006e80001087983 */ /* 0x000f280000100800 */
[----:B------:R0:W-:Y:S01]  /*10430*/  STL [R1+0xaa8], R205 ;  /* 0x000aa8cd01007387 */ /* 0x0001e20000100800 */
[----:B------:R-:W-:-:S03]  /*10440*/  IADD3.X R7, R2, UR13, RZ, P6, !PT ;  /* 0x0000000d02077c10 */ /* 0x000fc6000b7fe4ff */
[----:B------:R-:W4:Y:S04]  /*10450*/  LDL R3, [R1+0x6f4] ;  /* 0x0006f40001037983 */ /* 0x000f280000100800 */
[----:B------:R-:W-:Y:S04]  /*10460*/  STL [R1+0x24c], R138 ;  /* 0x00024c8a01007387 */ /* 0x000fe80000100800 */
[----:B------:R-:W4:Y:S04]  /*10470*/  LDL R2, [R1+0x6f0] ;  /* 0x0006f00001027983 */ /* 0x000f280000100800 */
[----:B------:R-:W4:Y:S04]  /*10480*/  LDL R115, [R1+0x6fc] ;  /* 0x0006fc0001737983 */ /* 0x000f280000100800 */
[----:B0-----:R-:W4:Y:S04]  /*10490*/  LDG.E.U8 R205, desc[UR44][R46.64] ;  /* 0x0000002c2ecd7981 */ /* 0x001f28000c1e1100 */
[----:B------:R-:W4:Y:S04]  /*104a0*/  LDG.E.U8 R214, desc[UR44][R62.64] ;  /* 0x0000002c3ed67981 */ /* 0x000f28000c1e1100 */
[----:B------:R-:W4:Y:S04]  /*104b0*/  LDG.E.U8 R193, desc[UR44][R6.64] ;  /* 0x0000002c06c17981 */ /* 0x000f28000c1e1100 */
[----:B------:R-:W4:Y:S04]  /*104c0*/  LDG.E.U8 R183, desc[UR44][R82.64] ;  /* 0x0000002c52b77981 */ /* 0x000f28000c1e1100 */
[----:B------:R-:W4:Y:S04]  /*104d0*/  LDG.E.U8 R161, desc[UR44][R110.64] ;  /* 0x0000002c6ea17981 */ /* 0x000f28000c1e1100 */
[----:B------:R-:W4:Y:S04]  /*104e0*/  LDG.E.U8 R154, desc[UR44][R100.64] ;  /* 0x0000002c649a7981 */ /* 0x000f28000c1e1100 */
[----:B---3--:R0:W-:Y:S04]  /*104f0*/  STL [R1+0xaac], R9 ;  /* 0x000aac0901007387 */ /* 0x0081e80000100800 */
[----:B------:R-:W3:Y:S04]  /*10500*/  LDL R114, [R1+0x704] ;  /* 0x0007040001727983 */ /* 0x000ee80000100800 */
[----:B0-----:R0:W3:Y:S01]  /*10510*/  LDG.E.U8 R9, desc[UR44][R30.64] ;  /* 0x0000002c1e097981 */ /* 0x0010e2000c1e1100 */
[----:B------:R-:W-:-:S03]  /*10520*/  IADD3 R14, P6, R12, UR5, RZ ;  /* 0x000000050c0e7c10 */ /* 0x000fc6000ffde0ff */
[----:B------:R-:W3:Y:S01]  /*10530*/  LDL R12, [R1+0x6f8] ;  /* 0x0006f800010c7983 */ /* 0x000ee20000100800 */
[----:B------:R-:W-:-:S03]  /*10540*/  IADD3.X R15, R13, UR13, RZ, P6, !PT ;  /* 0x0000000d0d0f7c10 */ /* 0x000fc6000b7fe4ff */
[----:B------:R-:W3:Y:S01]  /*10550*/  LDL R13, [R1+0x71c] ;  /* 0x00071c00010d7983 */ /* 0x000ee20000100800 */
[----:B------:R-:W-:-:S03]  /*10560*/  IADD3 R16, P6, R5, UR5, RZ ;  /* 0x0000000505107c10 */ /* 0x000fc6000ffde0ff */
[----:B------:R-:W3:Y:S04]  /*10570*/  LDL R5, [R1+0x700] ;  /* 0x0007000001057983 */ /* 0x000ee80000100800 */
[----:B------:R-:W3:Y:S01]  /*10580*/  LDG.E.U8 R83, desc[UR44][R14.64] ;  /* 0x0000002c0e537981 */ /* 0x000ee2000c1e1100 */
[----:B------:R-:W-:-:S03]  /*10590*/  IADD3.X R17, R4, UR13, RZ, P6, !PT ;  /* 0x0000000d04117c10 */ /* 0x000fc6000b7fe4ff */
[----:B------:R-:W3:Y:S01]  /*105a0*/  LDL R4, [R1+0x70c] ;  /* 0x00070c0001047983 */ /* 0x000ee20000100800 */
[----:B--2---:R-:W-:-:S03]  /*105b0*/  IADD3 R18, P6, R11, UR5, RZ ;  /* 0x000000050b127c10 */ /* 0x004fc6000ffde0ff */
[----:B------:R-:W2:Y:S01]  /*105c0*/  LDL R11, [R1+0x708] ;  /* 0x00070800010b7983 */ /* 0x000ea20000100800 */
[----:B----4-:R-:W-:-:S03]  /*105d0*/  IADD3.X R19, R10, UR13, RZ, P6, !PT ;  /* 0x0000000d0a137c10 */ /* 0x010fc6000b7fe4ff */
[----:B------:R-:W0:Y:S04]  /*105e0*/  LDL R10, [R1+0x714] ;  /* 0x00071400010a7983 */ /* 0x000e280000100800 */
[----:B------:R-:W4:Y:S01]  /*105f0*/  LDG.E.U8 R206, desc[UR44][R16.64] ;  /* 0x0000002c10ce7981 */ /* 0x000f22000c1e1100 */
[----:B------:R-:W-:-:S03]  /*10600*/  IADD3 R20, P6, R0, UR5, RZ ;  /* 0x0000000500147c10 */ /* 0x000fc6000ffde0ff */
[----:B------:R-:W4:Y:S01]  /*10610*/  LDL R0, [R1+0x710] ;  /* 0x0007100001007983 */ /* 0x000f220000100800 */
[----:B------:R-:W-:-:S03]  /*10620*/  IADD3.X R21, R8, UR13, RZ, P6, !PT ;  /* 0x0000000d08157c10 */ /* 0x000fc6000b7fe4ff */
[----:B------:R-:W4:Y:S01]  /*10630*/  LDL R8, [R1+0x718] ;  /* 0x0007180001087983 */ /* 0x000f220000100800 */
[----:B------:R-:W-:-:S03]  /*10640*/  IADD3 R22, P6, R3, UR5, RZ ;  /* 0x0000000503167c10 */ /* 0x000fc6000ffde0ff */
[----:B------:R1:W-:Y:S04]  /*10650*/  STL [R1+0x178], R116 ;  /* 0x0001787401007387 */ /* 0x0003e80000100800 */
[----:B------:R-:W4:Y:S01]  /*10660*/  LDL R36, [R1+0x720] ;  /* 0x0007200001247983 */ /* 0x000f220000100800 */
[----:B------:R-:W-:-:S03]  /*10670*/  IADD3.X R23, R2, UR13, RZ, P6, !PT ;  /* 0x0000000d02177c10 */ /* 0x000fc6000b7fe4ff */
[----:B------:R-:W4:Y:S04]  /*10680*/  LDL R38, [R1+0x728] ;  /* 0x0007280001267983 */ /* 0x000f280000100800 */
[----:B------:R-:W4:Y:S01]  /*10690*/  LDL R2, [R1+0x724] ;  /* 0x0007240001027983 */ /* 0x000f220000100800 */
[----:B------:R-:W-:-:S03]  /*106a0*/  IADD3 R24, P6, R115, UR5, RZ ;  /* 0x0000000573187c10 */ /* 0x000fc6000ffde0ff */
[----:B------:R-:W4:Y:S04]  /*106b0*/  LDL R40, [R1+0x73c] ;  /* 0x00073c0001287983 */ /* 0x000f280000100800 */
[----:B------:R4:W4:Y:S04]  /*106c0*/  LDG.E.U8 R3, desc[UR44][R34.64] ;  /* 0x0000002c22037981 */ /* 0x000928000c1e1100 */
[----:B------:R-:W4:Y:S04]  /*106d0*/  LDL R46, [R1+0x754] ;  /* 0x00075400012e7983 */ /* 0x000f280000100800 */
        /* <DEDUP_REMOVED lines=10> */
[----:B------:R-:W4:Y:S04]  /*10780*/  LDG.E.U8 R184, desc[UR44][R20.64] ;  /* 0x0000002c14b87981 */ /* 0x000f28000c1e1100 */
[----:B------:R-:W4:Y:S04]  /*10790*/  LDG.E.U8 R167, desc[UR44][R22.64] ;  /* 0x0000002c16a77981 */ /* 0x000f28000c1e1100 */
[----:B-1----:R-:W4:Y:S01]  /*107a0*/  LDG.E.U8 R116, desc[UR44][R78.64] ;  /* 0x0000002c4e747981 */ /* 0x002f22000c1e1100 */
[----:B---3--:R-:W-:-:S03]  /*107b0*/  IADD3.X R25, R12, UR13, RZ, P6, !PT ;  /* 0x0000000d0c197c10 */ /* 0x008fc6000b7fe4ff */
[----:B------:R-:W3:Y:S01]  /*107c0*/  LDL R12, [R1+0x72c] ;  /* 0x00072c00010c7983 */ /* 0x000ee20000100800 */
[----:B------:R-:W-:-:S03]  /*107d0*/  IADD3 R26, P6, R114, UR5, RZ ;  /* 0x00000005721a7c10 */ /* 0x000fc6000ffde0ff */
[----:B------:R-:W3:Y:S01]  /*107e0*/  LDG.E.U8 R114, desc[UR44][R60.64] ;  /* 0x0000002c3c727981 */ /* 0x000ee2000c1e1100 */
[----:B------:R-:W-:-:S03]  /*107f0*/  IADD3.X R27, R5, UR13, RZ, P6, !PT ;  /* 0x0000000d051b7c10 */ /* 0x000fc6000b7fe4ff */
[----:B------:R-:W3:Y:S04]  /*10800*/  LDL R5, [R1+0x734] ;  /* 0x0007340001057983 */ /* 0x000ee80000100800 */
[----:B------:R-:W3:Y:S04]  /*10810*/  LDG.E.U8 R198, desc[UR44][R24.64] ;  /* 0x0000002c18c67981 */ /* 0x000ee8000c1e1100 */
[----:B------:R-:W3:Y:S01]  /*10820*/  LDL R61, [R1+0x780] ;  /* 0x00078000013d7983 */ /* 0x000ee20000100800 */
[----:B------:R-:W-:-:S03]  /*10830*/  IADD3 R28, P6, R4, UR5, RZ ;  /* 0x00000005041c7c10 */ /* 0x000fc6000ffde0ff */
[----:B------:R-:W3:Y:S01]  /*10840*/  LDL R4, [R1+0x730] ;  /* 0x0007300001047983 */ /* 0x000ee20000100800 */
[----:B--2---:R-:W-:-:S03]  /*10850*/  IADD3.X R29, R11, UR13, RZ, P6, !PT ;  /* 0x0000000d0b1d7c10 */ /* 0x004fc6000b7fe4ff */
[----:B------:R1:W2:Y:S01]  /*10860*/  LDG.E.U8 R11, desc[UR44][R50.64] ;  /* 0x0000002c320b7981 */ /* 0x0002a2000c1e1100 */
[----:B0-----:R-:W-:-:S03]  /*10870*/  IADD3 R30, P6, R10, UR5, RZ ;  /* 0x000000050a1e7c10 */ /* 0x001fc6000ffde0ff */
[----:B------:R-:W2:Y:S04]  /*10880*/  LDL R10, [R1+0x738] ;  /* 0x00073800010a7983 */ /* 0x000ea80000100800 */
[----:B------:R-:W2:Y:S04]  /*10890*/  LDL R60, [R1+0x794] ;  /* 0x00079400013c7983 */ /* 0x000ea80000100800 */
[----:B------:R-:W1:Y:S01]  /*108a0*/  LDL R50, [R1+0x764] ;  /* 0x0007640001327983 */ /* 0x000e620000100800 */
[----:B----4-:R-:W-:-:S03]  /*108b0*/  IADD3.X R31, R0, UR13, RZ, P6, !PT ;  /* 0x0000000d001f7c10 */ /* 0x010fc6000b7fe4ff */
[----:B------:R-:W4:Y:S01]  /*108c0*/  LDL R0, [R1+0x744] ;  /* 0x0007440001007983 */ /* 0x000f220000100800 */
[----:B------:R-:W-:-:S03]  /*108d0*/  IADD3 R32, P6, R13, UR5, RZ ;  /* 0x000000050d207c10 */ /* 0x000fc6000ffde0ff */
[----:B------:R-:W4:Y:S01]  /*108e0*/  LDL R13, [R1+0x740] ;  /* 0x00074000010d7983 */ /* 0x000f220000100800 */
[----:B------:R-:W-:-:S03]  /*108f0*/  IADD3.X R33, R8, UR13, RZ, P6, !PT ;  /* 0x0000000d08217c10 */ /* 0x000fc6000b7fe4ff */
[----:B------:R-:W4:Y:S04]  /*10900*/  LDL R8, [R1+0x74c] ;  /* 0x00074c0001087983 */ /* 0x000f280000100800 */
[----:B------:R-:W4:Y:S04]  /*10910*/  LDG.E.U8 R164, desc[UR44][R26.64] ;  /* 0x0000002c1aa47981 */ /* 0x000f28000c1e1100 */
[----:B------:R-:W4:Y:S04]  /*10920*/  LDL R24, [R1+0x7e0] ;  /* 0x0007e00001187983 */ /* 0x000f280000100800 */
[----:B------:R-:W4:Y:S01]  /*10930*/  LDG.E.U8 R192, desc[UR44][R28.64] ;  /* 0x0000002c1cc07981 */ /* 0x000f22000c1e1100 */
[----:B------:R-:W-:-:S03]  /*10940*/  IADD3 R34, P6, R2, UR5, RZ ;  /* 0x0000000502227c10 */ /* 0x000fc6000ffde0ff */
[----:B------:R-:W4:Y:S01]  /*10950*/  LDL R2, [R1+0x748] ;  /* 0x0007480001027983 */ /* 0x000f220000100800 */
[----:B------:R-:W-:-:S03]  /*10960*/  IADD3.X R35, R36, UR13, RZ, P6, !PT ;  /* 0x0000000d24237c10 */ /* 0x000fc6000b7fe4ff */
[----:B------:R-:W4:Y:S04]  /*10970*/  LDG.E.U8 R79, desc[UR44][R30.64] ;  /* 0x0000002c1e4f7981 */ /* 0x000f28000c1e1100 */
[----:B------:R-:W4:Y:S04]  /*10980*/  LDG.E.U8 R182, desc[UR44][R32.64] ;  /* 0x0000002c20b67981 */ /* 0x000f28000c1e1100 */
[----:B------:R-:W4:Y:S04]  /*10990*/  LDG.E.U8 R212, desc[UR44][R34.64] ;  /* 0x0000002c22d47981 */ /* 0x000f28000c1e1100 */
[----:B------:R-:W4:Y:S01]  /*109a0*/  LDL R25, [R1+0x7f4] ;  /* 0x0007f40001197983 */ /* 0x000f220000100800 */
[----:B---3--:R-:W-:-:S03]  /*109b0*/  IADD3 R36, P6, R12, UR5, RZ ;  /* 0x000000050c247c10 */ /* 0x008fc6000ffde0ff */
[----:B------:R-:W3:Y:S01]  /*109c0*/  LDL R12, [R1+0x750] ;  /* 0x00075000010c7983 */ /* 0x000ee20000100800 */
[----:B------:R-:W-:Y:S02]  /*109d0*/  IADD3.X R37, R38, UR13, RZ, P6, !PT ;  /* 0x0000000d26257c10 */ /* 0x000fe4000b7fe4ff */
[----:B------:R-:W-:-:S03]  /*109e0*/  IADD3 R38, P6, R5, UR5, RZ ;  /* 0x0000000505267c10 */ /* 0x000fc6000ffde0ff */
[----:B------:R-:W3:Y:S04]  /*109f0*/  LDG.E.U8 R215, desc[UR44][R36.64] ;  /* 0x0000002c24d77981 */ /* 0x000ee8000c1e1100 */
[----:B------:R-:W3:Y:S01]  /*10a00*/  LDL R5, [R1+0x758] ;  /* 0x0007580001057983 */ /* 0x000ee20000100800 */
[----:B------:R-:W-:Y:S02]  /*10a10*/  IADD3.X R39, R4, UR13, RZ, P6, !PT ;  /* 0x0000000d04277c10 */ /* 0x000fe4000b7fe4ff */
[----:B------:R-:W-:Y:S01]  /*10a20*/  IADD3 R40, P6, R40, UR5, RZ ;  /* 0x0000000528287c10 */ /* 0x000fe2000ffde0ff */
[----:B------:R-:W3:Y:S04]  /*10a30*/  LDG.E.U8 R4, desc[UR44][R66.64] ;  /* 0x0000002c42047981 */ /* 0x000ee8000c1e1100 */
[----:B------:R-:W3:Y:S01]  /*10a40*/  LDG.E.U8 R170, desc[UR44][R38.64] ;  /* 0x0000002c26aa7981 */ /* 0x000ee2000c1e1100 */
[----:B--2---:R-:W-:-:S03]  /*10a50*/  IADD3.X R41, R10, UR13, RZ, P6, !PT ;  /* 0x0000000d0a297c10 */ /* 0x004fc6000b7fe4ff */
[----:B------:R-:W2:Y:S04]  /*10a60*/  LDL R10, [R1+0x76c] ;  /* 0x00076c00010a7983 */ /* 0x000ea80000100800 */
[----:B------:R-:W2:Y:S04]  /*10a70*/  LDL R67, [R1+0x7b8] ;  /* 0x0007b80001437983 */ /* 0x000ea80000100800 */
[----:B------:R-:W2:Y:S01]  /*10a80*/  LDL R66, [R1+0x7c4] ;  /* 0x0007c40001427983 */ /* 0x000ea20000100800 */
[----:B----4-:R-:W-:-:S03]  /*10a90*/  IADD3 R42, P6, R0, UR5, RZ ;  /* 0x00000005002a7c10 */ /* 0x010fc6000ffde0ff */
[----:B------:R-:W4:Y:S01]  /*10aa0*/  LDL R0, [R1+0x768] ;  /* 0x0007680001007983 */ /* 0x000f220000100800 */
[----:B------:R-:W-:-:S03]  /*10ab0*/  IADD3.X R43, R13, UR13, RZ, P6, !PT ;  /* 0x0000000d0d2b7c10 */ /* 0x000fc6000b7fe4ff */
[----:B------:R-:W4:Y:S01]  /*10ac0*/  LDL R13, [R1+0x774] ;  /* 0x00077400010d7983 */ /* 0x000f220000100800 */
[----:B------:R-:W-:-:S03]  /*10ad0*/  IADD3 R44, P6, R8, UR5, RZ ;  /* 0x00000005082c7c10 */ /* 0x000fc6000ffde0ff */
[----:B------:R-:W4:Y:S04]  /*10ae0*/  LDL R8, [R1+0x770] ;  /* 0x0007700001087983 */ /* 0x000f280000100800 */
[----:B------:R-:W4:Y:S04]  /*10af0*/  LDL R38, [R1+0x7e8] ;  /* 0x0007e80001267983 */ /* 0x000f280000100800 */
[----:B------:R-:W4:Y:S04]  /*10b00*/  LDG.E.U8 R165, desc[UR44][R42.64] ;  /* 0x0000002c2aa57981 */ /* 0x000f28000c1e1100 */
[----:B------:R-:W4:Y:S01]  /*10b10*/  LDG.E.U8 R199, desc[UR44][R40.64] ;  /* 0x0000002c28c77981 */ /* 0x000f22000c1e1100 */
[----:B------:R-:W-:-:S03]  /*10b20*/  IADD3.X R45, R2, UR13, RZ, P6, !PT ;  /* 0x0000000d022d7c10 */ /* 0x000fc6000b7fe4ff */
[----:B------:R-:W4:Y:S01]  /*10b30*/  LDL R2, [R1+0x77c] ;  /* 0x00077c0001027983 */ /* 0x000f220000100800 */
[----:B------:R-:W-:-:S03]  /*10b40*/  IADD3 R46, P6, R46, UR5, RZ ;  /* 0x000000052e2e7c10 */ /* 0x000fc6000ffde0ff */
[----:B------:R-:W4:Y:S04]  /*10b50*/  LDL R39, [R1+0x800] ;  /* 0x0008000001277983 */ /* 0x000f280000100800 */
[----:B------:R-:W4:Y:S04]  /*10b60*/  LDL R41, [R1+0x7f8] ;  /* 0x0007f80001297983 */ /* 0x000f280000100800 */
[----:B------:R-:W4:Y:S04]  /*10b70*/  LDL R40, [R1+0x804] ;  /* 0x0008040001287983 */ /* 0x000f280000100800 */
[----:B------:R-:W4:Y:S01]  /*10b80*/  LDG.E.U8 R189, desc[UR44][R44.64] ;  /* 0x0000002c2cbd7981 */ /* 0x000f22000c1e1100 */
[----:B---3--:R-:W-:-:S02]  /*10b90*/  IADD3.X R47, R12, UR13, RZ, P6, !PT ;  /* 0x0000000d0c2f7c10 */ /* 0x008fc4000b7fe4ff */
[----:B------:R-:W-:Y:S01]  /*10ba0*/  IADD3 R48, P6, R48, UR5, RZ ;  /* 0x0000000530307c10 */ /* 0x000fe2000ffde0ff */
[----:B------:R-:W3:Y:S04]  /*10bb0*/  LDG.E.U8 R12, desc[UR44][R88.64] ;  /* 0x0000002c580c7981 */ /* 0x000ee8000c1e1100 */
[----:B------:R-:W3:Y:S01]  /*10bc0*/  LDG.E.U8 R46, desc[UR44][R46.64] ;  /* 0x0000002c2e2e7981 */ /* 0x000ee2000c1e1100 */
[----:B------:R-:W-:-:S03]  /*10bd0*/  IADD3.X R49, R5, UR13, RZ, P6, !PT ;  /* 0x0000000d05317c10 */ /* 0x000fc6000b7fe4ff */
[----:B------:R-:W3:Y:S01]  /*10be0*/  LDL R5, [R1+0x788] ;  /* 0x0007880001057983 */ /* 0x000ee20000100800 */
[----:B-1----:R-:W-:-:S04]  /*10bf0*/  IADD3 R50, P6, R50, UR5, RZ ;  /* 0x0000000532327c10 */ /* 0x002fc8000ffde0ff */
[----:B------:R-:W-:-:S05]  /*10c00*/  IADD3.X R51, R52, UR13, RZ, P6, !PT ;  /* 0x0000000d34337c10 */ /* 0x000fca000b7fe4ff */
[----:B------:R-:W3:Y:S01]  /*10c10*/  LDG.E.U8 R207, desc[UR44][R50.64] ;  /* 0x0000002c32cf7981 */ /* 0x000ee2000c1e1100 */
[----:B--2---:R-:W-:-:S03]  /*10c20*/  IADD3 R52, P6, R10, UR5, RZ ;  /* 0x000000050a347c10 */ /* 0x004fc6000ffde0ff */
[----:B------:R0:W2:Y:S01]  /*10c30*/  LDG.E.U8 R10, desc[UR44][R102.64] ;  /* 0x0000002c660a7981 */ /* 0x0000a2000c1e1100 */
[----:B----4-:R-:W-:-:S03]  /*10c40*/  IADD3.X R53, R0, UR13, RZ, P6, !PT ;  /* 0x0000000d00357c10 */ /* 0x010fc6000b7fe4ff */
[----:B------:R-:W4:Y:S01]  /*10c50*/  LDL R0, [R1+0x79c] ;  /* 0x00079c0001007983 */ /* 0x000f220000100800 */
[----:B------:R-:W-:-:S03]  /*10c60*/  IADD3 R54, P6, R13, UR5, RZ ;  /* 0x000000050d367c10 */ /* 0x000fc6000ffde0ff */
[----:B------:R-:W2:Y:S01]  /*10c70*/  LDG.E.U8 R13, desc[UR44][R104.64] ;  /* 0x0000002c680d7981 */ /* 0x000ea2000c1e1100 */
[----:B------:R-:W-:-:S03]  /*10c80*/  IADD3.X R55, R8, UR13, RZ, P6, !PT ;  /* 0x0000000d08377c10 */ /* 0x000fc6000b7fe4ff */
[----:B------:R-:W2:Y:S01]  /*10c90*/  LDL R8, [R1+0x7a4] ;  /* 0x0007a40001087983 */ /* 0x000ea20000100800 */
[----:B0-----:R-:W0:Y:S03]  /*10ca0*/  S2R R102, SR_TID.X ;  /* 0x0000000000667919 */ /* 0x001e260000002100 */
[----:B------:R-:W2:Y:S01]  /*10cb0*/  LDG.E.U8 R171, desc[UR44][R54.64] ;  /* 0x0000002c36ab7981 */ /* 0x000ea2000c1e1100 */
[----:B------:R-:W-:-:S03]  /*10cc0*/  IADD3 R56, P6, R2, UR5, RZ ;  /* 0x0000000502387c10 */ /* 0x000fc6000ffde0ff */
[----:B------:R-:W2:Y:S01]  /*10cd0*/  LDL R2, [R1+0x7a0] ;  /* 0x0007a00001027983 */ /* 0x000ea20000100800 */
[----:B------:R-:W-:Y:S02]  /*10ce0*/  IADD3.X R57, R59, UR13, RZ, P6, !PT ;  /* 0x0000000d3b397c10 */ /* 0x000fe4000b7fe4ff */
[----:B------:R-:W-:-:S03]  /*10cf0*/  IADD3 R58, P6, R58, UR5, RZ ;  /* 0x000000053a3a7c10 */ /* 0x000fc6000ffde0ff */
[----:B------:R-:W2:Y:S01]  /*10d00*/  LDG.E.U8 R202, desc[UR44][R56.64] ;  /* 0x0000002c38ca7981 */ /* 0x000ea2000c1e1100 */
[----:B------:R-:W-:Y:S02]  /*10d10*/  IADD3.X R59, R61, UR13, RZ, P6, !PT ;  /* 0x0000000d3d3b7c10 */ /* 0x000fe4000b7fe4ff */
[----:B------:R-:W-:Y:S01]  /*10d20*/  IADD3 R6, P6, R65, UR5, RZ ;  /* 0x0000000541067c10 */ /* 0x000fe2000ffde0ff */
[----:B------:R-:W2:Y:S04]  /*10d30*/  LDL R61, [R1+0x7a8] ;  /* 0x0007a800013d7983 */ /* 0x000ea80000100800 */
[----:B------:R-:W2:Y:S04]  /*10d40*/  LDL R65, [R1+0x7cc] ;  /* 0x0007cc0001417983 */ /* 0x000ea80000100800 */
[----:B------:R-:W2:Y:S01]  /*10d50*/  LDG.E.U8 R168, desc[UR44][R58.64] ;  /* 0x0000002c3aa87981 */ /* 0x000ea2000c1e1100 */
[----:B---3--:R-:W-:-:S02]  /*10d60*/  IADD3.X R7, R5, UR13, RZ, P6, !PT ;  /* 0x0000000d05077c10 */ /* 0x008fc4000b7fe4ff */
[----:B------:R-:W-:Y:S01]  /*10d70*/  IADD3 R14, P6, R60, UR5, RZ ;  /* 0x000000053c0e7c10 */ /* 0x000fe2000ffde0ff */
[----:B------:R2:W3:Y:S04]  /*10d80*/  LDG.E.U8 R5, desc[UR44][R18.64] ;  /* 0x0000002c12057981 */ /* 0x0004e8000c1e1100 */
[----:B------:R-:W3:Y:S01]  /*10d90*/  LDL R60, [R1+0x7bc] ;  /* 0x0007bc00013c7983 */ /* 0x000ee20000100800 */
[----:B------:R-:W-:-:S03]  /*10da0*/  IADD3.X R15, R64, UR13, RZ, P6, !PT ;  /* 0x0000000d400f7c10 */ /* 0x000fc6000b7fe4ff */
[----:B------:R-:W3:Y:S04]  /*10db0*/  LDL R64, [R1+0x7d4] ;  /* 0x0007d40001407983 */ /* 0x000ee80000100800 */
[----:B------:R1:W3:Y:S04]  /*10dc0*/  LDG.E.U8 R188, desc[UR44][R6.64] ;  /* 0x0000002c06bc7981 */ /* 0x0002e8000c1e1100 */
[----:B------:R-:W3:Y:S04]  /*10dd0*/  LDG.E.U8 R42, desc[UR44][R14.64] ;  /* 0x0000002c0e2a7981 */ /* 0x000ee8000c1e1100 */
[----:B------:R-:W3:Y:S01]  /*10de0*/  LDL R14, [R1+0x80c] ;  /* 0x00080c00010e7983 */ /* 0x000ee20000100800 */
[----:B----4-:R-:W-:-:S03]  /*10df0*/  IADD3 R16, P6, R0, UR5, RZ ;  /* 0x0000000500107c10 */ /* 0x010fc6000ffde0ff */
[----:B------:R-:W4:Y:S01]  /*10e00*/  LDL R0, [R1+0x7c0] ;  /* 0x0007c00001007983 */ /* 0x000f220000100800 */
[----:B------:R-:W-:-:S03]  /*10e10*/  IADD3.X R17, R63, UR13, RZ, P6, !PT ;  /* 0x0000000d3f117c10 */ /* 0x000fc6000b7fe4ff */
[----:B------:R-:W4:Y:S01]  /*10e20*/  LDL R63, [R1+0x7dc] ;  /* 0x0007dc00013f7983 */ /* 0x000f220000100800 */
[----:B--2---:R-:W-:-:S03]  /*10e30*/  IADD3 R18, P6, R8, UR5, RZ ;  /* 0x0000000508127c10 */ /* 0x004fc6000ffde0ff */
[----:B------:R-:W2:Y:S04]  /*10e40*/  LDL R8, [R1+0x7c8] ;  /* 0x0007c80001087983 */ /* 0x000ea80000100800 */
[----:B------:R-:W2:Y:S01]  /*10e50*/  LDG.E.U8 R208, desc[UR44][R16.64] ;  /* 0x0000002c10d07981 */ /* 0x000ea2000c1e1100 */
[----:B------:R-:W-:-:S03]  /*10e60*/  IADD3.X R19, R2, UR13, RZ, P6, !PT ;  /* 0x0000000d02137c10 */ /* 0x000fc6000b7fe4ff */
[----:B------:R-:W2:Y:S01]  /*10e70*/  LDL R2, [R1+0x7d0] ;  /* 0x0007d00001027983 */ /* 0x000ea20000100800 */
[----:B------:R-:W-:-:S03]  /*10e80*/  IADD3 R20, P6, R62, UR5, RZ ;  /* 0x000000053e147c10 */ /* 0x000fc6000ffde0ff */
[----:B------:R-:W2:Y:S04]  /*10e90*/  LDL R62, [R1+0x7d8] ;  /* 0x0007d800013e7983 */ /* 0x000ea80000100800 */
[----:B------:R0:W2:Y:S01]  /*10ea0*/  LDG.E.U8 R178, desc[UR44][R18.64] ;  /* 0x0000002c12b27981 */ /* 0x0000a2000c1e1100 */
[----:B------:R-:W-:Y:S02]  /*10eb0*/  IADD3.X R21, R61, UR13, RZ, P6, !PT ;  /* 0x0000000d3d157c10 */ /* 0x000fe4000b7fe4ff */
[----:B------:R-:W-:Y:S01]  /*10ec0*/  IADD3 R22, P6, R69, UR5, RZ ;  /* 0x0000000545167c10 */ /* 0x000fe2000ffde0ff */
[----:B------:R-:W2:Y:S03]  /*10ed0*/  LDL R61, [R1+0x7e4] ;  /* 0x0007e400013d7983 */ /* 0x000ea60000100800 */
[----:B------:R-:W-:-:S05]  /*10ee0*/  IADD3.X R23, R68, UR13, RZ, P6, !PT ;  /* 0x0000000d44177c10 */ /* 0x000fca000b7fe4ff */
[----:B------:R-:W2:Y:S01]  /*10ef0*/  LDG.E.U8 R174, desc[UR44][R22.64] ;  /* 0x0000002c16ae7981 */ /* 0x000ea2000c1e1100 */
[----:B---3--:R-:W-:-:S03]  /*10f00*/  IADD3 R26, P6, R60, UR5, RZ ;  /* 0x000000053c1a7c10 */ /* 0x008fc6000ffde0ff */
[----:B------:R-:W1:Y:S01]  /*10f10*/  LDL R60, [R1+0x7ec] ;  /* 0x0007ec00013c7983 */ /* 0x000e620000100800 */
[----:B------:R-:W-:Y:S02]  /*10f20*/  IADD3.X R27, R67, UR13, RZ, P6, !PT ;  /* 0x0000000d431b7c10 */ /* 0x000fe4000b7fe4ff */
[----:B------:R-:W-:-:S03]  /*10f30*/  IADD3 R28, P6, R66, UR5, RZ ;  /* 0x00000005421c7c10 */ /* 0x000fc6000ffde0ff */
[----:B------:R-:W3:Y:S01]  /*10f40*/  LDG.E.U8 R203, desc[UR44][R26.64] ;  /* 0x0000002c1acb7981 */ /* 0x000ee2000c1e1100 */
[----:B----4-:R-:W-:Y:S02]  /*10f50*/  IADD3.X R29, R0, UR13, RZ, P6, !PT ;  /* 0x0000000d001d7c10 */ /* 0x010fe4000b7fe4ff */
[----:B------:R-:W-:Y:S01]  /*10f60*/  IADD3 R30, P6, R65, UR5, RZ ;  /* 0x00000005411e7c10 */ /* 0x000fe2000ffde0ff */
[----:B------:R-:W4:Y:S04]  /*10f70*/  LDL R0, [R1+0x7f0] ;  /* 0x0007f00001007983 */ /* 0x000f280000100800 */
[----:B------:R-:W3:Y:S01]  /*10f80*/  LDG.E.U8 R169, desc[UR44][R28.64] ;  /* 0x0000002c1ca97981 */ /* 0x000ee2000c1e1100 */
[----:B--2---:R-:W-:Y:S02]  /*10f90*/  IADD3.X R31, R8, UR13, RZ, P6, !PT ;  /* 0x0000000d081f7c10 */ /* 0x004fe4000b7fe4ff */
[----:B------:R-:W-:Y:S01]  /*10fa0*/  IADD3 R32, P6, R64, UR5, RZ ;  /* 0x0000000540207c10 */ /* 0x000fe2000ffde0ff */
[----:B------:R-:W2:Y:S04]  /*10fb0*/  LDG.E.U8 R8, desc[UR44][R48.64] ;  /* 0x0000002c30087981 */ /* 0x000ea8000c1e1100 */
[----:B------:R-:W3:Y:S01]  /*10fc0*/  LDG.E.U8 R185, desc[UR44][R30.64] ;  /* 0x0000002c1eb97981 */ /* 0x000ee2000c1e1100 */
[----:B------:R-:W-:-:S02]  /*10fd0*/  IADD3.X R33, R2, UR13, RZ, P6, !PT ;  /* 0x0000000d02217c10 */ /* 0x000fc4000b7fe4ff */
[----:B------:R-:W-:Y:S01]  /*10fe0*/  IADD3 R34, P6, R63, UR5, RZ ;  /* 0x000000053f227c10 */ /* 0x000fe2000ffde0ff */
[----:B------:R-:W3:Y:S03]  /*10ff0*/  LDG.E.U8 R2, desc[UR44][R52.64] ;  /* 0x0000002c34027981 */ /* 0x000ee6000c1e1100 */
[----:B------:R-:W-:-:S05]  /*11000*/  IADD3.X R35, R62, UR13, RZ, P6, !PT ;  /* 0x0000000d3e237c10 */ /* 0x000fca000b7fe4ff */
[----:B------:R-:W3:Y:S01]  /*11010*/  LDG.E.U8 R211, desc[UR44][R34.64] ;  /* 0x0000002c22d37981 */ /* 0x000ee2000c1e1100 */
[----:B------:R-:W-:-:S04]  /*11020*/  IADD3 R36, P6, R61, UR5, RZ ;  /* 0x000000053d247c10 */ /* 0x000fc8000ffde0ff */
[----:B------:R-:W-:Y:S02]  /*11030*/  IADD3.X R37, R24, UR13, RZ, P6, !PT ;  /* 0x0000000d18257c10 */ /* 0x000fe4000b7fe4ff */
[----:B------:R-:W2:Y:S04]  /*11040*/  LDL R24, [R1+0x7fc] ;  /* 0x0007fc0001187983 */ /* 0x000ea80000100800 */
[----:B------:R-:W3:Y:S01]  /*11050*/  LDG.E.U8 R251, desc[UR44][R36.64] ;  /* 0x0000002c24fb7981 */ /* 0x000ee2000c1e1100 */
[----:B-1----:R-:W-:-:S04]  /*11060*/  IADD3 R6, P6, R60, UR5, RZ ;  /* 0x000000053c067c10 */ /* 0x002fc8000ffde0ff */
[----:B------:R-:W-:Y:S02]  /*11070*/  IADD3.X R7, R38, UR13, RZ, P6, !PT ;  /* 0x0000000d26077c10 */ /* 0x000fe4000b7fe4ff */
[----:B------:R-:W3:Y:S04]  /*11080*/  LDL R38, [R1+0x808] ;  /* 0x0008080001267983 */ /* 0x000ee80000100800 */
[----:B------:R-:W2:Y:S04]  /*11090*/  LDL.LU R228, [R1+0x1a0] ;  /* 0x0001a00001e47983 */ /* 0x000ea80000300800 */
[----:B------:R-:W2:Y:S04]  /*110a0*/  LDL.LU R226, [R1+0x194] ;  /* 0x0001940001e27983 */ /* 0x000ea80000300800 */
[----:B------:R-:W3:Y:S04]  /*110b0*/  LDL.LU R224, [R1+0x18c] ;  /* 0x00018c0001e07983 */ /* 0x000ee80000300800 */
        /* <DEDUP_REMOVED lines=12> */
[----:B------:R-:W3:Y:S01]  /*11180*/  LDL.LU R181, [R1+0x2bc] ;  /* 0x0002bc0001b57983 */ /* 0x000ee20000300800 */
[----:B0-----:R-:W-:-:S03]  /*11190*/  IADD3 R18, P6, R25, UR5, RZ ;  /* 0x0000000519127c10 */ /* 0x001fc6000ffde0ff */
[----:B------:R-:W3:Y:S01]  /*111a0*/  LDL.LU R62, [R1+0x13c] ;  /* 0x00013c00013e7983 */ /* 0x000ee20000300800 */
[----:B----4-:R-:W-:-:S03]  /*111b0*/  IADD3.X R19, R0, UR13, RZ, P6, !PT ;  /* 0x0000000d00137c10 */ /* 0x010fc6000b7fe4ff */
[----:B------:R2:W4:Y:S04]  /*111c0*/  LDG.E.U8 R0, desc[UR44][R20.64] ;  /* 0x0000002c14007981 */ /* 0x000528000c1e1100 */
[----:B------:R-:W4:Y:S04]  /*111d0*/  LDL.LU R63, [R1+0x138] ;  /* 0x00013800013f7983 */ /* 0x000f280000300800 */
[----:B------:R-:W4:Y:S04]  /*111e0*/  LDL.LU R60, [R1+0x134] ;  /* 0x00013400013c7983 */ /* 0x000f280000300800 */
[----:B------:R-:W4:Y:S04]  /*111f0*/  LDL.LU R61, [R1+0x130] ;  /* 0x00013000013d7983 */ /* 0x000f280000300800 */
[----:B------:R-:W4:Y:S04]  /*11200*/  LDL.LU R242, [R1+0x12c] ;  /* 0x00012c0001f27983 */ /* 0x000f280000300800 */
[----:B------:R-:W4:Y:S04]  /*11210*/  LDL.LU R243, [R1+0x128] ;  /* 0x0001280001f37983 */ /* 0x000f280000300800 */
[----:B------:R-:W4:Y:S04]  /*11220*/  LDL.LU R244, [R1+0x124] ;  /* 0x0001240001f47983 */ /* 0x000f280000300800 */
[----:B------:R-:W4:Y:S04]  /*11230*/  LDL.LU R238, [R1+0x11c] ;  /* 0x00011c0001ee7983 */ /* 0x000f280000300800 */
[----:B------:R-:W4:Y:S04]  /*11240*/  LDL.LU R235, [R1+0x118] ;  /* 0x0001180001eb7983 */ /* 0x000f280000300800 */
[----:B------:R0:W4:Y:S04]  /*11250*/  LDG.E.U8 R250, desc[UR44][R6.64] ;  /* 0x0000002c06fa7981 */ /* 0x000128000c1e1100 */
[----:B------:R1:W4:Y:S01]  /*11260*/  LDG.E.U8 R249, desc[UR44][R18.64] ;  /* 0x0000002c12f97981 */ /* 0x000322000c1e1100 */
[----:B--2---:R-:W-:-:S04]  /*11270*/  FMNMX R20, R228, R226, !PT ;  /* 0x000000e2e4147209 */ /* 0x004fc80007800000 */
[----:B------:R-:W-:-:S04]  /*11280*/  FMNMX R20, R118, R20, !PT ;  /* 0x0000001476147209 */ /* 0x000fc80007800000 */
[----:B------:R-:W-:-:S04]  /*11290*/  FMNMX R20, R173, R20, !PT ;  /* 0x00000014ad147209 */ /* 0x000fc80007800000 */
[----:B---3--:R-:W-:-:S04]  /*112a0*/  FMNMX R20, R224, R20, !PT ;  /* 0x00000014e0147209 */ /* 0x008fc80007800000 */
[----:B------:R-:W-:-:S04]  /*112b0*/  FMNMX R20, R225, R20, !PT ;  /* 0x00000014e1147209 */ /* 0x000fc80007800000 */
        /* <DEDUP_REMOVED lines=25> */
[----:B------:R-:W-:-:S05]  /*11450*/  FMNMX R20, R129, R20, !PT ;  /* 0x0000001481147209 */ /* 0x000fca0007800000 */
[----:B------:R-:W2:Y:S02]  /*11460*/  SHFL.BFLY PT, R21, R20, 0x2, 0x1f ;  /* 0x0c401f0014157f89 */ /* 0x000ea400000e0000 */
[----:B--2---:R-:W-:-:S05]  /*11470*/  FMNMX R21, R20, R21, !PT ;  /* 0x0000001514157209 */ /* 0x004fca0007800000 */
[----:B------:R-:W2:Y:S02]  /*11480*/  SHFL.BFLY PT, R20, R21, 0x1, 0x1f ;  /* 0x0c201f0015147f89 */ /* 0x000ea400000e0000 */
[----:B--2---:R-:W-:-:S04]  /*11490*/  FMNMX R20, R21, R20, !PT ;  /* 0x0000001415147209 */ /* 0x004fc80007800000 */
[----:B------:R-:W-:-:S05]  /*114a0*/  FMNMX R20, R20, R181, !PT ;  /* 0x000000b514147209 */ /* 0x000fca0007800000 */
[--C-:B------:R-:W-:Y:S02]  /*114b0*/  FADD R22, R224, -R20.reuse ;  /* 0x80000014e0167221 */ /* 0x100fe40000000000 */
[----:B------:R-:W2:Y:S01]  /*114c0*/  LDL.LU R224, [R1+0x114] ;  /* 0x0001140001e07983 */ /* 0x000ea20000300800 */
[----:B0-----:R-:W-:-:S03]  /*114d0*/  FADD R7, R139, -R20 ;  /* 0x800000148b077221 */ /* 0x001fc60000000000 */
[----:B------:R-:W3:Y:S01]  /*114e0*/  LDL.LU R73, [R1+0x120] ;  /* 0x0001200001497983 */ /* 0x000ee20000300800 */
[----:B------:R-:W-:Y:S01]  /*114f0*/  FMUL R7, R7, 1.4426950216293334961 ;  /* 0x3fb8aa3b07077820 */ /* 0x000fe20000400000 */
[--C-:B-1----:R-:W-:Y:S02]  /*11500*/  FADD R18, R147, -R20.reuse ;  /* 0x8000001493127221 */ /* 0x102fe40000000000 */
[----:B------:R-:W3:Y:S01]  /*11510*/  LDL.LU R67, [R1+0x110] ;  /* 0x0001100001437983 */ /* 0x000ee20000300800 */
[----:B------:R0:W-:Y:S01]  /*11520*/  MUFU.EX2 R233, R7 ;  /* 0x0000000700e97308 */ /* 0x0001e20000000800 */
[----:B------:R-:W-:Y:S02]  /*11530*/  FMUL R18, R18, 1.4426950216293334961 ;  /* 0x3fb8aa3b12127820 */ /* 0x000fe40000400000 */
[----:B------:R-:W3:Y:S04]  /*11540*/  LDL.LU R71, [R1+0x10c] ;  /* 0x00010c0001477983 */ /* 0x000ee80000300800 */
[----:B------:R-:W3:Y:S01]  /*11550*/  LDL.LU R239, [R1+0x108] ;  /* 0x0001080001ef7983 */ /* 0x000ee20000300800 */
[--C-:B0-----:R-:W-:Y:S01]  /*11560*/  FADD R7, R145, -R20.reuse ;  /* 0x8000001491077221 */ /* 0x101fe20000000000 */
[----:B------:R0:W-:Y:S02]  /*11570*/  MUFU.EX2 R232, R18 ;  /* 0x0000001200e87308 */ /* 0x0001e40000000800 */
[----:B------:R-:W3:Y:S01]  /*11580*/  LDL.LU R68, [R1+0x104] ;  /* 0x0001040001447983 */ /* 0x000ee20000300800 */
[----:B------:R-:W-:Y:S01]  /*11590*/  FMUL R7, R7, 1.4426950216293334961 ;  /* 0x3fb8aa3b07077820 */ /* 0x000fe20000400000 */
[--C-:B------:R-:W-:Y:S01]  /*115a0*/  FADD R21, R226, -R20.reuse ;  /* 0x80000014e2157221 */ /* 0x100fe20000000000 */
[--C-:B------:R-:W-:Y:S01]  /*115b0*/  FADD R237, R229, -R20.reuse ;  /* 0x80000014e5ed7221 */ /* 0x100fe20000000000 */
[----:B------:R-:W3:Y:S02]  /*115c0*/  LDL.LU R69, [R1+0x100] ;  /* 0x0001000001457983 */ /* 0x000ee40000300800 */
[----:B------:R1:W-:Y:S01]  /*115d0*/  MUFU.EX2 R230, R7 ;  /* 0x0000000700e67308 */ /* 0x0003e20000000800 */
[----:B0-----:R-:W-:-:S04]  /*115e0*/  FADD R18, R144, -R20 ;  /* 0x8000001490127221 */ /* 0x001fc80000000000 */
[----:B------:R-:W-:Y:S01]  /*115f0*/  FMUL R18, R18, 1.4426950216293334961 ;  /* 0x3fb8aa3b12127820 */ /* 0x000fe20000400000 */
[----:B-1----:R-:W-:-:S03]  /*11600*/  FADD R7, R143, -R20 ;  /* 0x800000148f077221 */ /* 0x002fc60000000000 */
[----:B------:R0:W-:Y:S01]  /*11610*/  MUFU.EX2 R229, R18 ;  /* 0x0000001200e57308 */ /* 0x0001e20000000800 */
[----:B------:R-:W-:Y:S01]  /*11620*/  FMUL R7, R7, 1.4426950216293334961 ;  /* 0x3fb8aa3b07077820 */ /* 0x000fe20000400000 */
[----:B------:R-:W-:-:S06]  /*11630*/  FMUL R21, R21, 1.4426950216293334961 ;  /* 0x3fb8aa3b15157820 */ /* 0x000fcc0000400000 */
[----:B------:R1:W-:Y:S01]  /*11640*/  MUFU.EX2 R147, R7 ;  /* 0x0000000700937308 */ /* 0x0003e20000000800 */
[----:B0-----:R-:W-:-:S04]  /*11650*/  FADD R18, R142, -R20 ;  /* 0x800000148e127221 */ /* 0x001fc80000000000 */
[----:B------:R-:W-:Y:S01]  /*11660*/  FMUL R18, R18, 1.4426950216293334961 ;  /* 0x3fb8aa3b12127820 */ /* 0x000fe20000400000 */
[----:B-1----:R-:W-:Y:S02]  /*11670*/  FADD R7, R141, -R20 ;  /* 0x800000148d077221 */ /* 0x002fe40000000000 */
[----:B------:R0:W-:Y:S02]  /*11680*/  MUFU.EX2 R226, R21 ;  /* 0x0000001500e27308 */ /* 0x0001e40000000800 */
[----:B------:R-:W-:-:S06]  /*11690*/  FMUL R7, R7, 1.4426950216293334961 ;  /* 0x3fb8aa3b07077820 */ /* 0x000fcc0000400000 */
[----:B------:R1:W-:Y:S01]  /*116a0*/  MUFU.EX2 R145, R18 ;  /* 0x0000001200917308 */ /* 0x0003e20000000800 */
[----:B0-----:R-:W-:-:S04]  /*116b0*/  FADD R21, R173, -R20 ;  /* 0x80000014ad157221 */ /* 0x001fc80000000000 */
[----:B------:R-:W-:-:S03]  /*116c0*/  FMUL R21, R21, 1.4426950216293334961 ;  /* 0x3fb8aa3b15157820 */ /* 0x000fc60000400000 */
[----:B------:R0:W-:Y:S01]  /*116d0*/  MUFU.EX2 R144, R7 ;  /* 0x0000000700907308 */ /* 0x0001e20000000800 */
[--C-:B-1----:R-:W-:Y:S01]  /*116e0*/  FADD R18, R140, -R20.reuse ;  /* 0x800000148c127221 */ /* 0x102fe20000000000 */
[--C-:B------:R-:W-:Y:S02]  /*116f0*/  FADD R6, R227, -R20.reuse ;  /* 0x80000014e3067221 */ /* 0x100fe40000000000 */
[----:B------:R-:W3:Y:S01]  /*11700*/  LDL.LU R227, [R1+0x1e8] ;  /* 0x0001e80001e37983 */ /* 0x000ee20000300800 */
[----:B------:R-:W-:Y:S01]  /*11710*/  FMUL R18, R18, 1.4426950216293334961 ;  /* 0x3fb8aa3b12127820 */ /* 0x000fe20000400000 */
[----:B0-----:R-:W-:Y:S02]  /*11720*/  FADD R7, R84, -R20 ;  /* 0x8000001454077221 */ /* 0x001fe40000000000 */
[----:B------:R0:W-:Y:S02]  /*11730*/  MUFU.EX2 R223, R21 ;  /* 0x0000001500df7308 */ /* 0x0001e40000000800 */
[----:B------:R-:W-:-:S06]  /*11740*/  FMUL R7, R7, 1.4426950216293334961 ;  /* 0x3fb8aa3b07077820 */ /* 0x000fcc0000400000 */
[----:B------:R1:W-:Y:S01]  /*11750*/  MUFU.EX2 R143, R18 ;  /* 0x00000012008f7308 */ /* 0x0003e20000000800 */
[--C-:B0-----:R-:W-:Y:S02]  /*11760*/  FADD R21, R225, -R20.reuse ;  /* 0x80000014e1157221 */ /* 0x101fe40000000000 */
[----:B------:R-:W3:Y:S04]  /*11770*/  LDL.LU R225, [R1+0x1e4] ;  /* 0x0001e40001e17983 */ /* 0x000ee80000300800 */
[----:B------:R-:W3:Y:S01]  /*11780*/  LDL.LU R84, [R1+0xadc] ;  /* 0x000adc0001547983 */ /* 0x000ee20000300800 */
[----:B------:R0:W-:Y:S01]  /*11790*/  MUFU.EX2 R142, R7 ;  /* 0x00000007008e7308 */ /* 0x0001e20000000800 */
[--C-:B-1----:R-:W-:Y:S02]  /*117a0*/  FADD R18, R81, -R20.reuse ;  /* 0x8000001451127221 */ /* 0x102fe40000000000 */
[----:B------:R-:W3:Y:S04]  /*117b0*/  LDL.LU R81, [R1+0xad8] ;  /* 0x000ad80001517983 */ /* 0x000ee80000300800 */
[----:B------:R-:W3:Y:S01]  /*117c0*/  LDL.LU R222, [R1+0x1dc] ;  /* 0x0001dc0001de7983 */ /* 0x000ee20000300800 */
[----:B0-----:R-:W-:-:S03]  /*117d0*/  FADD R7, R172, -R20 ;  /* 0x80000014ac077221 */ /* 0x001fc60000000000 */
[----:B------:R-:W3:Y:S01]  /*117e0*/  LDL.LU R172, [R1+0xad4] ;  /* 0x000ad40001ac7983 */ /* 0x000ee20000300800 */
[----:B------:R-:W-:Y:S01]  /*117f0*/  IADD3 R24, P6, R24, UR5, RZ ;  /* 0x0000000518187c10 */ /* 0x000fe2000ffde0ff */
[----:B------:R-:W-:-:S03]  /*11800*/  FADD R234, R138, -R20 ;  /* 0x800000148aea7221 */ /* 0x000fc60000000000 */
[----:B------:R-:W-:Y:S02]  /*11810*/  IADD3.X R25, R41, UR13, RZ, P6, !PT ;  /* 0x0000000d29197c10 */ /* 0x000fe4000b7fe4ff */
[----:B------:R-:W-:Y:S01]  /*11820*/  IADD3 R16, P6, R40, UR5, RZ ;  /* 0x0000000528107c10 */ /* 0x000fe2000ffde0ff */
[--C-:B------:R-:W-:Y:S01]  /*11830*/  FADD R139, R80, -R20.reuse ;  /* 0x80000014508b7221 */ /* 0x100fe20000000000 */
[----:B------:R-:W-:Y:S01]  /*11840*/  FADD R138, R77, -R20 ;  /* 0x800000144d8a7221 */ /* 0x000fe20000000000 */
[----:B------:R-:W3:Y:S01]  /*11850*/  LDL.LU R80, [R1+0xad0] ;  /* 0x000ad00001507983 */ /* 0x000ee20000300800 */
[----:B------:R-:W-:Y:S02]  /*11860*/  IADD3.X R17, R39, UR13, RZ, P6, !PT ;  /* 0x0000000d27117c10 */ /* 0x000fe4000b7fe4ff */
[----:B------:R-:W-:Y:S01]  /*11870*/  IADD3 R14, P6, R14, UR5, RZ ;  /* 0x000000050e0e7c10 */ /* 0x000fe2000ffde0ff */
[----:B------:R-:W3:Y:S04]  /*11880*/  LDL.LU R77, [R1+0xacc] ;  /* 0x000acc00014d7983 */ /* 0x000ee80000300800 */
[----:B------:R-:W3:Y:S01]  /*11890*/  LDL.LU R221, [R1+0x1e0] ;  /* 0x0001e00001dd7983 */ /* 0x000ee20000300800 */
[----:B------:R-:W-:-:S02]  /*118a0*/  IADD3.X R15, R38, UR13, RZ, P6, !PT ;  /* 0x0000000d260f7c10 */ /* 0x000fc4000b7fe4ff */
[----:B------:R-:W-:Y:S01]  /*118b0*/  ISETP.NE.AND P6, PT, R137, RZ, PT ;  /* 0x000000ff8900720c */ /* 0x000fe20003fc5270 */
[----:B------:R-:W3:Y:S01]  /*118c0*/  LDL.LU R218, [R1+0x1d4] ;  /* 0x0001d40001da7983 */ /* 0x000ee20000300800 */
[----:B------:R-:W-:-:S03]  /*118d0*/  FADD R137, R76, -R20 ;  /* 0x800000144c897221 */ /* 0x000fc60000000000 */
        /* <DEDUP_REMOVED lines=10> */
[----:B------:R-:W-:-:S03]  /*11980*/  FMUL R21, R21, 1.4426950216293334961 ;  /* 0x3fb8aa3b15157820 */ /* 0x000fc60000400000 */
[----:B------:R-:W3:Y:S04]  /*11990*/  LDL.LU R115, [R1+0x22c] ;  /* 0x00022c0001737983 */ /* 0x000ee80000300800 */
[----:B------:R-:W3:Y:S04]  /*119a0*/  LDL.LU R109, [R1+0x224] ;  /* 0x00022400016d7983 */ /* 0x000ee80000300800 */
[----:B------:R-:W3:Y:S04]  /*119b0*/  LDL.LU R107, [R1+0x214] ;  /* 0x00021400016b7983 */ /* 0x000ee80000300800 */
[----:B------:R-:W3:Y:S01]  /*119c0*/  LDL.LU R91, [R1+0x220] ;  /* 0x00022000015b7983 */ /* 0x000ee20000300800 */
[----:B------:R0:W-:Y:S03]  /*119d0*/  MUFU.EX2 R231, R21 ;  /* 0x0000001500e77308 */ /* 0x0001e60000000800 */
[----:B------:R-:W3:Y:S04]  /*119e0*/  LDL.LU R78, [R1+0x210] ;  /* 0x00021000014e7983 */ /* 0x000ee80000300800 */
[----:B------:R-:W3:Y:S01]  /*119f0*/  LDL.LU R82, [R1+0x244] ;  /* 0x0002440001527983 */ /* 0x000ee20000300800 */
[----:B0-----:R-:W-:-:S03]  /*11a00*/  FADD R21, R180, -R20 ;  /* 0x80000014b4157221 */ /* 0x001fc60000000000 */
[----:B------:R-:W3:Y:S04]  /*11a10*/  LDL.LU R44, [R1+0x238] ;  /* 0x00023800012c7983 */ /* 0x000ee80000300800 */
[----:B------:R-:W3:Y:S04]  /*11a20*/  LDL.LU R88, [R1+0x240] ;  /* 0x0002400001587983 */ /* 0x000ee80000300800 */
[----:B------:R-:W3:Y:S04]  /*11a30*/  LDL.LU R86, [R1+0x248] ;  /* 0x0002480001567983 */ /* 0x000ee80000300800 */
[----:B------:R-:W3:Y:S01]  /*11a40*/  LDL.LU R180, [R1+0x2c4] ;  /* 0x0002c40001b47983 */ /* 0x000ee20000300800 */
[----:B------:R-:W-:Y:S01]  /*11a50*/  FMUL R6, R6, 1.4426950216293334961 ;  /* 0x3fb8aa3b06067820 */ /* 0x000fe20000400000 */
[----:B------:R-:W-:Y:S01]  /*11a60*/  FMUL R18, R18, 1.4426950216293334961 ;  /* 0x3fb8aa3b12127820 */ /* 0x000fe20000400000 */
[----:B------:R-:W-:Y:S01]  /*11a70*/  FMUL R7, R7, 1.4426950216293334961 ;  /* 0x3fb8aa3b07077820 */ /* 0x000fe20000400000 */
[--C-:B------:R-:W-:Y:S01]  /*11a80*/  FADD R19, R136, -R20.reuse ;  /* 0x8000001488137221 */ /* 0x100fe20000000000 */
[----:B------:R0:W-:Y:S01]  /*11a90*/  MUFU.EX2 R236, R6 ;  /* 0x0000000600ec7308 */ /* 0x0001e20000000800 */
[----:B------:R-:W-:Y:S01]  /*11aa0*/  FMUL R22, R22, 1.4426950216293334961 ;  /* 0x3fb8aa3b16167820 */ /* 0x000fe20000400000 */
[--C-:B------:R-:W-:Y:S01]  /*11ab0*/  FADD R228, R228, -R20.reuse ;  /* 0x80000014e4e47221 */ /* 0x100fe20000000000 */
[----:B------:R-:W-:Y:S01]  /*11ac0*/  FADD R118, R118, -R20 ;  /* 0x8000001476767221 */ /* 0x000fe20000000000 */
[----:B------:R-:W3:Y:S01]  /*11ad0*/  LDG.E.U8 R41, desc[UR44][R32.64] ;  /* 0x0000002c20297981 */ /* 0x000ee2000c1e1100 */
[----:B0-----:R-:W-:-:S04]  /*11ae0*/  FMNMX R6, R128, R127, !PT ;  /* 0x0000007f80067209 */ /* 0x001fc80007800000 */
[----:B------:R-:W-:-:S04]  /*11af0*/  FMNMX R6, R126, R6, !PT ;  /* 0x000000067e067209 */ /* 0x000fc80007800000 */
[----:B------:R-:W-:-:S04]  /*11b00*/  FMNMX R6, R125, R6, !PT ;  /* 0x000000067d067209 */ /* 0x000fc80007800000 */
[----:B------:R-:W-:-:S04]  /*11b10*/  FMNMX R6, R62, R6, !PT ;  /* 0x000000063e067209 */ /* 0x000fc80007800000 */
[----:B----4-:R-:W-:-:S04]  /*11b20*/  FMNMX R6, R63, R6, !PT ;  /* 0x000000063f067209 */ /* 0x010fc80007800000 */
        /* <DEDUP_REMOVED lines=20> */
[----:B------:R-:W-:Y:S01]  /*11c70*/  FMNMX R6, R121, R6, !PT ;  /* 0x0000000679067209 */ /* 0x000fe20007800000 */
[----:B------:R-:W-:Y:S03]  /*11c80*/  MUFU.EX2 R141, R18 ;  /* 0x00000012008d7308 */ /* 0x000fe60000000800 */
[----:B------:R-:W-:-:S04]  /*11c90*/  FMNMX R6, R124, R6, !PT ;  /* 0x000000067c067209 */ /* 0x000fc80007800000 */
[----:B------:R-:W-:-:S04]  /*11ca0*/  FMNMX R6, R120, R6, !PT ;  /* 0x0000000678067209 */ /* 0x000fc80007800000 */
[----:B------:R-:W-:-:S04]  /*11cb0*/  FMNMX R6, R123, R6, !PT ;  /* 0x000000067b067209 */ /* 0x000fc80007800000 */
[----:B------:R-:W-:-:S04]  /*11cc0*/  FMNMX R6, R119, R6, !PT ;  /* 0x0000000677067209 */ /* 0x000fc80007800000 */
[----:B------:R-:W-:Y:S01]  /*11cd0*/  FMNMX R6, R122, R6, !PT ;  /* 0x000000067a067209 */ /* 0x000fe20007800000 */
[----:B------:R0:W-:Y:S04]  /*11ce0*/  MUFU.EX2 R140, R7 ;  /* 0x00000007008c7308 */ /* 0x0001e80000000800 */
[----:B0-----:R-:W0:Y:S01]  /*11cf0*/  SHFL.BFLY PT, R7, R6, 0x2, 0x1f ;  /* 0x0c401f0006077f89 */ /* 0x001e2200000e0000 */
        /* <DEDUP_REMOVED lines=8> */
[----:B------:R-:W-:Y:S01]  /*11d80*/  FMUL R21, R21, 1.4426950216293334961 ;  /* 0x3fb8aa3b15157820 */ /* 0x000fe20000400000 */
[----:B------:R-:W-:Y:S02]  /*11d90*/  FMUL R19, R19, 1.4426950216293334961 ;  /* 0x3fb8aa3b13137820 */ /* 0x000fe40000400000 */
[----:B------:R-:W-:Y:S01]  /*11da0*/  FMNMX R18, R217, R18, !PT ;  /* 0x00000012d9127209 */ /* 0x000fe20007800000 */
[----:B------:R1:W-:Y:S03]  /*11db0*/  MUFU.EX2 R136, R21 ;  /* 0x0000001500887308 */ /* 0x0003e60000000800 */
[----:B------:R-:W-:Y:S01]  /*11dc0*/  FMNMX R18, R216, R18, !PT ;  /* 0x00000012d8127209 */ /* 0x000fe20007800000 */
[----:B-1----:R-:W-:-:S04]  /*11dd0*/  FADD R21, R135, -R20 ;  /* 0x8000001487157221 */ /* 0x002fc80000000000 */
[----:B------:R1:W-:Y:S01]  /*11de0*/  MUFU.EX2 R135, R19 ;  /* 0x0000001300877308 */ /* 0x0003e20000000800 */
[----:B------:R-:W-:Y:S02]  /*11df0*/  FMNMX R18, R241, R18, !PT ;  /* 0x00000012f1127209 */ /* 0x000fe40007800000 */
[----:B0-----:R-:W-:Y:S01]  /*11e00*/  FMNMX R7, R6, R7, !PT ;  /* 0x0000000706077209 */ /* 0x001fe20007800000 */
[--C-:B------:R-:W-:Y:S01]  /*11e10*/  FADD R6, R133, -R20.reuse ;  /* 0x8000001485067221 */ /* 0x100fe20000000000 */
[----:B-1----:R-:W-:Y:S01]  /*11e20*/  FADD R19, R134, -R20 ;  /* 0x8000001486137221 */ /* 0x002fe20000000000 */
[----:B------:R-:W-:-:S03]  /*11e30*/  FMNMX R18, R76, R18, !PT ;  /* 0x000000124c127209 */ /* 0x000fc60007800000 */
[----:B------:R-:W-:Y:S01]  /*11e40*/  FMUL R19, R19, 1.4426950216293334961 ;  /* 0x3fb8aa3b13137820 */ /* 0x000fe20000400000 */
[----:B------:R-:W-:-:S03]  /*11e50*/  FMNMX R18, R77, R18, !PT ;  /* 0x000000124d127209 */ /* 0x000fc60007800000 */
[----:B------:R0:W-:Y:S01]  /*11e60*/  MUFU.EX2 R133, R19 ;  /* 0x0000001300857308 */ /* 0x0001e20000000800 */
[----:B------:R-:W-:Y:S01]  /*11e70*/  FMNMX R18, R80, R18, !PT ;  /* 0x0000001250127209 */ /* 0x000fe20007800000 */
[----:B0-----:R-:W-:Y:S02]  /*11e80*/  FMUL R19, R6, 1.4426950216293334961 ;  /* 0x3fb8aa3b06137820 */ /* 0x001fe40000400000 */
[----:B------:R-:W0:Y:S01]  /*11e90*/  SHFL.BFLY PT, R6, R7, 0x1, 0x1f ;  /* 0x0c201f0007067f89 */ /* 0x000e2200000e0000 */
[----:B------:R-:W-:-:S04]  /*11ea0*/  FMNMX R18, R81, R18, !PT ;  /* 0x0000001251127209 */ /* 0x000fc80007800000 */
[----:B------:R-:W-:Y:S01]  /*11eb0*/  FMNMX R18, R84, R18, !PT ;  /* 0x0000001254127209 */ /* 0x000fe20007800000 */
[----:B------:R-:W-:-:S03]  /*11ec0*/  FMUL R21, R21, 1.4426950216293334961 ;  /* 0x3fb8aa3b15157820 */ /* 0x000fc60000400000 */
[----:B------:R-:W-:Y:S01]  /*11ed0*/  FMNMX R18, R85, R18, !PT ;  /* 0x0000001255127209 */ /* 0x000fe20007800000 */
[----:B------:R1:W-:Y:S03]  /*11ee0*/  MUFU.EX2 R134, R21 ;  /* 0x0000001500867308 */ /* 0x0003e60000000800 */
[----:B------:R-:W-:-:S04]  /*11ef0*/  FMNMX R18, R52, R18, !PT ;  /* 0x0000001234127209 */ /* 0x000fc80007800000 */
[----:B------:R-:W-:Y:S01]  /*11f00*/  FMNMX R18, R53, R18, !PT ;  /* 0x0000001235127209 */ /* 0x000fe20007800000 */
[--C-:B-1----:R-:W-:Y:S02]  /*11f10*/  FADD R21, R132, -R20.reuse ;  /* 0x8000001484157221 */ /* 0x102fe40000000000 */
[----:B------:R1:W-:Y:S01]  /*11f20*/  MUFU.EX2 R132, R19 ;  /* 0x0000001300847308 */ /* 0x0003e20000000800 */
[----:B0-----:R-:W-:Y:S01]  /*11f30*/  FMNMX R6, R7, R6, !PT ;  /* 0x0000000607067209 */ /* 0x001fe20007800000 */
[----:B------:R-:W-:Y:S01]  /*11f40*/  FMUL R21, R21, 1.4426950216293334961 ;  /* 0x3fb8aa3b15157820 */ /* 0x000fe20000400000 */
[----:B------:R-:W-:Y:S01]  /*11f50*/  FMNMX R18, R117, R18, !PT ;  /* 0x0000001275127209 */ /* 0x000fe20007800000 */
[----:B-1----:R-:W-:Y:S01]  /*11f60*/  FADD R19, R131, -R20 ;  /* 0x8000001483137221 */ /* 0x002fe20000000000 */
[----:B------:R-:W-:-:S03]  /*11f70*/  FMNMX R6, R6, R180, !PT ;  /* 0x000000b406067209 */ /* 0x000fc60007800000 */
[----:B------:R0:W-:Y:S01]  /*11f80*/  MUFU.EX2 R131, R21 ;  /* 0x0000001500837308 */ /* 0x0001e20000000800 */
[----:B------:R-:W-:Y:S01]  /*11f90*/  FMUL R19, R19, 1.4426950216293334961 ;  /* 0x3fb8aa3b13137820 */ /* 0x000fe20000400000 */
[--C-:B------:R-:W-:Y:S01]  /*11fa0*/  FADD R7, R129, -R20.reuse ;  /* 0x8000001481077221 */ /* 0x100fe20000000000 */
[----:B------:R-:W-:Y:S01]  /*11fb0*/  FMNMX R18, R111, R18, !PT ;  /* 0x000000126f127209 */ /* 0x000fe20007800000 */
[----:B0-----:R-:W-:-:S04]  /*11fc0*/  FADD R21, R130, -R20 ;  /* 0x8000001482157221 */ /* 0x001fc80000000000 */
[----:B------:R0:W-:Y:S01]  /*11fd0*/  MUFU.EX2 R130, R19 ;  /* 0x0000001300827308 */ /* 0x0001e20000000800 */
[----:B------:R-:W-:Y:S01]  /*11fe0*/  FMUL R7, R7, 1.4426950216293334961 ;  /* 0x3fb8aa3b07077820 */ /* 0x000fe20000400000 */
[----:B------:R-:W-:Y:S01]  /*11ff0*/  FMNMX R18, R115, R18, !PT ;  /* 0x0000001273127209 */ /* 0x000fe20007800000 */
[----:B0-----:R-:W-:-:S05]  /*12000*/  FADD R19, R128, -R6 ;  /* 0x8000000680137221 */ /* 0x001fca0000000000 */
[----:B------:R0:W-:Y:S01]  /*12010*/  MUFU.EX2 R128, R7 ;  /* 0x0000000700807308 */ /* 0x0001e20000000800 */
[----:B------:R-:W-:Y:S01]  /*12020*/  FMUL R19, R19, 1.4426950216293334961 ;  /* 0x3fb8aa3b13137820 */ /* 0x000fe20000400000 */
[----:B0-----:R-:W-:Y:S01]  /*12030*/  FMNMX R7, R109, R18, !PT ;  /* 0x000000126d077209 */ /* 0x001fe20007800000 */
[----:B------:R-:W-:-:S05]  /*12040*/  FADD R18, R127, -R6 ;  /* 0x800000067f127221 */ /* 0x000fca0000000000 */
[----:B------:R0:W-:Y:S01]  /*12050*/  MUFU.EX2 R127, R19 ;  /* 0x00000013007f7308 */ /* 0x0001e20000000800 */
[----:B------:R-:W-:Y:S01]  /*12060*/  FMUL R18, R18, 1.4426950216293334961 ;  /* 0x3fb8aa3b12127820 */ /* 0x000fe20000400000 */
[----:B0-----:R-:W-:-:S06]  /*12070*/  FADD R19, R126, -R6 ;  /* 0x800000067e137221 */ /* 0x001fcc0000000000 */
[----:B------:R0:W-:Y:S01]  /*12080*/  MUFU.EX2 R126, R18 ;  /* 0x00000012007e7308 */ /* 0x0001e20000000800 */
[----:B------:R-:W-:Y:S01]  /*12090*/  FMUL R19, R19, 1.4426950216293334961 ;  /* 0x3fb8aa3b13137820 */ /* 0x000fe20000400000 */
[----:B0-----:R-:W-:-:S06]  /*120a0*/  FADD R18, R125, -R6 ;  /* 0x800000067d127221 */ /* 0x001fcc0000000000 */
[----:B------:R0:W-:Y:S02]  /*120b0*/  MUFU.EX2 R125, R19 ;  /* 0x00000013007d7308 */ /* 0x0001e40000000800 */
[--C-:B0-----:R-:W-:Y:S01]  /*120c0*/  FADD R19, R60, -R6.reuse ;  /* 0x800000063c137221 */ /* 0x101fe20000000000 */
[--C-:B------:R-:W-:Y:S02]  /*120d0*/  FADD R60, R177, -R6.reuse ;  /* 0x80000006b13c7221 */ /* 0x100fe40000000000 */
[----:B------:R-:W2:Y:S01]  /*120e0*/  LDL.LU R177, [R1+0x2c8] ;  /* 0x0002c80001b17983 */ /* 0x000ea20000300800 */
[----:B------:R-:W-:-:S04]  /*120f0*/  FADD R26, R61, -R6 ;  /* 0x800000063d1a7221 */ /* 0x000fc80000000000 */
[----:B------:R-:W-:-:S04]  /*12100*/  FMUL R26, R26, 1.4426950216293334961 ;  /* 0x3fb8aa3b1a1a7820 */ /* 0x000fc80000400000 */
[----:B------:R0:W-:Y:S02]  /*12110*/  MUFU.EX2 R57, R26 ;  /* 0x0000001a00397308 */ /* 0x0001e40000000800 */
[----:B0-----:R-:W-:Y:S02]  /*12120*/  FADD R26, R238, -R6 ;  /* 0x80000006ee1a7221 */ /* 0x001fe40000000000 */
[----:B------:R-:W3:Y:S04]  /*12130*/  LDL.LU R238, [R1+0x154] ;  /* 0x0001540001ee7983 */ /* 0x000ee80000300800 */
[----:B------:R-:W4:Y:S01]  /*12140*/  LDL.LU R70, [R1+0x150] ;  /* 0x0001500001467983 */ /* 0x000f220000300800 */
[----:B------:R-:W-:Y:S01]  /*12150*/  FMNMX R7, R107, R7, !PT ;  /* 0x000000076b077209 */ /* 0x000fe20007800000 */
[----:B------:R-:W-:Y:S01]  /*12160*/  FMUL R21, R21, 1.4426950216293334961 ;  /* 0x3fb8aa3b15157820 */ /* 0x000fe20000400000 */
[----:B------:R-:W-:Y:S01]  /*12170*/  MUFU.EX2 R220, R22 ;  /* 0x0000001600dc7308 */ /* 0x000fe20000000800 */
[----:B------:R-:W-:Y:S01]  /*12180*/  FMUL R19, R19, 1.4426950216293334961 ;  /* 0x3fb8aa3b13137820 */ /* 0x000fe20000400000 */
[----:B------:R-:W-:Y:S01]  /*12190*/  FMNMX R7, R91, R7, !PT ;  /* 0x000000075b077209 */ /* 0x000fe20007800000 */
[----:B------:R-:W4:Y:S03]  /*121a0*/  LDL.LU R43, [R1+0x23c] ;  /* 0x00023c00012b7983 */ /* 0x000f260000300800 */
[----:B------:R-:W-:Y:S01]  /*121b0*/  FMNMX R7, R78, R7, !PT ;  /* 0x000000074e077209 */ /* 0x000fe20007800000 */
[----:B------:R-:W4:Y:S03]  /*121c0*/  LDL.LU R39, [R1+0x230] ;  /* 0x0002300001277983 */ /* 0x000f260000300800 */
[----:B------:R-:W-:Y:S01]  /*121d0*/  FMNMX R7, R82, R7, !PT ;  /* 0x0000000752077209 */ /* 0x000fe20007800000 */
[----:B------:R0:W-:Y:S01]  /*121e0*/  MUFU.EX2 R129, R21 ;  /* 0x0000001500817308 */ /* 0x0001e20000000800 */
[----:B------:R-:W4:Y:S02]  /*121f0*/  LDL.LU R92, [R1+0x21c] ;  /* 0x00021c00015c7983 */ /* 0x000f240000300800 */
[----:B------:R-:W-:-:S02]  /*12200*/  FMNMX R7, R176, R7, !PT ;  /* 0x00000007b0077209 */ /* 0x000fc40007800000 */
[----:B------:R-:W4:Y:S02]  /*12210*/  LDL.LU R94, [R1+0x228] ;  /* 0x00022800015e7983 */ /* 0x000f240000300800 */
[----:B------:R-:W-:Y:S01]  /*12220*/  FMNMX R7, R44, R7, !PT ;  /* 0x000000072c077209 */ /* 0x000fe20007800000 */
[----:B0-----:R-:W-:Y:S01]  /*12230*/  FMUL R21, R18, 1.4426950216293334961 ;  /* 0x3fb8aa3b12157820 */ /* 0x001fe20000400000 */
[----:B------:R-:W-:Y:S02]  /*12240*/  FADD R18, R62, -R6 ;  /* 0x800000063e127221 */ /* 0x000fe40000000000 */
[----:B------:R-:W-:Y:S01]  /*12250*/  FMNMX R7, R88, R7, !PT ;  /* 0x0000000758077209 */ /* 0x000fe20007800000 */
[----:B------:R0:W-:Y:S01]  /*12260*/  MUFU.EX2 R56, R19 ;  /* 0x0000001300387308 */ /* 0x0001e20000000800 */
[----:B------:R-:W4:Y:S01]  /*12270*/  LDL.LU R93, [R1+0x218] ;  /* 0x00021800015d7983 */ /* 0x000f220000300800 */
[----:B------:R-:W-:Y:S01]  /*12280*/  FMUL R18, R18, 1.4426950216293334961 ;  /* 0x3fb8aa3b12127820 */ /* 0x000fe20000400000 */
[----:B------:R-:W-:-:S02]  /*12290*/  FMNMX R7, R86, R7, !PT ;  /* 0x0000000756077209 */ /* 0x000fc40007800000 */
[----:B------:R-:W4:Y:S03]  /*122a0*/  LDL.LU R95, [R1+0x20c] ;  /* 0x00020c00015f7983 */ /* 0x000f260000300800 */
[----:B------:R1:W-:Y:S01]  /*122b0*/  MUFU.EX2 R22, R18 ;  /* 0x0000001200167308 */ /* 0x0003e20000000800 */
[--C-:B0-----:R-:W-:Y:S01]  /*122c0*/  FADD R19, R242, -R6.reuse ;  /* 0x80000006f2137221 */ /* 0x101fe20000000000 */
[----:B------:R-:W4:Y:S04]  /*122d0*/  LDL.LU R96, [R1+0x1fc] ;  /* 0x0001fc0001607983 */ /* 0x000f280000300800 */
[----:B-1----:R-:W0:Y:S01]  /*122e0*/  SHFL.BFLY PT, R18, R7, 0x2, 0x1f ;  /* 0x0c401f0007127f89 */ /* 0x002e2200000e0000 */
[----:B------:R-:W-:Y:S01]  /*122f0*/  FMUL R58, R19, 1.4426950216293334961 ;  /* 0x3fb8aa3b133a7820 */ /* 0x000fe20000400000 */
[----:B------:R-:W-:-:S02]  /*12300*/  FADD R19, R243, -R6 ;  /* 0x80000006f3137221 */ /* 0x000fc40000000000 */
[----:B------:R-:W4:Y:S02]  /*12310*/  LDL.LU R40, [R1+0x200] ;  /* 0x0002000001287983 */ /* 0x000f240000300800 */
[----:B------:R-:W-:Y:S02]  /*12320*/  FMUL R19, R19, 1.4426950216293334961 ;  /* 0x3fb8aa3b13137820 */ /* 0x000fe40000400000 */
[----:B------:R-:W4:Y:S02]  /*12330*/  LDL.LU R97, [R1+0x1f8] ;  /* 0x0001f80001617983 */ /* 0x000f240000300800 */
[----:B------:R1:W-:Y:S01]  /*12340*/  MUFU.EX2 R59, R19 ;  /* 0x00000013003b7308 */ /* 0x0003e20000000800 */
[--C-:B------:R-:W-:Y:S01]  /*12350*/  FADD R23, R63, -R6.reuse ;  /* 0x800000063f177221 */ /* 0x100fe20000000000 */
[----:B------:R-:W4:Y:S04]  /*12360*/  LDL.LU R99, [R1+0x1f4] ;  /* 0x0001f40001637983 */ /* 0x000f280000300800 */
[----:B------:R-:W4:Y:S01]  /*12370*/  LDL.LU R100, [R1+0x1ac] ;  /* 0x0001ac0001647983 */ /* 0x000f220000300800 */
[----:B------:R-:W-:Y:S01]  /*12380*/  FMUL R26, R26, 1.4426950216293334961 ;  /* 0x3fb8aa3b1a1a7820 */ /* 0x000fe20000400000 */
[----:B------:R-:W-:Y:S01]  /*12390*/  FMUL R228, R228, 1.4426950216293334961 ;  /* 0x3fb8aa3be4e47820 */ /* 0x000fe20000400000 */
[----:B------:R-:W-:Y:S01]  /*123a0*/  FMUL R118, R118, 1.4426950216293334961 ;  /* 0x3fb8aa3b76767820 */ /* 0x000fe20000400000 */
[----:B------:R-:W4:Y:S01]  /*123b0*/  LDG.E.U8 R242, desc[UR44][R16.64] ;  /* 0x0000002c10f27981 */ /* 0x000f22000c1e1100 */
[----:B0-----:R-:W-:Y:S01]  /*123c0*/  FMNMX R7, R7, R18, !PT ;  /* 0x0000001207077209 */ /* 0x001fe20007800000 */
[----:B-1----:R-:W-:-:S02]  /*123d0*/  FADD R19, R244, -R6 ;  /* 0x80000006f4137221 */ /* 0x002fc40000000000 */
[----:B------:R-:W4:Y:S04]  /*123e0*/  LDL.LU R49, [R1+0x1ec] ;  /* 0x0001ec0001317983 */ /* 0x000f280000300800 */
[----:B------:R-:W0:Y:S01]  /*123f0*/  SHFL.BFLY PT, R18, R7, 0x1, 0x1f ;  /* 0x0c201f0007127f89 */ /* 0x000e2200000e0000 */
[----:B------:R-:W-:-:S03]  /*12400*/  FMUL R19, R19, 1.4426950216293334961 ;  /* 0x3fb8aa3b13137820 */ /* 0x000fc60000400000 */
[----:B------:R-:W4:Y:S01]  /*12410*/  LDL.LU R101, [R1+0x1bc] ;  /* 0x0001bc0001657983 */ /* 0x000f220000300800 */
[----:B------:R1:W-:Y:S03]  /*12420*/  MUFU.EX2 R61, R19 ;  /* 0x00000013003d7308 */ /* 0x0003e60000000800 */
[----:B------:R-:W4:Y:S04]  /*12430*/  LDL.LU R103, [R1+0x1b8] ;  /* 0x0001b80001677983 */ /* 0x000f280000300800 */
[----:B------:R-:W4:Y:S01]  /*12440*/  LDL.LU R104, [R1+0x1a8] ;  /* 0x0001a80001687983 */ /* 0x000f220000300800 */
[----:B-1----:R-:W-:Y:S01]  /*12450*/  FADD R19, R235, -R6 ;  /* 0x80000006eb137221 */ /* 0x002fe20000000000 */
[----:B------:R1:W-:Y:S02]  /*12460*/  MUFU.EX2 R62, R26 ;  /* 0x0000001a003e7308 */ /* 0x0003e40000000800 */
[----:B------:R-:W4:Y:S01]  /*12470*/  LDL.LU R108, [R1+0x1b4] ;  /* 0x0001b400016c7983 */ /* 0x000f220000300800 */
[----:B------:R-:W-:-:S03]  /*12480*/  FMUL R19, R19, 1.4426950216293334961 ;  /* 0x3fb8aa3b13137820 */ /* 0x000fc60000400000 */
[----:B------:R-:W4:Y:S01]  /*12490*/  LDL.LU R105, [R1+0x140] ;  /* 0x0001400001697983 */ /* 0x000f220000300800 */
[----:B0-----:R-:W-:Y:S01]  /*124a0*/  FMNMX R18, R7, R18, !PT ;  /* 0x0000001207127209 */ /* 0x001fe20007800000 */
[----:B------:R-:W-:Y:S01]  /*124b0*/  MUFU.EX2 R63, R19 ;  /* 0x00000013003f7308 */ /* 0x000fe20000000800 */
[----:B-1----:R-:W-:Y:S01]  /*124c0*/  FADD R26, R224, -R6 ;  /* 0x80000006e01a7221 */ /* 0x002fe20000000000 */
[----:B------:R-:W4:Y:S01]  /*124d0*/  LDL.LU R54, [R1+0x1c0] ;  /* 0x0001c00001367983 */ /* 0x000f220000300800 */
[----:B------:R-:W-:-:S03]  /*124e0*/  FMUL R237, R237, 1.4426950216293334961 ;  /* 0x3fb8aa3beded7820 */ /* 0x000fc60000400000 */
[----:B------:R-:W4:Y:S02]  /*124f0*/  LDG.E.U8 R243, desc[UR44][R24.64] ;  /* 0x0000002c18f37981 */ /* 0x000f24000c1e1100 */
[----:B------:R-:W0:Y:S02]  /*12500*/  MUFU.EX2 R228, R228 ;  /* 0x000000e400e47308 */ /* 0x000e240000000800 */
[----:B------:R1:W4:Y:S04]  /*12510*/  LDG.E.U8 R244, desc[UR44][R14.64] ;  /* 0x0000002c0ef47981 */ /* 0x000328000c1e1100 */
[----:B------:R-:W4:Y:S02]  /*12520*/  LDL.LU R45, [R1+0x1a4] ;  /* 0x0001a400012d7983 */ /* 0x000f240000300800 */
[----:B------:R-:W-:Y:S02]  /*12530*/  MUFU.EX2 R173, R118 ;  /* 0x0000007600ad7308 */ /* 0x000fe40000000800 */
[----:B------:R-:W4:Y:S04]  /*12540*/  LDL.LU R50, [R1+0x1b0] ;  /* 0x0001b00001327983 */ /* 0x000f280000300800 */
[----:B------:R-:W4:Y:S01]  /*12550*/  LDL.LU R51, [R1+0x190] ;  /* 0x0001900001337983 */ /* 0x000f220000300800 */
[----:B0-----:R-:W-:Y:S01]  /*12560*/  F2FP.SATFINITE.E4M3.F32.PACK_AB_MERGE_C R235, R226, R228, RZ ;  /* 0x000000e4e2eb723e */ /* 0x001fe200048070ff */
[----:B------:R-:W-:Y:S02]  /*12570*/  MUFU.EX2 R237, R237 ;  /* 0x000000ed00ed7308 */ /* 0x000fe40000000800 */
[----:B------:R-:W4:Y:S01]  /*12580*/  LDL.LU R110, [R1+0x19c] ;  /* 0x00019c00016e7983 */ /* 0x000f220000300800 */
[----:B------:R-:W-:Y:S01]  /*12590*/  FADD R151, R151, -R6 ;  /* 0x8000000697977221 */ /* 0x000fe20000000000 */
[----:B------:R-:W-:Y:S01]  /*125a0*/  LOP3.LUT R102, R102, 0x7f, RZ, 0xc0, !PT ;  /* 0x0000007f66667812 */ /* 0x000fe200078ec0ff */
[----:B------:R-:W-:Y:S02]  /*125b0*/  BAR.SYNC.DEFER_BLOCKING 0x0 ;  /* 0x0000000000007b1d */ /* 0x000fe40000010000 */
[----:B------:R-:W-:Y:S01]  /*125c0*/  FMUL R65, R151, 1.4426950216293334961 ;  /* 0x3fb8aa3b97417820 */ /* 0x000fe20000400000 */
[----:B------:R-:W-:-:S03]  /*125d0*/  FMUL R26, R26, 1.4426950216293334961 ;  /* 0x3fb8aa3b1a1a7820 */ /* 0x000fc60000400000 */
[----:B------:R-:W4:Y:S04]  /*125e0*/  LDL.LU R106, [R1+0x144] ;  /* 0x00014400016a7983 */ /* 0x000f280000300800 */
[----:B------:R-:W4:Y:S04]  /*125f0*/  LDL.LU R90, [R1+0x198] ;  /* 0x00019800015a7983 */ /* 0x000f280000300800 */
[----:B------:R-:W4:Y:S01]  /*12600*/  LDL.LU R89, [R1+0x148] ;  /* 0x0001480001597983 */ /* 0x000f220000300800 */
[----:B------:R-:W-:Y:S03]  /*12610*/  MUFU.EX2 R64, R26 ;  /* 0x0000001a00407308 */ /* 0x000fe60000000800 */
[----:B------:R-:W4:Y:S01]  /*12620*/  LDL.LU R87, [R1+0x14c] ;  /* 0x00014c0001577983 */ /* 0x000f220000300800 */
[----:B--2---:R-:W-:-:S05]  /*12630*/  FMNMX R19, R18, R177, !PT ;  /* 0x000000b112137209 */ /* 0x004fca0007800000 */
[--C-:B------:R-:W-:Y:S01]  /*12640*/  FADD R7, R172, -R19.reuse ;  /* 0x80000013ac077221 */ /* 0x100fe20000000000 */
[----:B------:R-:W-:-:S03]  /*12650*/  FADD R18, R227, -R19 ;  /* 0x80000013e3127221 */ /* 0x000fc60000000000 */
[----:B------:R-:W-:-:S04]  /*12660*/  FMUL R7, R7, 1.4426950216293334961 ;  /* 0x3fb8aa3b07077820 */ /* 0x000fc80000400000 */
[----:B------:R0:W-:Y:S01]  /*12670*/  MUFU.EX2 R227, R7 ;  /* 0x0000000700e37308 */ /* 0x0001e20000000800 */
[--C-:B------:R-:W-:Y:S01]  /*12680*/  FADD R149, R149, -R19.reuse ;  /* 0x8000001395957221 */ /* 0x100fe20000000000 */
[----:B------:R-:W-:Y:S01]  /*12690*/  FMUL R18, R18, 1.4426950216293334961 ;  /* 0x3fb8aa3b12127820 */ /* 0x000fe20000400000 */
[--C-:B0-----:R-:W-:Y:S02]  /*126a0*/  FADD R7, R225, -R19.reuse ;  /* 0x80000013e1077221 */ /* 0x101fe40000000000 */
[----:B------:R-:W-:Y:S02]  /*126b0*/  FMUL R149, R149, 1.4426950216293334961 ;  /* 0x3fb8aa3b95957820 */ /* 0x000fe40000400000 */
[----:B------:R-:W-:Y:S01]  /*126c0*/  FMUL R224, R7, 1.4426950216293334961 ;  /* 0x3fb8aa3b07e07820 */ /* 0x000fe20000400000 */
[--C-:B------:R-:W-:Y:S01]  /*126d0*/  FADD R7, R222, -R19.reuse ;  /* 0x80000013de077221 */ /* 0x100fe20000000000 */
[----:B------:R-:W0:Y:S03]  /*126e0*/  MUFU.EX2 R172, R149 ;  /* 0x0000009500ac7308 */ /* 0x000e260000000800 */
[----:B------:R-:W-:Y:S01]  /*126f0*/  FMUL R222, R7, 1.4426950216293334961 ;  /* 0x3fb8aa3b07de7820 */ /* 0x000fe20000400000 */
[----:B------:R-:W-:-:S04]  /*12700*/  FADD R7, R221, -R19 ;  /* 0x80000013dd077221 */ /* 0x000fc80000000000 */
[----:B------:R-:W-:Y:S01]  /*12710*/  MUFU.EX2 R225, R18 ;  /* 0x0000001200e17308 */ /* 0x000fe20000000800 */
[----:B------:R-:W-:Y:S01]  /*12720*/  FMUL R221, R7, 1.4426950216293334961 ;  /* 0x3fb8aa3b07dd7820 */ /* 0x000fe20000400000 */
[----:B------:R-:W-:-:S06]  /*12730*/  FADD R7, R218, -R19 ;  /* 0x80000013da077221 */ /* 0x000fcc0000000000 */
[----:B------:R-:W2:Y:S01]  /*12740*/  MUFU.EX2 R224, R224 ;  /* 0x000000e000e07308 */ /* 0x000ea20000000800 */
[----:B------:R-:W-:Y:S01]  /*12750*/  FMUL R7, R7, 1.4426950216293334961 ;  /* 0x3fb8aa3b07077820 */ /* 0x000fe20000400000 */
[----:B------:R-:W-:-:S04]  /*12760*/  FADD R218, R219, -R19 ;  /* 0x80000013dbda7221 */ /* 0x000fc80000000000 */
[----:B------:R-:W-:Y:S02]  /*12770*/  FMUL R218, R218, 1.4426950216293334961 ;  /* 0x3fb8aa3bdada7820 */ /* 0x000fe40000400000 */
[----:B------:R3:W-:Y:S01]  /*12780*/  MUFU.EX2 R219, R7 ;  /* 0x0000000700db7308 */ /* 0x0007e20000000800 */
[----:B0-----:R-:W-:Y:S01]  /*12790*/  F2FP.SATFINITE.E4M3.F32.PACK_AB_MERGE_C R235, R227, R172, R235 ;  /* 0x000000ace3eb723e */ /* 0x001fe200048070eb */
[----:B-1----:R-:W-:Y:S01]  /*127a0*/  FADD R14, R240, -R19 ;  /* 0x80000013f00e7221 */ /* 0x002fe20000000000 */
[----:B---3--:R-:W-:-:S05]  /*127b0*/  F2FP.SATFINITE.E4M3.F32.PACK_AB_MERGE_C R7, R223, R173, RZ ;  /* 0x000000addf07723e */ /* 0x008fca00048070ff */
[----:B------:R-:W-:Y:S01]  /*127c0*/  MUFU.EX2 R222, R222 ;  /* 0x000000de00de7308 */ /* 0x000fe20000000800 */
[----:B--2---:R-:W-:-:S07]  /*127d0*/  F2FP.SATFINITE.E4M3.F32.PACK_AB_MERGE_C R7, R224, R225, R7 ;  /* 0x000000e1e007723e */ /* 0x004fce0004807007 */
[----:B------:R-:W0:Y:S01]  /*127e0*/  MUFU.EX2 R221, R221 ;  /* 0x000000dd00dd7308 */ /* 0x000e220000000800 */
[----:B------:R-:W-:Y:S02]  /*127f0*/  SEL R240, R235, R7, !P0 ;  /* 0x00000007ebf07207 */ /* 0x000fe40004000000 */
[----:B------:R-:W-:Y:S01]  /*12800*/  SEL R235, R7, R235, !P0 ;  /* 0x000000eb07eb7207 */ /* 0x000fe20004000000 */
[----:B------:R-:W-:-:S04]  /*12810*/  FADD R7, R217, -R19 ;  /* 0x80000013d9077221 */ /* 0x000fc80000000000 */
[----:B------:R-:W1:Y:S01]  /*12820*/  MUFU.EX2 R218, R218 ;  /* 0x000000da00da7308 */ /* 0x000e620000000800 */
[----:B------:R-:W-:Y:S01]  /*12830*/  FMUL R7, R7, 1.4426950216293334961 ;  /* 0x3fb8aa3b07077820 */ /* 0x000fe20000400000 */
[--C-:B------:R-:W-:Y:S01]  /*12840*/  FADD R151, R216, -R19.reuse ;  /* 0x80000013d8977221 */ /* 0x100fe20000000000 */
[----:B------:R-:W-:Y:S01]  /*12850*/  FADD R25, R76, -R19 ;  /* 0x800000134c197221 */ /* 0x000fe20000000000 */
[----:B------:R2:W-:Y:S01]  /*12860*/  STS.U8 [R102+UR19+0x4000], R238 ;  /* 0x004000ee66007988 */ /* 0x0005e20008000013 */
[----:B------:R-:W-:-:S03]  /*12870*/  FMUL R14, R14, 1.4426950216293334961 ;  /* 0x3fb8aa3b0e0e7820 */ /* 0x000fc60000400000 */
[----:B------:R3:W-:Y:S01]  /*12880*/  MUFU.EX2 R216, R7 ;  /* 0x0000000700d87308 */ /* 0x0007e20000000800 */
[----:B------:R-:W4:Y:S01]  /*12890*/  LDL.LU R76, [R1+0xac4] ;  /* 0x000ac400014c7983 */ /* 0x000f220000300800 */
[----:B------:R-:W-:Y:S01]  /*128a0*/  FMUL R25, R25, 1.4426950216293334961 ;  /* 0x3fb8aa3b19197820 */ /* 0x000fe20000400000 */
[----:B------:R-:W-:Y:S02]  /*128b0*/  FADD R26, R77, -R19 ;  /* 0x800000134d1a7221 */ /* 0x000fe40000000000 */
[----:B------:R-:W4:Y:S01]  /*128c0*/  LDL.LU R77, [R1+0xac0] ;  /* 0x000ac000014d7983 */ /* 0x000f220000300800 */
[----:B--2---:R-:W-:Y:S02]  /*128d0*/  F2FP.SATFINITE.E4M3.F32.PACK_AB_MERGE_C R238, R231, R220, RZ ;  /* 0x000000dce7ee723e */ /* 0x004fe400048070ff */
[----:B---3--:R-:W-:Y:S02]  /*128e0*/  F2FP.SATFINITE.E4M3.F32.PACK_AB_MERGE_C R7, R237, R236, RZ ;  /* 0x000000eced07723e */ /* 0x008fe400048070ff */
[----:B0-----:R-:W-:-:S02]  /*128f0*/  F2FP.SATFINITE.E4M3.F32.PACK_AB_MERGE_C R238, R221, R222, R238 ;  /* 0x000000deddee723e */ /* 0x001fc400048070ee */
[----:B-1----:R-:W-:Y:S01]  /*12900*/  F2FP.SATFINITE.E4M3.F32.PACK_AB_MERGE_C R7, R218, R219, R7 ;  /* 0x000000dbda07723e */ /* 0x002fe20004807007 */
[----:B------:R0:W-:Y:S08]  /*12910*/  MUFU.EX2 R217, R14 ;  /* 0x0000000e00d97308 */ /* 0x0001f00000000800 */
[----:B------:R1:W-:Y:S01]  /*12920*/  MUFU.EX2 R149, R25 ;  /* 0x0000001900957308 */ /* 0x0003e20000000800 */
[----:B0-----:R-:W-:Y:S01]  /*12930*/  FADD R14, R241, -R19 ;  /* 0x80000013f10e7221 */ /* 0x001fe20000000000 */
[----:B------:R-:W-:-:S02]  /*12940*/  SEL R241, R238, R7, !P0 ;  /* 0x00000007eef17207 */ /* 0x000fc40004000000 */
[----:B------:R-:W-:Y:S01]  /*12950*/  SEL R238, R7, R238, !P0 ;  /* 0x000000ee07ee7207 */ /* 0x000fe20004000000 */
[----:B------:R-:W-:Y:S01]  /*12960*/  FADD R7, R73, -R6 ;  /* 0x8000000649077221 */ /* 0x000fe20000000000 */
[--C-:B-1----:R-:W-:Y:S02]  /*12970*/  FADD R25, R80, -R19.reuse ;  /* 0x8000001350197221 */ /* 0x102fe40000000000 */
[----:B------:R-:W2:Y:S01]  /*12980*/  LDL.LU R80, [R1+0xabc] ;  /* 0x000abc0001507983 */ /* 0x000ea20000300800 */
[----:B------:R-:W-:-:S03]  /*12990*/  FADD R73, R81, -R19 ;  /* 0x8000001351497221 */ /* 0x000fc60000000000 */
[----:B------:R-:W3:Y:S01]  /*129a0*/  LDL.LU R81, [R1+0xab8] ;  /* 0x000ab80001517983 */ /* 0x000ee20000300800 */
[----:B------:R-:W-:-:S03]  /*129b0*/  FADD R74, R84, -R19 ;  /* 0x80000013544a7221 */ /* 0x000fc60000000000 */
[----:B------:R-:W3:Y:S01]  /*129c0*/  LDL.LU R84, [R1+0xab4] ;  /* 0x000ab40001547983 */ /* 0x000ee20000300800 */
[----:B------:R-:W-:-:S03]  /*129d0*/  FADD R75, R85, -R19 ;  /* 0x80000013554b7221 */ /* 0x000fc60000000000 */
[----:B------:R-:W3:Y:S01]  /*129e0*/  LDL.LU R85, [R1+0xab0] ;  /* 0x000ab00001557983 */ /* 0x000ee20000300800 */
[----:B------:R-:W-:-:S03]  /*129f0*/  FADD R31, R111, -R19 ;  /* 0x800000136f1f7221 */ /* 0x000fc60000000000 */
[----:B----4-:R-:W-:Y:S01]  /*12a00*/  STS.U8 [R102+UR19+0x4400], R70 ;  /* 0x0044004666007988 */ /* 0x010fe20008000013 */
[----:B------:R-:W-:-:S03]  /*12a10*/  FMUL R31, R31, 1.4426950216293334961 ;  /* 0x3fb8aa3b1f1f7820 */ /* 0x000fc60000400000 */
[----:B------:R-:W-:Y:S04]  /*12a20*/  STS.U8 [R102+UR19+0x4800], R247 ;  /* 0x004800f766007988 */ /* 0x000fe80008000013 */
[----:B------:R-:W-:Y:S04]  /*12a30*/  STS.U8 [R102+UR19+0x4c00], R246 ;  /* 0x004c00f666007988 */ /* 0x000fe80008000013 */
[----:B------:R-:W-:Y:S04]  /*12a40*/  STS.U8 [R102+UR19+0x5000], R245 ;  /* 0x005000f566007988 */ /* 0x000fe80008000013 */
[----:B------:R0:W-:Y:S01]  /*12a50*/  STS.U8 [R102+UR19+0x5400], R113 ;  /* 0x0054007166007988 */ /* 0x0001e20008000013 */
[--C-:B------:R-:W-:Y:S01]  /*12a60*/  FADD R111, R109, -R19.reuse ;  /* 0x800000136d6f7221 */ /* 0x100fe20000000000 */
[----:B0-----:R-:W-:-:S02]  /*12a70*/  FADD R113, R115, -R19 ;  /* 0x8000001373717221 */ /* 0x001fc40000000000 */
[----:B------:R0:W-:Y:S02]  /*12a80*/  MUFU.EX2 R115, R31 ;  /* 0x0000001f00737308 */ /* 0x0001e40000000800 */
[----:B0-----:R-:W-:-:S04]  /*12a90*/  FADD R31, R107, -R19 ;  /* 0x800000136b1f7221 */ /* 0x001fc80000000000 */
[----:B------:R-:W-:-:S04]  /*12aa0*/  FMUL R31, R31, 1.4426950216293334961 ;  /* 0x3fb8aa3b1f1f7820 */ /* 0x000fc80000400000 */
[----:B------:R0:W-:Y:S02]  /*12ab0*/  MUFU.EX2 R109, R31 ;  /* 0x0000001f006d7308 */ /* 0x0001e40000000800 */
[--C-:B0-----:R-:W-:Y:S01]  /*12ac0*/  FADD R31, R82, -R19.reuse ;  /* 0x80000013521f7221 */ /* 0x101fe20000000000 */
[----:B------:R-:W-:Y:S02]  /*12ad0*/  FADD R82, R176, -R19 ;  /* 0x80000013b0527221 */ /* 0x000fe40000000000 */
[----:B------:R-:W4:Y:S01]  /*12ae0*/  LDL.LU R176, [R1+0x2cc] ;  /* 0x0002cc0001b07983 */ /* 0x000f220000300800 */
[----:B------:R-:W-:Y:S01]  /*12af0*/  FMUL R234, R234, 1.4426950216293334961 ;  /* 0x3fb8aa3beaea7820 */ /* 0x000fe20000400000 */
[----:B------:R-:W-:Y:S01]  /*12b00*/  FADD R150, R150, -R6 ;  /* 0x8000000696967221 */ /* 0x000fe20000000000 */
[----:B------:R-:W-:Y:S01]  /*12b10*/  FMUL R151, R151, 1.4426950216293334961 ;  /* 0x3fb8aa3b97977820 */ /* 0x000fe20000400000 */
[----:B------:R-:W-:-:S03]  /*12b20*/  FMUL R14, R14, 1.4426950216293334961 ;  /* 0x3fb8aa3b0e0e7820 */ /* 0x000fc60000400000 */
[----:B------:R-:W0:Y:S01]  /*12b30*/  MUFU.EX2 R234, R234 ;  /* 0x000000ea00ea7308 */ /* 0x000e220000000800 */
[----:B------:R-:W-:-:S07]  /*12b40*/  FMUL R66, R150, 1.4426950216293334961 ;  /* 0x3fb8aa3b96427820 */ /* 0x000fce0000400000 */
[----:B------:R-:W-:Y:S08]  /*12b50*/  MUFU.EX2 R151, R151 ;  /* 0x0000009700977308 */ /* 0x000ff00000000800 */
[----:B------:R1:W1:Y:S01]  /*12b60*/  MUFU.EX2 R150, R14 ;  /* 0x0000000e00967308 */ /* 0x0002620000000800 */
[----:B------:R-:W-:Y:S01]  /*12b70*/  FMUL R7, R7, 1.4426950216293334961 ;  /* 0x3fb8aa3b07077820 */ /* 0x000fe20000400000 */
[----:B0-----:R-:W-:Y:S01]  /*12b80*/  F2FP.SATFINITE.E4M3.F32.PACK_AB_MERGE_C R38, R233, R234, RZ ;  /* 0x000000eae926723e */ /* 0x001fe200048070ff */
[----:B-1----:R-:W-:-:S05]  /*12b90*/  FADD R14, R67, -R6 ;  /* 0x80000006430e7221 */ /* 0x002fca0000000000 */
[----:B------:R0:W-:Y:S01]  /*12ba0*/  MUFU.EX2 R67, R7 ;  /* 0x0000000700437308 */ /* 0x0001e20000000800 */
[----:B------:R-:W-:Y:S01]  /*12bb0*/  FMUL R14, R14, 1.4426950216293334961 ;  /* 0x3fb8aa3b0e0e7820 */ /* 0x000fe20000400000 */
[----:B------:R-:W-:Y:S02]  /*12bc0*/  F2FP.SATFINITE.E4M3.F32.PACK_AB_MERGE_C R38, R216, R217, R38 ;  /* 0x000000d9d826723e */ /* 0x000fe40004807026 */
[----:B0-----:R-:W-:-:S04]  /*12bd0*/  F2FP.SATFINITE.E4M3.F32.PACK_AB_MERGE_C R7, R230, R232, RZ ;  /* 0x000000e8e607723e */ /* 0x001fc800048070ff */
[----:B------:R0:W-:Y:S01]  /*12be0*/  MUFU.EX2 R48, R14 ;  /* 0x0000000e00307308 */ /* 0x0001e20000000800 */
[----:B------:R-:W-:Y:S01]  /*12bf0*/  F2FP.SATFINITE.E4M3.F32.PACK_AB_MERGE_C R7, R150, R151, R7 ;  /* 0x000000979607723e */ /* 0x000fe20004807007 */
[----:B0-----:R-:W-:-:S03]  /*12c00*/  FADD R14, R239, -R6 ;  /* 0x80000006ef0e7221 */ /* 0x001fc60000000000 */
[----:B------:R-:W-:Y:S02]  /*12c10*/  SEL R239, R38, R7, !P0 ;  /* 0x0000000726ef7207 */ /* 0x000fe40004000000 */
[----:B------:R-:W-:Y:S01]  /*12c20*/  SEL R38, R7, R38, !P0 ;  /* 0x0000002607267207 */ /* 0x000fe20004000000 */
[--C-:B------:R-:W-:Y:S01]  /*12c30*/  FADD R7, R68, -R6.reuse ;  /* 0x8000000644077221 */ /* 0x100fe20000000000 */
[----:B------:R-:W-:-:S03]  /*12c40*/  FADD R72, R71, -R6 ;  /* 0x8000000647487221 */ /* 0x000fc60000000000 */
[----:B------:R-:W-:Y:S01]  /*12c50*/  FMUL R7, R7, 1.4426950216293334961 ;  /* 0x3fb8aa3b07077820 */ /* 0x000fe20000400000 */
[----:B------:R-:W-:-:S03]  /*12c60*/  FMUL R14, R14, 1.4426950216293334961 ;  /* 0x3fb8aa3b0e0e7820 */ /* 0x000fc60000400000 */
[----:B------:R0:W-:Y:S02]  /*12c70*/  MUFU.EX2 R71, R7 ;  /* 0x0000000700477308 */ /* 0x0001e40000000800 */
[----:B0-----:R-:W-:-:S06]  /*12c80*/  FMNMX R7, R43, R39, !PT ;  /* 0x000000272b077209 */ /* 0x001fcc0007800000 */
[----:B------:R0:W-:Y:S01]  /*12c90*/  MUFU.EX2 R47, R14 ;  /* 0x0000000e002f7308 */ /* 0x0001e20000000800 */
[----:B------:R-:W-:Y:S01]  /*12ca0*/  FMNMX R7, R92, R7, !PT ;  /* 0x000000075c077209 */ /* 0x000fe20007800000 */
[----:B0-----:R-:W-:-:S03]  /*12cb0*/  FADD R14, R69, -R6 ;  /* 0x80000006450e7221 */ /* 0x001fc60000000000 */
[----:B------:R-:W-:Y:S01]  /*12cc0*/  FMNMX R7, R94, R7, !PT ;  /* 0x000000075e077209 */ /* 0x000fe20007800000 */
[----:B------:R-:W-:-:S04]  /*12cd0*/  FMUL R14, R14, 1.4426950216293334961 ;  /* 0x3fb8aa3b0e0e7820 */ /* 0x000fc80000400000 */
[----:B------:R0:W-:Y:S02]  /*12ce0*/  MUFU.EX2 R247, R14 ;  /* 0x0000000e00f77308 */ /* 0x0001e40000000800 */
[----:B0-----:R-:W-:-:S04]  /*12cf0*/  FMNMX R14, R93, R7, !PT ;  /* 0x000000075d0e7209 */ /* 0x001fc80007800000 */
        /* <DEDUP_REMOVED lines=20> */
[----:B------:R-:W-:Y:S01]  /*12e40*/  FADD R148, R148, -R6 ;  /* 0x8000000694947221 */ /* 0x000fe20000000000 */
[----:B------:R-:W-:Y:S02]  /*12e50*/  FMUL R26, R26, 1.4426950216293334961 ;  /* 0x3fb8aa3b1a1a7820 */ /* 0x000fe40000400000 */
[----:B------:R-:W-:Y:S01]  /*12e60*/  FMNMX R32, R87, R32, !PT ;  /* 0x0000002057207209 */ /* 0x000fe20007800000 */
[----:B------:R-:W-:Y:S01]  /*12e70*/  FMUL R29, R76, UR7 ;  /* 0x000000074c1d7c20 */ /* 0x000fe20008400000 */
[----:B------:R-:W-:-:S04]  /*12e80*/  FMUL R28, R77, UR7 ;  /* 0x000000074d1c7c20 */ /* 0x000fc80008400000 */
[----:B------:R-:W-:Y:S01]  /*12e90*/  FSEL R29, R29, -INF , !P6 ;  /* 0xff8000001d1d7808 */ /* 0x000fe20007000000 */
[----:B------:R-:W-:Y:S01]  /*12ea0*/  FMUL R69, R148, 1.4426950216293334961 ;  /* 0x3fb8aa3b94457820 */ /* 0x000fe20000400000 */
[----:B------:R-:W-:Y:S01]  /*12eb0*/  FMUL R25, R25, 1.4426950216293334961 ;  /* 0x3fb8aa3b19197820 */ /* 0x000fe20000400000 */
[----:B------:R-:W-:Y:S02]  /*12ec0*/  FSEL R28, R28, -INF , !P2 ;  /* 0xff8000001c1c7808 */ /* 0x000fe40005000000 */
[----:B------:R-:W-:Y:S01]  /*12ed0*/  FMNMX R32, R29, R32, !PT ;  /* 0x000000201d207209 */ /* 0x000fe20007800000 */
[----:B------:R3:W0:Y:S01]  /*12ee0*/  MUFU.EX2 R148, R26 ;  /* 0x0000001a00947308 */ /* 0x0006220000000800 */
[----:B------:R-:W-:Y:S02]  /*12ef0*/  FADD R68, R146, -R6 ;  /* 0x8000000692447221 */ /* 0x000fe40000000000 */
[----:B------:R-:W-:-:S05]  /*12f00*/  FMNMX R32, R28, R32, !PT ;  /* 0x000000201c207209 */ /* 0x000fca0007800000 */
[----:B------:R1:W-:Y:S01]  /*12f10*/  MUFU.EX2 R146, R25 ;  /* 0x0000001900927308 */ /* 0x0003e20000000800 */
[----:B--2---:R-:W-:Y:S01]  /*12f20*/  FMUL R27, R80, UR7 ;  /* 0x00000007501b7c20 */ /* 0x004fe20008400000 */
[----:B---3--:R-:W-:-:S04]  /*12f30*/  FMUL R26, R81, UR7 ;  /* 0x00000007511a7c20 */ /* 0x008fc80008400000 */
[----:B------:R-:W-:Y:S01]  /*12f40*/  FSEL R27, R27, -INF , !P3 ;  /* 0xff8000001b1b7808 */ /* 0x000fe20005800000 */
[----:B-1----:R-:W-:Y:S01]  /*12f50*/  FMUL R25, R84, UR7 ;  /* 0x0000000754197c20 */ /* 0x002fe20008400000 */
[----:B------:R-:W-:Y:S02]  /*12f60*/  FSEL R26, R26, -INF , !P5 ;  /* 0xff8000001a1a7808 */ /* 0x000fe40006800000 */
[----:B------:R-:W-:Y:S01]  /*12f70*/  FMNMX R32, R27, R32, !PT ;  /* 0x000000201b207209 */ /* 0x000fe20007800000 */
[----:B------:R-:W-:Y:S01]  /*12f80*/  FMUL R24, R85, UR7 ;  /* 0x0000000755187c20 */ /* 0x000fe20008400000 */
[----:B------:R-:W-:Y:S02]  /*12f90*/  FSEL R25, R25, -INF , !P4 ;  /* 0xff80000019197808 */ /* 0x000fe40006000000 */
[----:B------:R-:W-:Y:S02]  /*12fa0*/  FMNMX R32, R26, R32, !PT ;  /* 0x000000201a207209 */ /* 0x000fe40007800000 */
[----:B------:R-:W-:-:S02]  /*12fb0*/  FSEL R24, R24, -INF , !P1 ;  /* 0xff80000018187808 */ /* 0x000fc40004800000 */
[----:B------:R-:W-:-:S04]  /*12fc0*/  FMNMX R32, R25, R32, !PT ;  /* 0x0000002019207209 */ /* 0x000fc80007800000 */
[----:B------:R-:W-:-:S05]  /*12fd0*/  FMNMX R32, R24, R32, !PT ;  /* 0x0000002018207209 */ /* 0x000fca0007800000 */
[----:B------:R-:W1:Y:S01]  /*12fe0*/  SHFL.BFLY PT, R30, R32, 0x2, 0x1f ;  /* 0x0c401f00201e7f89 */ /* 0x000e6200000e0000 */
[----:B------:R-:W-:Y:S01]  /*12ff0*/  FMUL R73, R73, 1.4426950216293334961 ;  /* 0x3fb8aa3b49497820 */ /* 0x000fe20000400000 */
[--C-:B------:R-:W-:Y:S01]  /*13000*/  FADD R120, R120, -R6.reuse ;  /* 0x8000000678787221 */ /* 0x100fe20000000000 */
[----:B------:R-:W-:Y:S01]  /*13010*/  FADD R119, R119, -R6 ;  /* 0x8000000677777221 */ /* 0x000fe20000000000 */
[--C-:B------:R-:W-:Y:S02]  /*13020*/  FADD R107, R91, -R19.reuse ;  /* 0x800000135b6b7221 */ /* 0x100fe40000000000 */
[----:B------:R-:W-:Y:S01]  /*13030*/  FMUL R15, R120, 1.4426950216293334961 ;  /* 0x3fb8aa3b780f7820 */ /* 0x000fe20000400000 */
[----:B------:R-:W-:Y:S01]  /*13040*/  FMUL R17, R119, 1.4426950216293334961 ;  /* 0x3fb8aa3b77117820 */ /* 0x000fe20000400000 */
[----:B------:R-:W2:Y:S01]  /*13050*/  MUFU.EX2 R73, R73 ;  /* 0x0000004900497308 */ /* 0x000ea20000000800 */
[--C-:B------:R-:W-:Y:S01]  /*13060*/  FADD R120, R52, -R19.reuse ;  /* 0x8000001334787221 */ /* 0x100fe20000000000 */
[----:B------:R-:W-:Y:S01]  /*13070*/  FADD R119, R53, -R19 ;  /* 0x8000001335777221 */ /* 0x000fe20000000000 */
[----:B------:R-:W-:Y:S01]  /*13080*/  FMUL R74, R74, 1.4426950216293334961 ;  /* 0x3fb8aa3b4a4a7820 */ /* 0x000fe20000400000 */
[----:B------:R-:W-:Y:S01]  /*13090*/  FMUL R75, R75, 1.4426950216293334961 ;  /* 0x3fb8aa3b4b4b7820 */ /* 0x000fe20000400000 */
[----:B------:R-:W-:Y:S01]  /*130a0*/  FMUL R120, R120, 1.4426950216293334961 ;  /* 0x3fb8aa3b78787820 */ /* 0x000fe20000400000 */
[----:B------:R-:W-:Y:S01]  /*130b0*/  FMUL R119, R119, 1.4426950216293334961 ;  /* 0x3fb8aa3b77777820 */ /* 0x000fe20000400000 */
[----:B-1----:R-:W-:-:S05]  /*130c0*/  FMNMX R30, R32, R30, !PT ;  /* 0x0000001e201e7209 */ /* 0x002fca0007800000 */
[----:B------:R-:W1:Y:S01]  /*130d0*/  SHFL.BFLY PT, R91, R30, 0x1, 0x1f ;  /* 0x0c201f001e5b7f89 */ /* 0x000e6200000e0000 */
[----:B------:R-:W-:Y:S01]  /*130e0*/  MUFU.EX2 R74, R74 ;  /* 0x0000004a004a7308 */ /* 0x000fe20000000800 */
[----:B------:R-:W-:Y:S02]  /*130f0*/  F2FP.SATFINITE.E4M3.F32.PACK_AB_MERGE_C R33, R147, R229, RZ ;  /* 0x000000e59321723e */ /* 0x000fe400048070ff */
[----:B------:R-:W-:-:S05]  /*13100*/  F2FP.SATFINITE.E4M3.F32.PACK_AB_MERGE_C R34, R144, R145, RZ ;  /* 0x000000919022723e */ /* 0x000fca00048070ff */
[----:B------:R-:W3:Y:S01]  /*13110*/  MUFU.EX2 R75, R75 ;  /* 0x0000004b004b7308 */ /* 0x000ee20000000800 */
[----:B0-----:R-:W-:-:S07]  /*13120*/  F2FP.SATFINITE.E4M3.F32.PACK_AB_MERGE_C R33, R148, R149, R33 ;  /* 0x000000959421723e */ /* 0x001fce0004807021 */
[----:B------:R-:W-:Y:S01]  /*13130*/  MUFU.EX2 R120, R120 ;  /* 0x0000007800787308 */ /* 0x000fe20000000800 */
[----:B--2---:R-:W-:-:S07]  /*13140*/  F2FP.SATFINITE.E4M3.F32.PACK_AB_MERGE_C R34, R73, R146, R34 ;  /* 0x000000924922723e */ /* 0x004fce0004807022 */
[----:B------:R-:W0:Y:S01]  /*13150*/  MUFU.EX2 R119, R119 ;  /* 0x0000007700777308 */ /* 0x000e220000000800 */
[----:B------:R-:W-:Y:S02]  /*13160*/  SEL R36, R33, R34, !P0 ;  /* 0x0000002221247207 */ /* 0x000fe40004000000 */
[----:B------:R-:W-:Y:S02]  /*13170*/  SEL R33, R34, R33, !P0 ;  /* 0x0000002122217207 */ /* 0x000fe40004000000 */
[----:B------:R-:W-:Y:S02]  /*13180*/  F2FP.SATFINITE.E4M3.F32.PACK_AB_MERGE_C R34, R142, R143, RZ ;  /* 0x0000008f8e22723e */ /* 0x000fe400048070ff */
[----:B------:R-:W-:Y:S02]  /*13190*/  F2FP.SATFINITE.E4M3.F32.PACK_AB_MERGE_C R32, R140, R141, RZ ;  /* 0x0000008d8c20723e */ /* 0x000fe400048070ff */
[----:B-1----:R-:W-:Y:S02]  /*131a0*/  FMNMX R91, R30, R91, !PT ;  /* 0x0000005b1e5b7209 */ /* 0x002fe40007800000 */
[----:B---3--:R-:W-:-:S02]  /*131b0*/  F2FP.SATFINITE.E4M3.F32.PACK_AB_MERGE_C R34, R75, R74, R34 ;  /* 0x0000004a4b22723e */ /* 0x008fc40004807022 */
[----:B----4-:R-:W-:Y:S01]  /*131c0*/  FMNMX R91, R91, R176, !PT ;  /* 0x000000b05b5b7209 */ /* 0x010fe20007800000 */
[----:B------:R-:W-:Y:S01]  /*131d0*/  STS.U8 [R102+UR19+0x5800], R112 ;  /* 0x0058007066007988 */ /* 0x000fe20008000013 */
[----:B0-----:R-:W-:-:S03]  /*131e0*/  F2FP.SATFINITE.E4M3.F32.PACK_AB_MERGE_C R32, R119, R120, R32 ;  /* 0x000000787720723e */ /* 0x001fc60004807020 */
[----:B------:R-:W-:Y:S01]  /*131f0*/  STS.U8 [R102+UR19+0x5c00], R248 ;  /* 0x005c00f866007988 */ /* 0x000fe20008000013 */
[----:B------:R-:W-:-:S03]  /*13200*/  SEL R52, R34, R32, !P0 ;  /* 0x0000002022347207 */ /* 0x000fc60004000000 */
[----:B------:R-:W-:Y:S01]  /*13210*/  STS.U8 [R102+UR19+0x6000], R114 ;  /* 0x0060007266007988 */ /* 0x000fe20008000013 */
[----:B------:R-:W-:Y:S01]  /*13220*/  SEL R34, R32, R34, !P0 ;  /* 0x0000002220227207 */ /* 0x000fe20004000000 */
[----:B------:R-:W-:Y:S02]  /*13230*/  FADD R32, R49, -R91 ;  /* 0x8000005b31207221 */ /* 0x000fe40000000000 */
[----:B------:R-:W-:Y:S01]  /*13240*/  STS.U8 [R102+UR19+0x6400], R116 ;  /* 0x0064007466007988 */ /* 0x000fe20008000013 */
[----:B------:R-:W-:-:S03]  /*13250*/  FADD R84, R44, -R19 ;  /* 0x800000132c547221 */ /* 0x000fc60000000000 */
[----:B------:R-:W-:Y:S01]  /*13260*/  STS.U8 [R102+UR19+0x6800], R98 ;  /* 0x0068006266007988 */ /* 0x000fe20008000013 */
[----:B------:R-:W-:-:S03]  /*13270*/  FMUL R32, R32, 1.4426950216293334961 ;  /* 0x3fb8aa3b20207820 */ /* 0x000fc60000400000 */
[----:B------:R-:W-:Y:S01]  /*13280*/  STS.U8 [R102+UR19+0x6c00], R83 ;  /* 0x006c005366007988 */ /* 0x000fe20008000013 */
[----:B------:R-:W-:-:S03]  /*13290*/  FADD R77, R43, -R91 ;  /* 0x8000005b2b4d7221 */ /* 0x000fc60000000000 */
[----:B------:R-:W-:Y:S01]  /*132a0*/  STS.U8 [R102+UR19+0x7000], R79 ;  /* 0x0070004f66007988 */ /* 0x000fe20008000013 */
[----:B------:R-:W-:-:S03]  /*132b0*/  LOP3.LUT R53, R102, 0x10, RZ, 0x3c, !PT ;  /* 0x0000001066357812 */ /* 0x000fc600078e3cff */
[----:B------:R-:W-:Y:S04]  /*132c0*/  STS.U8 [R102+UR19+0x7400], R46 ;  /* 0x0074002e66007988 */ /* 0x000fe80008000013 */
[----:B------:R-:W2:Y:S04]  /*132d0*/  LDL.LU R44, [R1+0x25c] ;  /* 0x00025c00012c7983 */ /* 0x000ea80000300800 */
[----:B------:R-:W-:Y:S04]  /*132e0*/  STS.U8 [R102+UR19+0x7800], R42 ;  /* 0x0078002a66007988 */ /* 0x000fe80008000013 */
[----:B------:R-:W3:Y:S04]  /*132f0*/  LDL.LU R43, [R1+0x258] ;  /* 0x00025800012b7983 */ /* 0x000ee80000300800 */
[----:B------:R0:W-:Y:S04]  /*13300*/  STS.U8 [R102+UR19+0x7c00], R41 ;  /* 0x007c002966007988 */ /* 0x0001e80008000013 */
[----:B------:R-:W4:Y:S04]  /*13310*/  LDL.LU R118, [R1+0x254] ;  /* 0x0002540001767983 */ /* 0x000f280000300800 */
[----:B------:R-:W4:Y:S01]  /*13320*/  LDL.LU R55, [R1+0x250] ;  /* 0x0002500001377983 */ /* 0x000f220000300800 */
[----:B0-----:R-:W-:-:S02]  /*13330*/  FADD R102, R101, -R91 ;  /* 0x8000005b65667221 */ /* 0x001fc40000000000 */
[----:B------:R0:W-:Y:S01]  /*13340*/  MUFU.EX2 R101, R32 ;  /* 0x0000002000657308 */ /* 0x0001e20000000800 */
[----:B------:R-:W4:Y:S01]  /*13350*/  LDL.LU R49, [R1+0x24c] ;  /* 0x00024c0001317983 */ /* 0x000f220000300800 */
[----:B0-----:R-:W-:-:S03]  /*13360*/  FADD R32, R108, -R91 ;  /* 0x8000005b6c207221 */ /* 0x001fc60000000000 */
[----:B------:R-:W4:Y:S01]  /*13370*/  LDL.LU R108, [R1+0x178] ;  /* 0x00017800016c7983 */ /* 0x000f220000300800 */
[----:B------:R-:W-:Y:S01]  /*13380*/  FMUL R139, R139, 1.4426950216293334961 ;  /* 0x3fb8aa3b8b8b7820 */ /* 0x000fe20000400000 */
[----:B------:R-:W-:Y:S01]  /*13390*/  FMUL R138, R138, 1.4426950216293334961 ;  /* 0x3fb8aa3b8a8a7820 */ /* 0x000fe20000400000 */
[----:B------:R-:W-:Y:S01]  /*133a0*/  FMUL R137, R137, 1.4426950216293334961 ;  /* 0x3fb8aa3b89897820 */ /* 0x000fe20000400000 */
[--C-:B------:R-:W-:Y:S01]  /*133b0*/  FADD R117, R117, -R19.reuse ;  /* 0x8000001375757221 */ /* 0x100fe20000000000 */
[----:B------:R-:W-:Y:S01]  /*133c0*/  FMUL R113, R113, 1.4426950216293334961 ;  /* 0x3fb8aa3b71717820 */ /* 0x000fe20000400000 */
[----:B------:R-:W-:Y:S02]  /*133d0*/  FMUL R111, R111, 1.4426950216293334961 ;  /* 0x3fb8aa3b6f6f7820 */ /* 0x000fe40000400000 */
[----:B------:R-:W-:Y:S01]  /*133e0*/  FMUL R117, R117, 1.4426950216293334961 ;  /* 0x3fb8aa3b75757820 */ /* 0x000fe20000400000 */
[----:B------:R-:W-:Y:S01]  /*133f0*/  MUFU.EX2 R139, R139 ;  /* 0x0000008b008b7308 */ /* 0x000fe20000000800 */
[----:B------:R-:W-:-:S07]  /*13400*/  FADD R78, R78, -R19 ;  /* 0x800000134e4e7221 */ /* 0x000fce0000000000 */
[----:B------:R-:W0:Y:S08]  /*13410*/  MUFU.EX2 R138, R138 ;  /* 0x0000008a008a7308 */ /* 0x000e300000000800 */
[----:B------:R-:W-:Y:S01]  /*13420*/  MUFU.EX2 R137, R137 ;  /* 0x0000008900897308 */ /* 0x000fe20000000800 */
[----:B------:R-:W-:Y:S01]  /*13430*/  FMUL R107, R107, 1.4426950216293334961 ;  /* 0x3fb8aa3b6b6b7820 */ /* 0x000fe20000400000 */
[----:B------:R-:W-:-:S06]  /*13440*/  FMUL R78, R78, 1.4426950216293334961 ;  /* 0x3fb8aa3b4e4e7820 */ /* 0x000fcc0000400000 */
[----:B------:R-:W1:Y:S01]  /*13450*/  MUFU.EX2 R117, R117 ;  /* 0x0000007500757308 */ /* 0x000e620000000800 */
[----:B------:R-:W-:-:S07]  /*13460*/  FMUL R31, R31, 1.4426950216293334961 ;  /* 0x3fb8aa3b1f1f7820 */ /* 0x000fce0000400000 */
[----:B------:R-:W-:Y:S08]  /*13470*/  MUFU.EX2 R113, R113 ;  /* 0x0000007100717308 */ /* 0x000ff00000000800 */
[----:B------:R-:W1:Y:S01]  /*13480*/  MUFU.EX2 R111, R111 ;  /* 0x0000006f006f7308 */ /* 0x000e620000000800 */
[--C-:B------:R-:W-:Y:S01]  /*13490*/  FADD R30, R88, -R19.reuse ;  /* 0x80000013581e7221 */ /* 0x100fe20000000000 */
[----:B------:R-:W-:Y:S01]  /*134a0*/  FADD R88, R86, -R19 ;  /* 0x8000001356587221 */ /* 0x000fe20000000000 */
[----:B0-----:R-:W-:Y:S01]  /*134b0*/  F2FP.SATFINITE.E4M3.F32.PACK_AB_MERGE_C R35, R138, R139, RZ ;  /* 0x0000008b8a23723e */ /* 0x001fe200048070ff */
[----:B------:R-:W-:-:S04]  /*134c0*/  FMUL R82, R82, 1.4426950216293334961 ;  /* 0x3fb8aa3b52527820 */ /* 0x000fc80000400000 */
[----:B------:R-:W0:Y:S01]  /*134d0*/  MUFU.EX2 R107, R107 ;  /* 0x0000006b006b7308 */ /* 0x000e220000000800 */
[----:B--2---:R-:W-:Y:S04]  /*134e0*/  STS.U8 [R53+UR19+0x4080], R44 ;  /* 0x0040802c35007988 */ /* 0x004fe80008000013 */
[----:B---3--:R-:W-:Y:S04]  /*134f0*/  STS.U8 [R53+UR19+0x4480], R43 ;  /* 0x0044802b35007988 */ /* 0x008fe80008000013 */
[----:B----4-:R-:W-:Y:S04]  /*13500*/  STS.U8 [R53+UR19+0x4880], R118 ;  /* 0x0048807635007988 */ /* 0x010fe80008000013 */
[----:B------:R-:W-:Y:S04]  /*13510*/  STS.U8 [R53+UR19+0x4c80], R55 ;  /* 0x004c803735007988 */ /* 0x000fe80008000013 */
[----:B------:R-:W-:Y:S04]  /*13520*/  STS.U8 [R53+UR19+0x5080], R49 ;  /* 0x0050803135007988 */ /* 0x000fe80008000013 */
[----:B------:R-:W-:Y:S04]  /*13530*/  STS.U8 [R53+UR19+0x5480], R108 ;  /* 0x0054806c35007988 */ /* 0x000fe80008000013 */
[----:B------:R2:W-:Y:S04]  /*13540*/  STS.U8 [R53+UR19+0x5880], R9 ;  /* 0x0058800935007988 */ /* 0x0005e80008000013 */
[----:B------:R3:W-:Y:S04]  /*13550*/  STS.U8 [R53+UR19+0x5c80], R205 ;  /* 0x005c80cd35007988 */ /* 0x0007e80008000013 */
[----:B------:R4:W-:Y:S04]  /*13560*/  STS.U8 [R53+UR19+0x6080], R214 ;  /* 0x006080d635007988 */ /* 0x0009e80008000013 */
[----:B--2---:R-:W2:Y:S04]  /*13570*/  LDL.LU R9, [R1+0xaac] ;  /* 0x000aac0001097983 */ /* 0x004ea80000300800 */
[----:B---3--:R-:W3:Y:S04]  /*13580*/  LDL.LU R205, [R1+0xaa8] ;  /* 0x000aa80001cd7983 */ /* 0x008ee80000300800 */
[----:B----4-:R-:W4:Y:S04]  /*13590*/  LDL.LU R214, [R1+0xaa4] ;  /* 0x000aa40001d67983 */ /* 0x010f280000300800 */
[----:B------:R1:W-:Y:S04]  /*135a0*/  STS.U8 [R53+UR19+0x6480], R183 ;  /* 0x006480b735007988 */ /* 0x0003e80008000013 */
[----:B------:R0:W-:Y:S04]  /*135b0*/  STS.U8 [R53+UR19+0x6880], R154 ;  /* 0x0068809a35007988 */ /* 0x0001e80008000013 */
[----:B------:R0:W-:Y:S04]  /*135c0*/  STS.U8 [R53+UR19+0x6c80], R206 ;  /* 0x006c80ce35007988 */ /* 0x0001e80008000013 */
[----:B-1----:R-:W3:Y:S04]  /*135d0*/  LDL.LU R183, [R1+0xaa0] ;  /* 0x000aa00001b77983 */ /* 0x002ee80000300800 */
[----:B0-----:R-:W4:Y:S04]  /*135e0*/  LDL.LU R154, [R1+0xa9c] ;  /* 0x000a9c00019a7983 */ /* 0x001f280000300800 */
[----:B------:R-:W3:Y:S04]  /*135f0*/  LDL.LU R206, [R1+0xa98] ;  /* 0x000a980001ce7983 */ /* 0x000ee80000300800 */
[----:B------:R0:W-:Y:S04]  /*13600*/  STS.U8 [R53+UR19+0x7080], R182 ;  /* 0x007080b635007988 */ /* 0x0001e80008000013 */
[----:B------:R1:W-:Y:S04]  /*13610*/  STS.U8 [R53+UR19+0x7480], R8 ;  /* 0x0074800835007988 */ /* 0x0003e80008000013 */
[----:B0-----:R-:W2:Y:S04]  /*13620*/  LDL.LU R182, [R1+0xa94] ;  /* 0x000a940001b67983 */ /* 0x001ea80000300800 */
[----:B-1----:R-:W4:Y:S01]  /*13630*/  LDL.LU R8, [R1+0xa90] ;  /* 0x000a900001087983 */ /* 0x002f220000300800 */
[----:B------:R-:W-:Y:S01]  /*13640*/  MUFU.EX2 R78, R78 ;  /* 0x0000004e004e7308 */ /* 0x000fe20000000800 */
[----:B------:R-:W-:Y:S01]  /*13650*/  FMUL R84, R84, 1.4426950216293334961 ;  /* 0x3fb8aa3b54547820 */ /* 0x000fe20000400000 */
[----:B------:R-:W-:-:S06]  /*13660*/  FMUL R88, R88, 1.4426950216293334961 ;  /* 0x3fb8aa3b58587820 */ /* 0x000fcc0000400000 */
[----:B------:R0:W1:Y:S01]  /*13670*/  MUFU.EX2 R80, R31 ;  /* 0x0000001f00507308 */ /* 0x0000620000000800 */
[----:B------:R-:W-:Y:S01]  /*13680*/  FADD R123, R123, -R6 ;  /* 0x800000067b7b7221 */ /* 0x000fe20000000000 */
[----:B------:R-:W-:Y:S01]  /*13690*/  FMUL R30, R30, 1.4426950216293334961 ;  /* 0x3fb8aa3b1e1e7820 */ /* 0x000fe20000400000 */
[----:B------:R-:W-:Y:S02]  /*136a0*/  F2FP.SATFINITE.E4M3.F32.PACK_AB_MERGE_C R35, R115, R117, R35 ;  /* 0x000000757323723e */ /* 0x000fe40004807023 */
[----:B0-----:R-:W-:Y:S01]  /*136b0*/  F2FP.SATFINITE.E4M3.F32.PACK_AB_MERGE_C R31, R136, R137, RZ ;  /* 0x00000089881f723e */ /* 0x001fe200048070ff */
[----:B------:R-:W-:-:S03]  /*136c0*/  FMUL R16, R123, 1.4426950216293334961 ;  /* 0x3fb8aa3b7b107820 */ /* 0x000fc60000400000 */
[----:B------:R-:W-:Y:S01]  /*136d0*/  F2FP.SATFINITE.E4M3.F32.PACK_AB_MERGE_C R31, R111, R113, R31 ;  /* 0x000000716f1f723e */ /* 0x000fe2000480701f */
[----:B------:R-:W-:Y:S01]  /*136e0*/  MUFU.EX2 R82, R82 ;  /* 0x0000005200527308 */ /* 0x000fe20000000800 */
[--C-:B------:R-:W-:Y:S01]  /*136f0*/  FADD R76, R39, -R91.reuse ;  /* 0x8000005b274c7221 */ /* 0x100fe20000000000 */
[----:B------:R-:W-:Y:S01]  /*13700*/  FADD R92, R92, -R91 ;  /* 0x8000005b5c5c7221 */ /* 0x000fe20000000000 */
[----:B------:R-:W-:Y:S02]  /*13710*/  SEL R123, R35, R31, !P0 ;  /* 0x0000001f237b7207 */ /* 0x000fe40004000000 */
[----:B------:R-:W-:-:S03]  /*13720*/  SEL R35, R31, R35, !P0 ;  /* 0x000000231f237207 */ /* 0x000fc60004000000 */
[----:B------:R-:W0:Y:S01]  /*13730*/  MUFU.EX2 R84, R84 ;  /* 0x0000005400547308 */ /* 0x000e220000000800 */
[----:B------:R-:W-:Y:S01]  /*13740*/  F2FP.SATFINITE.E4M3.F32.PACK_AB_MERGE_C R31, R134, R135, RZ ;  /* 0x00000087861f723e */ /* 0x000fe200048070ff */
[----:B------:R-:W-:Y:S01]  /*13750*/  FMUL R77, R77, 1.4426950216293334961 ;  /* 0x3fb8aa3b4d4d7820 */ /* 0x000fe20000400000 */
[----:B------:R-:W-:Y:S01]  /*13760*/  F2FP.SATFINITE.E4M3.F32.PACK_AB_MERGE_C R37, R132, R133, RZ ;  /* 0x000000858425723e */ /* 0x000fe200048070ff */
[----:B------:R-:W-:-:S04]  /*13770*/  FMUL R76, R76, 1.4426950216293334961 ;  /* 0x3fb8aa3b4c4c7820 */ /* 0x000fc80000400000 */
[----:B------:R1:W-:Y:S01]  /*13780*/  MUFU.EX2 R86, R30 ;  /* 0x0000001e00567308 */ /* 0x0003e20000000800 */
[----:B------:R-:W-:Y:S01]  /*13790*/  FMUL R92, R92, 1.4426950216293334961 ;  /* 0x3fb8aa3b5c5c7820 */ /* 0x000fe20000400000 */
[----:B------:R-:W-:-:S06]  /*137a0*/  FADD R122, R122, -R6 ;  /* 0x800000067a7a7221 */ /* 0x000fcc0000000000 */
[----:B------:R-:W0:Y:S01]  /*137b0*/  MUFU.EX2 R88, R88 ;  /* 0x0000005800587308 */ /* 0x000e220000000800 */
[----:B-1----:R-:W-:Y:S01]  /*137c0*/  FADD R30, R94, -R91 ;  /* 0x8000005b5e1e7221 */ /* 0x002fe20000000000 */
[----:B------:R-:W-:Y:S02]  /*137d0*/  F2FP.SATFINITE.E4M3.F32.PACK_AB_MERGE_C R31, R107, R109, R31 ;  /* 0x0000006d6b1f723e */ /* 0x000fe4000480701f */
[----:B------:R-:W-:Y:S01]  /*137e0*/  F2FP.SATFINITE.E4M3.F32.PACK_AB_MERGE_C R37, R80, R78, R37 ;  /* 0x0000004e5025723e */ /* 0x000fe20004807025 */
[----:B------:R-:W-:-:S03]  /*137f0*/  FMUL R30, R30, 1.4426950216293334961 ;  /* 0x3fb8aa3b1e1e7820 */ /* 0x000fc60000400000 */
[----:B------:R-:W1:Y:S01]  /*13800*/  MUFU.EX2 R21, R21 ;  /* 0x0000001500157308 */ /* 0x000e620000000800 */
[----:B------:R-:W-:Y:S01]  /*13810*/  FMUL R23, R23, 1.4426950216293334961 ;  /* 0x3fb8aa3b17177820 */ /* 0x000fe20000400000 */
[--C-:B------:R-:W-:Y:S01]  /*13820*/  FADD R94, R93, -R91.reuse ;  /* 0x8000005b5d5e7221 */ /* 0x100fe20000000000 */
[--C-:B------:R-:W-:Y:S01]  /*13830*/  FADD R95, R95, -R91.reuse ;  /* 0x8000005b5f5f7221 */ /* 0x100fe20000000000 */
[----:B------:R-:W-:Y:S01]  /*13840*/  FADD R96, R96, -R91 ;  /* 0x8000005b60607221 */ /* 0x000fe20000000000 */
[----:B------:R-:W-:Y:S01]  /*13850*/  FMUL R18, R122, 1.4426950216293334961 ;  /* 0x3fb8aa3b7a127820 */ /* 0x000fe20000400000 */
[----:B------:R-:W-:Y:S02]  /*13860*/  SEL R122, R31, R37, !P0 ;  /* 0x000000251f7a7207 */ /* 0x000fe40004000000 */
[----:B------:R-:W-:Y:S01]  /*13870*/  MUFU.EX2 R77, R77 ;  /* 0x0000004d004d7308 */ /* 0x000fe20000000800 */
[----:B------:R-:W-:Y:S01]  /*13880*/  SEL R37, R37, R31, !P0 ;  /* 0x0000001f25257207 */ /* 0x000fe20004000000 */
[----:B------:R-:W-:Y:S01]  /*13890*/  FMUL R94, R94, 1.4426950216293334961 ;  /* 0x3fb8aa3b5e5e7820 */ /* 0x000fe20000400000 */
[----:B------:R-:W-:Y:S01]  /*138a0*/  FMUL R95, R95, 1.4426950216293334961 ;  /* 0x3fb8aa3b5f5f7820 */ /* 0x000fe20000400000 */
[----:B------:R-:W-:Y:S01]  /*138b0*/  F2FP.SATFINITE.E4M3.F32.PACK_AB_MERGE_C R39, R130, R131, RZ ;  /* 0x000000838227723e */ /* 0x000fe200048070ff */
[----:B------:R-:W-:-:S03]  /*138c0*/  FMUL R96, R96, 1.4426950216293334961 ;  /* 0x3fb8aa3b60607820 */ /* 0x000fc60000400000 */
[----:B------:R-:W-:Y:S01]  /*138d0*/  MUFU.EX2 R76, R76 ;  /* 0x0000004c004c7308 */ /* 0x000fe20000000800 */
[----:B------:R-:W-:-:S07]  /*138e0*/  F2FP.SATFINITE.E4M3.F32.PACK_AB_MERGE_C R31, R128, R129, RZ ;  /* 0x00000081801f723e */ /* 0x000fce00048070ff */
[----:B------:R-:W-:Y:S01]  /*138f0*/  MUFU.EX2 R92, R92 ;  /* 0x0000005c005c7308 */ /* 0x000fe20000000800 */
[----:B0-----:R-:W-:-:S07]  /*13900*/  F2FP.SATFINITE.E4M3.F32.PACK_AB_MERGE_C R39, R84, R82, R39 ;  /* 0x000000525427723e */ /* 0x001fce0004807027 */
[----:B------:R0:W1:Y:S01]  /*13910*/  MUFU.EX2 R93, R30 ;  /* 0x0000001e005d7308 */ /* 0x0000620000000800 */
[----:B------:R-:W-:Y:S01]  /*13920*/  F2FP.SATFINITE.E4M3.F32.PACK_AB_MERGE_C R31, R88, R86, R31 ;  /* 0x00000056581f723e */ /* 0x000fe2000480701f */
[--C-:B------:R-:W-:Y:S01]  /*13930*/  FADD R98, R97, -R91.reuse ;  /* 0x8000005b61627221 */ /* 0x100fe20000000000 */
[----:B0-----:R-:W-:-:S05]  /*13940*/  FADD R30, R40, -R91 ;  /* 0x8000005b281e7221 */ /* 0x001fca0000000000 */
[----:B------:R-:W0:Y:S01]  /*13950*/  MUFU.EX2 R23, R23 ;  /* 0x0000001700177308 */ /* 0x000e220000000800 */
[----:B------:R-:W-:Y:S01]  /*13960*/  FMUL R30, R30, 1.4426950216293334961 ;  /* 0x3fb8aa3b1e1e7820 */ /* 0x000fe20000400000 */
[----:B------:R-:W-:-:S06]  /*13970*/  SEL R40, R39, R31, !P0 ;  /* 0x0000001f27287207 */ /* 0x000fcc0004000000 */
[----:B------:R-:W-:Y:S01]  /*13980*/  MUFU.EX2 R94, R94 ;  /* 0x0000005e005e7308 */ /* 0x000fe20000000800 */
[----:B------:R-:W-:Y:S02]  /*13990*/  SEL R39, R31, R39, !P0 ;  /* 0x000000271f277207 */ /* 0x000fe40004000000 */
[----:B-1----:R-:W-:-:S05]  /*139a0*/  F2FP.SATFINITE.E4M3.F32.PACK_AB_MERGE_C R31, R21, R125, RZ ;  /* 0x0000007d151f723e */ /* 0x002fca00048070ff */
[----:B------:R-:W1:Y:S08]  /*139b0*/  MUFU.EX2 R95, R95 ;  /* 0x0000005f005f7308 */ /* 0x000e700000000800 */
[----:B------:R-:W-:Y:S08]  /*139c0*/  MUFU.EX2 R96, R96 ;  /* 0x0000006000607308 */ /* 0x000ff00000000800 */
[----:B------:R0:W1:Y:S01]  /*139d0*/  MUFU.EX2 R97, R30 ;  /* 0x0000001e00617308 */ /* 0x0000620000000800 */
[----:B------:R-:W-:Y:S01]  /*139e0*/  FMUL R60, R60, 1.4426950216293334961 ;  /* 0x3fb8aa3b3c3c7820 */ /* 0x000fe20000400000 */
[--C-:B------:R-:W-:Y:S01]  /*139f0*/  FADD R99, R99, -R91.reuse ;  /* 0x8000005b63637221 */ /* 0x100fe20000000000 */
[----:B------:R-:W-:Y:S01]  /*13a00*/  FADD R100, R100, -R91 ;  /* 0x8000005b64647221 */ /* 0x000fe20000000000 */
[----:B------:R-:W-:-:S02]  /*13a10*/  F2FP.SATFINITE.E4M3.F32.PACK_AB_MERGE_C R31, R93, R92, R31 ;  /* 0x0000005c5d1f723e */ /* 0x000fc4000480701f */
[----:B0-----:R-:W-:-:S04]  /*13a20*/  F2FP.SATFINITE.E4M3.F32.PACK_AB_MERGE_C R30, R126, R127, RZ ;  /* 0x0000007f7e1e723e */ /* 0x001fc800048070ff */
[----:B------:R-:W-:Y:S01]  /*13a30*/  F2FP.SATFINITE.E4M3.F32.PACK_AB_MERGE_C R30, R76, R77, R30 ;  /* 0x0000004d4c1e723e */ /* 0x000fe2000480701e */
[----:B------:R-:W-:Y:S01]  /*13a40*/  FMUL R98, R98, 1.4426950216293334961 ;  /* 0x3fb8aa3b62627820 */ /* 0x000fe20000400000 */
[----:B------:R-:W-:Y:S01]  /*13a50*/  FMUL R99, R99, 1.4426950216293334961 ;  /* 0x3fb8aa3b63637820 */ /* 0x000fe20000400000 */
[----:B------:R-:W-:Y:S01]  /*13a60*/  FMUL R100, R100, 1.4426950216293334961 ;  /* 0x3fb8aa3b64647820 */ /* 0x000fe20000400000 */
[----:B------:R-:W-:Y:S02]  /*13a70*/  SEL R42, R30, R31, !P0 ;  /* 0x0000001f1e2a7207 */ /* 0x000fe40004000000 */
[----:B------:R-:W-:Y:S01]  /*13a80*/  SEL R41, R31, R30, !P0 ;  /* 0x0000001e1f297207 */ /* 0x000fe20004000000 */
[----:B------:R-:W0:Y:S01]  /*13a90*/  MUFU.EX2 R58, R58 ;  /* 0x0000003a003a7308 */ /* 0x000e220000000800 */
[----:B------:R-:W-:Y:S02]  /*13aa0*/  F2FP.SATFINITE.E4M3.F32.PACK_AB_MERGE_C R30, R23, R22, RZ ;  /* 0x00000016171e723e */ /* 0x000fe400048070ff */
[----:B------:R-:W-:Y:S01]  /*13ab0*/  F2FP.SATFINITE.E4M3.F32.PACK_AB_MERGE_C R31, R57, R56, RZ ;  /* 0x00000038391f723e */ /* 0x000fe200048070ff */
[--C-:B------:R-:W-:Y:S01]  /*13ac0*/  FADD R103, R103, -R91.reuse ;  /* 0x8000005b67677221 */ /* 0x100fe20000000000 */
[----:B------:R-:W-:-:S03]  /*13ad0*/  FADD R104, R104, -R91 ;  /* 0x8000005b68687221 */ /* 0x000fc60000000000 */
[----:B------:R-:W-:Y:S01]  /*13ae0*/  MUFU.EX2 R60, R60 ;  /* 0x0000003c003c7308 */ /* 0x000fe20000000800 */
[----:B-1----:R-:W-:Y:S02]  /*13af0*/  F2FP.SATFINITE.E4M3.F32.PACK_AB_MERGE_C R30, R95, R94, R30 ;  /* 0x0000005e5f1e723e */ /* 0x002fe4000480701e */
[----:B------:R-:W-:Y:S01]  /*13b00*/  F2FP.SATFINITE.E4M3.F32.PACK_AB_MERGE_C R31, R97, R96, R31 ;  /* 0x00000060611f723e */ /* 0x000fe2000480701f */
[----:B------:R-:W-:Y:S01]  /*13b10*/  FMUL R102, R102, 1.4426950216293334961 ;  /* 0x3fb8aa3b66667820 */ /* 0x000fe20000400000 */
[----:B------:R-:W-:-:S03]  /*13b20*/  FMUL R103, R103, 1.4426950216293334961 ;  /* 0x3fb8aa3b67677820 */ /* 0x000fc60000400000 */
[----:B------:R-:W-:Y:S01]  /*13b30*/  MUFU.EX2 R98, R98 ;  /* 0x0000006200627308 */ /* 0x000fe20000000800 */
[----:B------:R-:W-:Y:S01]  /*13b40*/  FMUL R104, R104, 1.4426950216293334961 ;  /* 0x3fb8aa3b68687820 */ /* 0x000fe20000400000 */
[----:B------:R-:W-:Y:S02]  /*13b50*/  SEL R44, R30, R31, !P0 ;  /* 0x0000001f1e2c7207 */ /* 0x000fe40004000000 */
[----:B------:R-:W-:-:S04]  /*13b60*/  SEL R43, R31, R30, !P0 ;  /* 0x0000001e1f2b7207 */ /* 0x000fc80004000000 */
[----:B------:R-:W1:Y:S01]  /*13b70*/  MUFU.EX2 R99, R99 ;  /* 0x0000006300637308 */ /* 0x000e620000000800 */
[----:B------:R-:W-:Y:S01]  /*13b80*/  FADD R30, R105, -R91 ;  /* 0x8000005b691e7221 */ /* 0x000fe20000000000 */
[----:B------:R-:W-:-:S06]  /*13b90*/  FMUL R32, R32, 1.4426950216293334961 ;  /* 0x3fb8aa3b20207820 */ /* 0x000fcc0000400000 */
[----:B------:R-:W1:Y:S01]  /*13ba0*/  MUFU.EX2 R100, R100 ;  /* 0x0000006400647308 */ /* 0x000e620000000800 */
[----:B------:R-:W-:Y:S01]  /*13bb0*/  FMUL R30, R30, 1.4426950216293334961 ;  /* 0x3fb8aa3b1e1e7820 */ /* 0x000fe20000400000 */
[----:B------:R-:W-:-:S06]  /*13bc0*/  FADD R31, R45, -R91 ;  /* 0x8000005b2d1f7221 */ /* 0x000fcc0000000000 */
[----:B------:R-:W1:Y:S01]  /*13bd0*/  MUFU.EX2 R65, R65 ;  /* 0x0000004100417308 */ /* 0x000e620000000800 */
[----:B------:R-:W-:Y:S01]  /*13be0*/  FMUL R45, R31, 1.4426950216293334961 ;  /* 0x3fb8aa3b1f2d7820 */ /* 0x000fe20000400000 */
[----:B------:R-:W-:-:S06]  /*13bf0*/  FADD R31, R50, -R91 ;  /* 0x8000005b321f7221 */ /* 0x000fcc0000000000 */
[----:B------:R-:W-:Y:S01]  /*13c00*/  MUFU.EX2 R102, R102 ;  /* 0x0000006600667308 */ /* 0x000fe20000000800 */
[----:B------:R-:W-:-:S07]  /*13c10*/  FADD R252, R252, -R6 ;  /* 0x80000006fcfc7221 */ /* 0x000fce0000000000 */
[----:B------:R-:W1:Y:S08]  /*13c20*/  MUFU.EX2 R103, R103 ;  /* 0x0000006700677308 */ /* 0x000e700000000800 */
[----:B------:R-:W-:Y:S08]  /*13c30*/  MUFU.EX2 R104, R104 ;  /* 0x0000006800687308 */ /* 0x000ff00000000800 */
[----:B------:R0:W1:Y:S01]  /*13c40*/  MUFU.EX2 R105, R32 ;  /* 0x0000002000697308 */ /* 0x0000620000000800 */
[----:B------:R-:W-:-:S07]  /*13c50*/  FMUL R31, R31, 1.4426950216293334961 ;  /* 0x3fb8aa3b1f1f7820 */ /* 0x000fce0000400000 */
[----:B------:R1:W-:Y:S01]  /*13c60*/  MUFU.EX2 R246, R30 ;  /* 0x0000001e00f67308 */ /* 0x0003e20000000800 */
[----:B0-----:R-:W-:Y:S01]  /*13c70*/  F2FP.SATFINITE.E4M3.F32.PACK_AB_MERGE_C R32, R59, R58, RZ ;  /* 0x0000003a3b20723e */ /* 0x001fe200048070ff */
[----:B------:R-:W-:-:S03]  /*13c80*/  FADD R114, R110, -R91 ;  /* 0x8000005b6e727221 */ /* 0x000fc60000000000 */
[----:B-1----:R-:W-:Y:S02]  /*13c90*/  F2FP.SATFINITE.E4M3.F32.PACK_AB_MERGE_C R32, R99, R98, R32 ;  /* 0x000000626320723e */ /* 0x002fe40004807020 */
[----:B------:R-:W-:Y:S01]  /*13ca0*/  F2FP.SATFINITE.E4M3.F32.PACK_AB_MERGE_C R30, R61, R60, RZ ;  /* 0x0000003c3d1e723e */ /* 0x000fe200048070ff */
[----:B------:R-:W-:-:S03]  /*13cb0*/  FMUL R70, R252, 1.4426950216293334961 ;  /* 0x3fb8aa3bfc467820 */ /* 0x000fc60000400000 */
[----:B------:R-:W-:Y:S01]  /*13cc0*/  F2FP.SATFINITE.E4M3.F32.PACK_AB_MERGE_C R30, R101, R100, R30 ;  /* 0x00000064651e723e */ /* 0x000fe2000480701e */
[----:B------:R0:W-:Y:S01]  /*13cd0*/  MUFU.EX2 R245, R45 ;  /* 0x0000002d00f57308 */ /* 0x0001e20000000800 */
[--C-:B------:R-:W-:Y:S01]  /*13ce0*/  FADD R116, R51, -R91.reuse ;  /* 0x8000005b33747221 */ /* 0x100fe20000000000 */
[----:B------:R-:W-:Y:S01]  /*13cf0*/  FADD R110, R90, -R91 ;  /* 0x8000005b5a6e7221 */ /* 0x000fe20000000000 */
[----:B------:R-:W-:Y:S01]  /*13d00*/  SEL R46, R32, R30, !P0 ;  /* 0x0000001e202e7207 */ /* 0x000fe20004000000 */
[----:B------:R-:W-:Y:S01]  /*13d10*/  FMUL R114, R114, 1.4426950216293334961 ;  /* 0x3fb8aa3b72727820 */ /* 0x000fe20000400000 */
[----:B------:R-:W-:-:S03]  /*13d20*/  FMUL R116, R116, 1.4426950216293334961 ;  /* 0x3fb8aa3b74747820 */ /* 0x000fc60000400000 */
[----:B------:R1:W-:Y:S01]  /*13d30*/  MUFU.EX2 R118, R31 ;  /* 0x0000001f00767308 */ /* 0x0003e20000000800 */
[----:B0-----:R-:W-:Y:S01]  /*13d40*/  SEL R45, R30, R32, !P0 ;  /* 0x000000201e2d7207 */ /* 0x001fe20004000000 */
[----:B------:R-:W-:Y:S01]  /*13d50*/  FADD R32, R106, -R91 ;  /* 0x8000005b6a207221 */ /* 0x000fe20000000000 */
[----:B------:R-:W-:Y:S01]  /*13d60*/  F2FP.SATFINITE.E4M3.F32.PACK_AB_MERGE_C R30, R63, R62, RZ ;  /* 0x0000003e3f1e723e */ /* 0x000fe200048070ff */
[----:B------:R-:W-:Y:S01]  /*13d70*/  FMUL R110, R110, 1.4426950216293334961 ;  /* 0x3fb8aa3b6e6e7820 */ /* 0x000fe20000400000 */
[--C-:B------:R-:W-:Y:S01]  /*13d80*/  FADD R121, R121, -R6.reuse ;  /* 0x8000000679797221 */ /* 0x100fe20000000000 */
[----:B------:R-:W-:Y:S01]  /*13d90*/  FADD R124, R124, -R6 ;  /* 0x800000067c7c7221 */ /* 0x000fe20000000000 */
[----:B-1----:R-:W-:Y:S01]  /*13da0*/  F2FP.SATFINITE.E4M3.F32.PACK_AB_MERGE_C R31, R65, R64, RZ ;  /* 0x00000040411f723e */ /* 0x002fe200048070ff */
[----:B------:R-:W0:Y:S01]  /*13db0*/  MUFU.EX2 R70, R70 ;  /* 0x0000004600467308 */ /* 0x000e220000000800 */
[----:B------:R-:W-:Y:S01]  /*13dc0*/  FMUL R32, R32, 1.4426950216293334961 ;  /* 0x3fb8aa3b20207820 */ /* 0x000fe20000400000 */
[----:B------:R-:W-:-:S02]  /*13dd0*/  F2FP.SATFINITE.E4M3.F32.PACK_AB_MERGE_C R30, R103, R102, R30 ;  /* 0x00000066671e723e */ /* 0x000fc4000480701e */
[----:B------:R-:W-:Y:S01]  /*13de0*/  F2FP.SATFINITE.E4M3.F32.PACK_AB_MERGE_C R31, R105, R104, R31 ;  /* 0x00000068691f723e */ /* 0x000fe2000480701f */
[----:B------:R-:W-:Y:S01]  /*13df0*/  FMUL R68, R68, 1.4426950216293334961 ;  /* 0x3fb8aa3b44447820 */ /* 0x000fe20000400000 */
[----:B------:R-:W-:Y:S01]  /*13e00*/  FMUL R7, R121, 1.4426950216293334961 ;  /* 0x3fb8aa3b79077820 */ /* 0x000fe20000400000 */
[----:B------:R-:W-:Y:S01]  /*13e10*/  FMUL R14, R124, 1.4426950216293334961 ;  /* 0x3fb8aa3b7c0e7820 */ /* 0x000fe20000400000 */
[----:B------:R-:W-:Y:S02]  /*13e20*/  IMAD.MOV.U32 R248, RZ, RZ, R48 ;  /* 0x000000fffff87224 */ /* 0x000fe400078e0030 */
[----:B------:R-:W-:Y:S01]  /*13e30*/  FADD R108, R89, -R91 ;  /* 0x8000005b596c7221 */ /* 0x000fe20000000000 */
[----:B------:R-:W-:Y:S02]  /*13e40*/  IMAD.MOV.U32 R252, RZ, RZ, R47 ;  /* 0x000000fffffc7224 */ /* 0x000fe400078e002f */
[--C-:B------:R-:W-:Y:S01]  /*13e50*/  FADD R106, R87, -R91.reuse ;  /* 0x8000005b576a7221 */ /* 0x100fe20000000000 */
[----:B------:R-:W-:Y:S01]  /*13e60*/  FADD R81, R28, -R91 ;  /* 0x8000005b1c517221 */ /* 0x000fe20000000000 */
[----:B------:R-:W-:Y:S01]  /*13e70*/  MUFU.EX2 R116, R116 ;  /* 0x0000007400747308 */ /* 0x000fe20000000800 */
[----:B------:R-:W-:-:S02]  /*13e80*/  SEL R48, R30, R31, !P0 ;  /* 0x0000001f1e307207 */ /* 0x000fc40004000000 */
[----:B------:R-:W-:Y:S01]  /*13e90*/  SEL R47, R31, R30, !P0 ;  /* 0x0000001e1f2f7207 */ /* 0x000fe20004000000 */
[----:B------:R-:W-:Y:S01]  /*13ea0*/  FADD R31, R29, -R91 ;  /* 0x8000005b1d1f7221 */ /* 0x000fe20000000000 */
[----:B------:R-:W-:-:S03]  /*13eb0*/  FMUL R108, R108, 1.4426950216293334961 ;  /* 0x3fb8aa3b6c6c7820 */ /* 0x000fc60000400000 */
[----:B------:R-:W1:Y:S01]  /*13ec0*/  MUFU.EX2 R114, R114 ;  /* 0x0000007200727308 */ /* 0x000e620000000800 */
[----:B------:R-:W-:Y:S01]  /*13ed0*/  FMUL R106, R106, 1.4426950216293334961 ;  /* 0x3fb8aa3b6a6a7820 */ /* 0x000fe20000400000 */
[----:B------:R-:W-:Y:S01]  /*13ee0*/  FMUL R81, R81, 1.4426950216293334961 ;  /* 0x3fb8aa3b51517820 */ /* 0x000fe20000400000 */
[----:B------:R-:W-:-:S05]  /*13ef0*/  FADD R89, R24, -R91 ;  /* 0x8000005b18597221 */ /* 0x000fca0000000000 */
[----:B------:R3:W-:Y:S01]  /*13f00*/  MUFU.EX2 R112, R32 ;  /* 0x0000002000707308 */ /* 0x0007e20000000800 */
[--C-:B------:R-:W-:Y:S01]  /*13f10*/  FADD R121, R54, -R91.reuse ;  /* 0x8000005b36797221 */ /* 0x100fe20000000000 */
[----:B------:R-:W-:Y:S01]  /*13f20*/  FMUL R31, R31, 1.4426950216293334961 ;  /* 0x3fb8aa3b1f1f7820 */ /* 0x000fe20000400000 */
[----:B------:R-:W-:-:S05]  /*13f30*/  FADD R83, R27, -R91 ;  /* 0x8000005b1b537221 */ /* 0x000fca0000000000 */
[----:B------:R-:W2:Y:S01]  /*13f40*/  MUFU.EX2 R110, R110 ;  /* 0x0000006e006e7308 */ /* 0x000ea20000000800 */
[--C-:B------:R-:W-:Y:S01]  /*13f50*/  FADD R85, R26, -R91.reuse ;  /* 0x8000005b1a557221 */ /* 0x100fe20000000000 */
[----:B------:R-:W-:Y:S01]  /*13f60*/  FMUL R72, R72, 1.4426950216293334961 ;  /* 0x3fb8aa3b48487820 */ /* 0x000fe20000400000 */
[----:B------:R-:W-:Y:S01]  /*13f70*/  FADD R27, R25, -R91 ;  /* 0x8000005b191b7221 */ /* 0x000fe20000000000 */
[----:B------:R-:W-:-:S04]  /*13f80*/  FMUL R89, R89, 1.4426950216293334961 ;  /* 0x3fb8aa3b59597820 */ /* 0x000fc80000400000 */
[----:B------:R-:W-:Y:S01]  /*13f90*/  MUFU.EX2 R69, R69 ;  /* 0x0000004500457308 */ /* 0x000fe20000000800 */
[----:B------:R-:W-:Y:S01]  /*13fa0*/  FMUL R121, R121, 1.4426950216293334961 ;  /* 0x3fb8aa3b79797820 */ /* 0x000fe20000400000 */
[----:B------:R-:W-:Y:S01]  /*13fb0*/  FMUL R83, R83, 1.4426950216293334961 ;  /* 0x3fb8aa3b53537820 */ /* 0x000fe20000400000 */
[----:B------:R-:W-:-:S05]  /*13fc0*/  FMUL R85, R85, 1.4426950216293334961 ;  /* 0x3fb8aa3b55557820 */ /* 0x000fca0000400000 */
[----:B------:R-:W4:Y:S01]  /*13fd0*/  MUFU.EX2 R68, R68 ;  /* 0x0000004400447308 */ /* 0x000f220000000800 */
[----:B------:R-:W-:-:S07]  /*13fe0*/  FMUL R27, R27, 1.4426950216293334961 ;  /* 0x3fb8aa3b1b1b7820 */ /* 0x000fce0000400000 */
[----:B------:R-:W-:Y:S08]  /*13ff0*/  MUFU.EX2 R7, R7 ;  /* 0x0000000700077308 */ /* 0x000ff00000000800 */
[----:B------:R-:W4:Y:S01]  /*14000*/  MUFU.EX2 R14, R14 ;  /* 0x0000000e000e7308 */ /* 0x000f220000000800 */
[----:B------:R-:W-:Y:S01]  /*14010*/  F2FP.SATFINITE.E4M3.F32.PACK_AB_MERGE_C R25, R71, R252, RZ ;  /* 0x000000fc4719723e */ /* 0x000fe200048070ff */
[----:B------:R-:W4:Y:S01]  /*14020*/  LDL.LU R28, [R1+0x2b8] ;  /* 0x0002b800011c7983 */ /* 0x000f220000300800 */
[----:B0-----:R-:W-:-:S05]  /*14030*/  F2FP.SATFINITE.E4M3.F32.PACK_AB_MERGE_C R26, R70, R247, RZ ;  /* 0x000000f7461a723e */ /* 0x001fca00048070ff */
[----:B------:R-:W-:Y:S08]  /*14040*/  MUFU.EX2 R108, R108 ;  /* 0x0000006c006c7308 */ /* 0x000ff00000000800 */
[----:B------:R-:W0:Y:S08]  /*14050*/  MUFU.EX2 R106, R106 ;  /* 0x0000006a006a7308 */ /* 0x000e300000000800 */
[----:B------:R-:W-:Y:S08]  /*14060*/  MUFU.EX2 R79, R31 ;  /* 0x0000001f004f7308 */ /* 0x000ff00000000800 */
[----:B------:R-:W0:Y:S01]  /*14070*/  MUFU.EX2 R81, R81 ;  /* 0x0000005100517308 */ /* 0x000e220000000800 */
[----:B-1----:R-:W-:Y:S01]  /*14080*/  F2FP.SATFINITE.E4M3.F32.PACK_AB_MERGE_C R25, R114, R116, R25 ;  /* 0x000000747219723e */ /* 0x002fe20004807019 */
[----:B---3--:R-:W3:Y:S06]  /*14090*/  LDL.LU R32, [R1+0x298] ;  /* 0x0002980001207983 */ /* 0x008eec0000300800 */
[----:B------:R-:W-:Y:S01]  /*140a0*/  MUFU.EX2 R17, R17 ;  /* 0x0000001100117308 */ /* 0x000fe20000000800 */
[----:B--2---:R-:W-:-:S07]  /*140b0*/  F2FP.SATFINITE.E4M3.F32.PACK_AB_MERGE_C R26, R110, R112, R26 ;  /* 0x000000706e1a723e */ /* 0x004fce000480701a */
[----:B------:R-:W1:Y:S08]  /*140c0*/  MUFU.EX2 R18, R18 ;  /* 0x0000001200127308 */ /* 0x000e700000000800 */
[----:B------:R-:W2:Y:S08]  /*140d0*/  MUFU.EX2 R66, R66 ;  /* 0x0000004200427308 */ /* 0x000eb00000000800 */
[----:B------:R-:W-:Y:S08]  /*140e0*/  MUFU.EX2 R15, R15 ;  /* 0x0000000f000f7308 */ /* 0x000ff00000000800 */
[----:B------:R-:W2:Y:S08]  /*140f0*/  MUFU.EX2 R16, R16 ;  /* 0x0000001000107308 */ /* 0x000eb00000000800 */
[----:B------:R-:W2:Y:S01]  /*14100*/  MUFU.EX2 R72, R72 ;  /* 0x0000004800487308 */ /* 0x000ea20000000800 */
[----:B------:R-:W-:-:S07]  /*14110*/  SEL R90, R25, R26, !P0 ;  /* 0x0000001a195a7207 */ /* 0x000fce0004000000 */
[----:B------:R1:W-:Y:S01]  /*14120*/  MUFU.EX2 R87, R27 ;  /* 0x0000001b00577308 */ /* 0x0003e20000000800 */
[----:B------:R-:W-:-:S07]  /*14130*/  SEL R51, R26, R25, !P0 ;  /* 0x000000191a337207 */ /* 0x000fce0004000000 */
[----:B------:R-:W2:Y:S01]  /*14140*/  MUFU.EX2 R89, R89 ;  /* 0x0000005900597308 */ /* 0x000ea20000000800 */
[----:B----4-:R-:W-:-:S07]  /*14150*/  F2FP.SATFINITE.E4M3.F32.PACK_AB_MERGE_C R24, R68, R69, RZ ;  /* 0x000000454418723e */ /* 0x010fce00048070ff */
[----:B------:R-:W4:Y:S01]  /*14160*/  MUFU.EX2 R121, R121 ;  /* 0x0000007900797308 */ /* 0x000f220000000800 */
[----:B------:R-:W-:-:S07]  /*14170*/  F2FP.SATFINITE.E4M3.F32.PACK_AB_MERGE_C R25, R14, R7, RZ ;  /* 0x000000070e19723e */ /* 0x000fce00048070ff */
[----:B------:R-:W-:Y:S08]  /*14180*/  MUFU.EX2 R83, R83 ;  /* 0x0000005300537308 */ /* 0x000ff00000000800 */
[----:B------:R-:W4:Y:S01]  /*14190*/  MUFU.EX2 R85, R85 ;  /* 0x0000005500557308 */ /* 0x000f220000000800 */
[----:B0-----:R-:W-:Y:S02]  /*141a0*/  F2FP.SATFINITE.E4M3.F32.PACK_AB_MERGE_C R24, R106, R108, R24 ;  /* 0x0000006c6a18723e */ /* 0x001fe40004807018 */
[----:B------:R-:W-:-:S02]  /*141b0*/  F2FP.SATFINITE.E4M3.F32.PACK_AB_MERGE_C R25, R81, R79, R25 ;  /* 0x0000004f5119723e */ /* 0x000fc40004807019 */
[----:B-1----:R-:W-:Y:S02]  /*141c0*/  F2FP.SATFINITE.E4M3.F32.PACK_AB_MERGE_C R27, R18, R17, RZ ;  /* 0x00000011121b723e */ /* 0x002fe400048070ff */
[----:B--2---:R-:W-:Y:S02]  /*141d0*/  F2FP.SATFINITE.E4M3.F32.PACK_AB_MERGE_C R29, R67, R66, RZ ;  /* 0x00000042431d723e */ /* 0x004fe400048070ff */
[----:B------:R-:W-:Y:S02]  /*141e0*/  F2FP.SATFINITE.E4M3.F32.PACK_AB_MERGE_C R26, R16, R15, RZ ;  /* 0x0000000f101a723e */ /* 0x000fe400048070ff */
[----:B------:R-:W-:Y:S02]  /*141f0*/  F2FP.SATFINITE.E4M3.F32.PACK_AB_MERGE_C R30, R72, R248, RZ ;  /* 0x000000f8481e723e */ /* 0x000fe400048070ff */
[----:B------:R-:W-:Y:S02]  /*14200*/  SEL R54, R24, R25, !P0 ;  /* 0x0000001918367207 */ /* 0x000fe40004000000 */
[----:B------:R-:W-:-:S02]  /*14210*/  SEL R53, R25, R24, !P0 ;  /* 0x0000001819357207 */ /* 0x000fc40004000000 */
[----:B------:R-:W-:Y:S02]  /*14220*/  F2FP.SATFINITE.E4M3.F32.PACK_AB_MERGE_C R27, R89, R87, R27 ;  /* 0x00000057591b723e */ /* 0x000fe4000480701b */
[----:B------:R-:W-:Y:S02]  /*14230*/  LOP3.LUT R24, R8, 0x1, RZ, 0x3c, !PT ;  /* 0x0000000108187812 */ /* 0x000fe400078e3cff */
[----:B----4-:R-:W-:Y:S02]  /*14240*/  F2FP.SATFINITE.E4M3.F32.PACK_AB_MERGE_C R29, R121, R246, R29 ;  /* 0x000000f6791d723e */ /* 0x010fe4000480701d */
[----:B------:R-:W-:Y:S02]  /*14250*/  F2FP.SATFINITE.E4M3.F32.PACK_AB_MERGE_C R26, R85, R83, R26 ;  /* 0x00000053551a723e */ /* 0x000fe4000480701a */
[----:B------:R-:W-:Y:S01]  /*14260*/  F2FP.SATFINITE.E4M3.F32.PACK_AB_MERGE_C R30, R118, R245, R30 ;  /* 0x000000f5761e723e */ /* 0x000fe2000480701e */
[----:B------:R0:W-:Y:S01]  /*14270*/  SHFL.IDX PT, R25, R235, R24, 0x1f ;  /* 0x00001f18eb197589 */ /* 0x0001e200000e0000 */
[----:B------:R-:W-:-:S02]  /*14280*/  SEL R124, R26, R27, !P0 ;  /* 0x0000001b1a7c7207 */ /* 0x000fc40004000000 */
[----:B------:R-:W-:Y:S01]  /*14290*/  SEL R55, R27, R26, !P0 ;  /* 0x0000001a1b377207 */ /* 0x000fe20004000000 */
[----:B------:R-:W-:Y:S01]  /*142a0*/  SHFL.IDX PT, R31, R33, R24, 0x1f ;  /* 0x00001f18211f7589 */ /* 0x000fe200000e0000 */
[----:B------:R-:W-:Y:S02]  /*142b0*/  SEL R50, R29, R30, !P0 ;  /* 0x0000001e1d327207 */ /* 0x000fe40004000000 */
[----:B------:R-:W-:Y:S01]  /*142c0*/  SEL R49, R30, R29, !P0 ;  /* 0x0000001d1e317207 */ /* 0x000fe20004000000 */
[----:B------:R1:W-:Y:S04]  /*142d0*/  SHFL.IDX PT, R27, R238, R24, 0x1f ;  /* 0x00001f18ee1b7589 */ /* 0x0003e800000e0000 */
[----:B0-----:R-:W2:Y:S04]  /*142e0*/  LDL.LU R235, [R1+0x260] ;  /* 0x0002600001eb7983 */ /* 0x001ea80000300800 */
[----:B------:R0:W-:Y:S04]  /*142f0*/  SHFL.IDX PT, R29, R38, R24, 0x1f ;  /* 0x00001f18261d7589 */ /* 0x0001e800000e0000 */
[----:B-1----:R-:W4:Y:S04]  /*14300*/  LDL.LU R238, [R1+0x278] ;  /* 0x0002780001ee7983 */ /* 0x002f280000300800 */
[----:B------:R1:W-:Y:S04]  /*14310*/  SHFL.IDX PT, R33, R34, R24, 0x1f ;  /* 0x00001f1822217589 */ /* 0x0003e800000e0000 */
[----:B0-----:R-:W3:Y:S04]  /*14320*/  LDL.LU R38, [R1+0x2a0] ;  /* 0x0002a00001267983 */ /* 0x001ee80000300800 */
[----:B-1----:R-:W2:Y:S04]  /*14330*/  LDL.LU R34, [R1+0x2c0] ;  /* 0x0002c00001227983 */ /* 0x002ea80000300800 */
[----:B------:R-:W-:Y:S04]  /*14340*/  SHFL.IDX PT, R35, R35, R24, 0x1f ;  /* 0x00001f1823237589 */ /* 0x000fe800000e0000 */
        /* <DEDUP_REMOVED lines=9> */
[----:B------:R0:W-:Y:S01]  /*143e0*/  SHFL.IDX PT, R55, R55, R24, 0x1f ;  /* 0x00001f1837377589 */ /* 0x0001e200000e0000 */
[----:B------:R-:W1:Y:S01]  /*143f0*/  S2R R30, SR_TID.X ;  /* 0x00000000001e7919 */ /* 0x000e620000002100 */
[----:B0-----:R-:W0:Y:S01]  /*14400*/  S2R R24, SR_TID.X ;  /* 0x0000000000187919 */ /* 0x001e220000002100 */
[----:B-1----:R-:W-:-:S02]  /*14410*/  LOP3.LUT R30, R30, 0x7f, RZ, 0xc0, !PT ;  /* 0x0000007f1e1e7812 */ /* 0x002fc400078ec0ff */
[----:B0-----:R-:W-:Y:S02]  /*14420*/  LOP3.LUT R24, R24, 0x7f, RZ, 0xc0, !PT ;  /* 0x0000007f18187812 */ /* 0x001fe400078ec0ff */
[----:B------:R-:W-:Y:S02]  /*14430*/  LOP3.LUT R26, R30, 0x20, RZ, 0x3c, !PT ;  /* 0x000000201e1a7812 */ /* 0x000fe400078e3cff */
[----:B------:R-:W-:-:S05]  /*14440*/  LOP3.LUT R24, R24, 0x10, RZ, 0x3c, !PT ;  /* 0x0000001018187812 */ /* 0x000fca00078e3cff */
[----:B------:R0:W-:Y:S04]  /*14450*/  STS.U8 [R24+UR19+0x7880], R208 ;  /* 0x007880d018007988 */ /* 0x0001e80008000013 */
[----:B------:R1:W-:Y:S04]  /*14460*/  STS.U8 [R24+UR19+0x7c80], R211 ;  /* 0x007c80d318007988 */ /* 0x0003e80008000013 */
[----:B0-----:R-:W4:Y:S04]  /*14470*/  LDL.LU R208, [R1+0xa8c] ;  /* 0x000a8c0001d07983 */ /* 0x001f280000300800 */
[----:B-1----:R-:W4:Y:S04]  /*14480*/  LDL.LU R211, [R1+0xa88] ;  /* 0x000a880001d37983 */ /* 0x002f280000300800 */
[----:B--2---:R-:W-:Y:S04]  /*14490*/  STS.U8 [R26+UR19+0x4100], R34 ;  /* 0x004100221a007988 */ /* 0x004fe80008000013 */
[----:B---3--:R-:W-:Y:S04]  /*144a0*/  STS.U8 [R26+UR19+0x4500], R38 ;  /* 0x004500261a007988 */ /* 0x008fe80008000013 */
[----:B----4-:R-:W-:Y:S04]  /*144b0*/  STS.U8 [R26+UR19+0x4900], R238 ;  /* 0x004900ee1a007988 */ /* 0x010fe80008000013 */
[----:B------:R-:W-:Y:S04]  /*144c0*/  STS.U8 [R26+UR19+0x4d00], R235 ;  /* 0x004d00eb1a007988 */ /* 0x000fe80008000013 */
[----:B------:R0:W-:Y:S04]  /*144d0*/  STS.U8 [R26+UR19+0x5100], R182 ;  /* 0x005100b61a007988 */ /* 0x0001e80008000013 */
[----:B------:R1:W-:Y:S04]  /*144e0*/  STS.U8 [R26+UR19+0x5500], R9 ;  /* 0x005500091a007988 */ /* 0x0003e80008000013 */
[----:B------:R2:W-:Y:S04]  /*144f0*/  STS.U8 [R26+UR19+0x5900], R213 ;  /* 0x005900d51a007988 */ /* 0x0005e80008000013 */
[----:B0-----:R-:W3:Y:S04]  /*14500*/  LDL.LU R182, [R1+0xa84] ;  /* 0x000a840001b67983 */ /* 0x001ee80000300800 */
[----:B-1----:R-:W4:Y:S04]  /*14510*/  LDL.LU R9, [R1+0xa80] ;  /* 0x000a800001097983 */ /* 0x002f280000300800 */
[----:B--2---:R-:W2:Y:S04]  /*14520*/  LDL.LU R213, [R1+0xa7c] ;  /* 0x000a7c0001d57983 */ /* 0x004ea80000300800 */
[----:B------:R0:W-:Y:S04]  /*14530*/  STS.U8 [R26+UR19+0x5d00], R209 ;  /* 0x005d00d11a007988 */ /* 0x0001e80008000013 */
[----:B------:R1:W-:Y:S04]  /*14540*/  STS.U8 [R26+UR19+0x6100], R210 ;  /* 0x006100d21a007988 */ /* 0x0003e80008000013 */
[----:B------:R1:W-:Y:S04]  /*14550*/  STS.U8 [R26+UR19+0x6500], R179 ;  /* 0x006500b31a007988 */ /* 0x0003e80008000013 */
[----:B0-----:R-:W3:Y:S04]  /*14560*/  LDL.LU R209, [R1+0xa78] ;  /* 0x000a780001d17983 */ /* 0x001ee80000300800 */
[----:B-1----:R-:W3:Y:S04]  /*14570*/  LDL.LU R210, [R1+0xa74] ;  /* 0x000a740001d27983 */ /* 0x002ee80000300800 */
[----:B------:R-:W3:Y:S04]  /*14580*/  LDL.LU R179, [R1+0xa70] ;  /* 0x000a700001b37983 */ /* 0x000ee80000300800 */
[----:B------:R0:W-:Y:S04]  /*14590*/  STS.U8 [R26+UR19+0x6900], R10 ;  /* 0x0069000a1a007988 */ /* 0x0001e80008000013 */
[----:B------:R1:W-:Y:S04]  /*145a0*/  STS.U8 [R26+UR19+0x6d00], R5 ;  /* 0x006d00051a007988 */ /* 0x0003e80008000013 */
[----:B0-----:R-:W4:Y:S04]  /*145b0*/  LDL.LU R10, [R1+0xa6c] ;  /* 0x000a6c00010a7983 */ /* 0x001f280000300800 */
[----:B-1----:R-:W2:Y:S01]  /*145c0*/  LDL.LU R5, [R1+0xa68] ;  /* 0x000a680001057983 */ /* 0x002ea20000300800 */
[----:B------:R-:W-:-:S03]  /*145d0*/  LOP3.LUT R30, R30, 0x30, RZ, 0x3c, !PT ;  /* 0x000000301e1e7812 */ /* 0x000fc600078e3cff */
[----:B------:R0:W-:Y:S04]  /*145e0*/  STS.U8 [R26+UR19+0x7100], R212 ;  /* 0x007100d41a007988 */ /* 0x0001e80008000013 */
[----:B------:R1:W-:Y:S04]  /*145f0*/  STS.U8 [R26+UR19+0x7500], R207 ;  /* 0x007500cf1a007988 */ /* 0x0003e80008000013 */
[----:B------:R1:W-:Y:S04]  /*14600*/  STS.U8 [R26+UR19+0x7900], R178 ;  /* 0x007900b21a007988 */ /* 0x0003e80008000013 */
[----:B------:R-:W-:Y:S04]  /*14610*/  STS.U8 [R26+UR19+0x7d00], R251 ;  /* 0x007d00fb1a007988 */ /* 0x000fe80008000013 */
[----:B0-----:R-:W3:Y:S04]  /*14620*/  LDL.LU R212, [R1+0xa64] ;  /* 0x000a640001d47983 */ /* 0x001ee80000300800 */
[----:B------:R-:W-:Y:S04]  /*14630*/  STS.U8 [R30+UR19+0x4180], R28 ;  /* 0x0041801c1e007988 */ /* 0x000fe80008000013 */
[----:B-1----:R-:W3:Y:S04]  /*14640*/  LDL.LU R207, [R1+0xa60] ;  /* 0x000a600001cf7983 */ /* 0x002ee80000300800 */
[----:B------:R-:W-:Y:S04]  /*14650*/  STS.U8 [R30+UR19+0x4580], R32 ;  /* 0x004580201e007988 */ /* 0x000fe80008000013 */
[----:B------:R-:W3:Y:S04]  /*14660*/  LDL.LU R178, [R1+0xa5c] ;  /* 0x000a5c0001b27983 */ /* 0x000ee80000300800 */
[----:B--2---:R0:W-:Y:S04]  /*14670*/  STS.U8 [R30+UR19+0x4980], R5 ;  /* 0x004980051e007988 */ /* 0x0041e80008000013 */
[----:B------:R1:W-:Y:S04]  /*14680*/  STS.U8 [R30+UR19+0x4d80], R213 ;  /* 0x004d80d51e007988 */ /* 0x0003e80008000013 */
[----:B------:R2:W-:Y:S04]  /*14690*/  STS.U8 [R30+UR19+0x5180], R206 ;  /* 0x005180ce1e007988 */ /* 0x0005e80008000013 */
[----:B0-----:R-:W4:Y:S04]  /*146a0*/  LDL.LU R5, [R1+0xa58] ;  /* 0x000a580001057983 */ /* 0x001f280000300800 */
[----:B-1----:R-:W3:Y:S04]  /*146b0*/  LDL.LU R213, [R1+0xa54] ;  /* 0x000a540001d57983 */ /* 0x002ee80000300800 */
[----:B--2---:R-:W2:Y:S04]  /*146c0*/  LDL.LU R206, [R1+0xa50] ;  /* 0x000a500001ce7983 */ /* 0x004ea80000300800 */
[----:B------:R0:W-:Y:S04]  /*146d0*/  STS.U8 [R30+UR19+0x5580], R175 ;  /* 0x005580af1e007988 */ /* 0x0001e80008000013 */
[----:B------:R1:W-:Y:S04]  /*146e0*/  STS.U8 [R30+UR19+0x5980], R3 ;  /* 0x005980031e007988 */ /* 0x0003e80008000013 */
[----:B0-----:R-:W3:Y:S04]  /*146f0*/  LDL.LU R175, [R1+0xa4c] ;  /* 0x000a4c0001af7983 */ /* 0x001ee80000300800 */
[----:B-1----:R-:W4:Y:S01]  /*14700*/  LDL.LU R3, [R1+0xa48] ;  /* 0x000a480001037983 */ /* 0x002f220000300800 */
[----:B------:R-:W0:Y:S03]  /*14710*/  S2R R32, SR_TID.X ;  /* 0x0000000000207919 */ /* 0x000e260000002100 */
[----:B------:R1:W-:Y:S04]  /*14720*/  STS.U8 [R30+UR19+0x5d80], R11 ;  /* 0x005d800b1e007988 */ /* 0x0003e80008000013 */
[----:B------:R1:W-:Y:S04]  /*14730*/  STS.U8 [R30+UR19+0x6180], R4 ;  /* 0x006180041e007988 */ /* 0x0003e80008000013 */
[----:B------:R1:W-:Y:S04]  /*14740*/  STS.U8 [R30+UR19+0x6580], R12 ;  /* 0x0065800c1e007988 */ /* 0x0003e80008000013 */
[----:B-1----:R1:W5:Y:S04]  /*14750*/  LDL.LU R11, [R1+0xa44] ;  /* 0x000a4400010b7983 */ /* 0x0023680000300800 */
[----:B------:R1:W5:Y:S04]  /*14760*/  LDL.LU R4, [R1+0xa40] ;  /* 0x000a400001047983 */ /* 0x0003680000300800 */
[----:B------:R1:W5:Y:S04]  /*14770*/  LDL.LU R12, [R1+0xa3c] ;  /* 0x000a3c00010c7983 */ /* 0x0003680000300800 */
[----:B------:R1:W-:Y:S04]  /*14780*/  STS.U8 [R30+UR19+0x6980], R13 ;  /* 0x0069800d1e007988 */ /* 0x0003e80008000013 */
[----:B------:R0:W-:Y:S04]  /*14790*/  STS.U8 [R30+UR19+0x6d80], R184 ;  /* 0x006d80b81e007988 */ /* 0x0001e80008000013 */
[----:B------:R0:W-:Y:S04]  /*147a0*/  STS.U8 [R30+UR19+0x7180], R215 ;  /* 0x007180d71e007988 */ /* 0x0001e80008000013 */
[----:B-1----:R1:W5:Y:S04]  /*147b0*/  LDL.LU R13, [R1+0xa38] ;  /* 0x000a3800010d7983 */ /* 0x0023680000300800 */
[----:B0-----:R-:W2:Y:S04]  /*147c0*/  LDL.LU R184, [R1+0xa34] ;  /* 0x000a340001b87983 */ /* 0x001ea80000300800 */
[----:B------:R-:W2:Y:S01]  /*147d0*/  LDL.LU R215, [R1+0xa30] ;  /* 0x000a300001d77983 */ /* 0x000ea20000300800 */
[----:B------:R-:W-:-:S04]  /*147e0*/  LOP3.LUT R32, R32, 0x7f, RZ, 0xc0, !PT ;  /* 0x0000007f20207812 */ /* 0x000fc800078ec0ff */
[C---:B------:R-:W-:Y:S01]  /*147f0*/  LOP3.LUT R28, R32.reuse, 0x40, RZ, 0x3c, !PT ;  /* 0x00000040201c7812 */ /* 0x040fe200078e3cff */
[----:B------:R0:W-:Y:S04]  /*14800*/  STS.U8 [R30+UR19+0x7580], R2 ;  /* 0x007580021e007988 */ /* 0x0001e80008000013 */
[----:B------:R1:W-:Y:S04]  /*14810*/  STS.U8 [R30+UR19+0x7980], R0 ;  /* 0x007980001e007988 */ /* 0x0003e80008000013 */
[----:B------:R-:W-:Y:S04]  /*14820*/  STS.U8 [R30+UR19+0x7d80], R250 ;  /* 0x007d80fa1e007988 */ /* 0x000fe80008000013 */
[----:B0-----:R-:W2:Y:S04]  /*14830*/  LDL.LU R2, [R1+0xa2c] ;  /* 0x000a2c0001027983 */ /* 0x001ea80000300800 */
[----:B-1----:R1:W5:Y:S04]  /*14840*/  LDL.LU R0, [R1+0xa28] ;  /* 0x000a280001007983 */ /* 0x0023680000300800 */
[----:B----4-:R0:W-:Y:S04]  /*14850*/  STS.U8 [R28+UR19+0x4200], R3 ;  /* 0x004200031c007988 */ /* 0x0101e80008000013 */
[----:B------:R4:W-:Y:S04]  /*14860*/  STS.U8 [R28+UR19+0x4600], R5 ;  /* 0x004600051c007988 */ /* 0x0009e80008000013 */
[----:B------:R1:W-:Y:S04]  /*14870*/  STS.U8 [R28+UR19+0x4a00], R10 ;  /* 0x004a000a1c007988 */ /* 0x0003e80008000013 */
[----:B0-----:R-:W2:Y:S04]  /*14880*/  LDL.LU R3, [R1+0xa24] ;  /* 0x000a240001037983 */ /* 0x001ea80000300800 */
[----:B----4-:R4:W5:Y:S04]  /*14890*/  LDL.LU R5, [R1+0xa20] ;  /* 0x000a200001057983 */ /* 0x0109680000300800 */
[----:B-1----:R-:W4:Y:S04]  /*148a0*/  LDL.LU R10, [R1+0xa1c] ;  /* 0x000a1c00010a7983 */ /* 0x002f280000300800 */
[----:B------:R0:W-:Y:S04]  /*148b0*/  STS.U8 [R28+UR19+0x4e00], R9 ;  /* 0x004e00091c007988 */ /* 0x0001e80008000013 */
[----:B0-----:R-:W4:Y:S04]  /*148c0*/  LDL.LU R9, [R1+0xa18] ;  /* 0x000a180001097983 */ /* 0x001f280000300800 */
[----:B------:R0:W-:Y:S04]  /*148d0*/  STS.U8 [R28+UR19+0x5200], R154 ;  /* 0x0052009a1c007988 */ /* 0x0001e80008000013 */
[----:B------:R1:W-:Y:S04]  /*148e0*/  STS.U8 [R28+UR19+0x5600], R155 ;  /* 0x0056009b1c007988 */ /* 0x0003e80008000013 */
[----:B------:R1:W-:Y:S04]  /*148f0*/  STS.U8 [R28+UR19+0x5a00], R158 ;  /* 0x005a009e1c007988 */ /* 0x0003e80008000013 */
[----:B------:R1:W-:Y:S01]  /*14900*/  STS.U8 [R28+UR19+0x5e00], R159 ;  /* 0x005e009f1c007988 */ /* 0x0003e20008000013 */
[----:B------:R-:W-:-:S03]  /*14910*/  LOP3.LUT R32, R32, 0x50, RZ, 0x3c, !PT ;  /* 0x0000005020207812 */ /* 0x000fc600078e3cff */
[----:B------:R1:W-:Y:S04]  /*14920*/  STS.U8 [R28+UR19+0x6200], R162 ;  /* 0x006200a21c007988 */ /* 0x0003e80008000013 */
[----:B------:R1:W-:Y:S04]  /*14930*/  STS.U8 [R28+UR19+0x6600], R163 ;  /* 0x006600a31c007988 */ /* 0x0003e80008000013 */
[----:B------:R1:W-:Y:S04]  /*14940*/  STS.U8 [R28+UR19+0x6a00], R166 ;  /* 0x006a00a61c007988 */ /* 0x0003e80008000013 */
[----:B------:R1:W-:Y:S04]  /*14950*/  STS.U8 [R28+UR19+0x6e00], R167 ;  /* 0x006e00a71c007988 */ /* 0x0003e80008000013 */
[----:B------:R1:W-:Y:S04]  /*14960*/  STS.U8 [R28+UR19+0x7200], R170 ;  /* 0x007200aa1c007988 */ /* 0x0003e80008000013 */
[----:B------:R1:W-:Y:S04]  /*14970*/  STS.U8 [R28+UR19+0x7600], R171 ;  /* 0x007600ab1c007988 */ /* 0x0003e80008000013 */
[----:B------:R1:W-:Y:S04]  /*14980*/  STS.U8 [R28+UR19+0x7a00], R174 ;  /* 0x007a00ae1c007988 */ /* 0x0003e80008000013 */
[----:B------:R-:W-:Y:S04]  /*14990*/  STS.U8 [R28+UR19+0x7e00], R249 ;  /* 0x007e00f91c007988 */ /* 0x000fe80008000013 */
[----:B---3--:R3:W-:Y:S04]  /*149a0*/  STS.U8 [R32+UR19+0x4280], R175 ;  /* 0x004280af20007988 */ /* 0x0087e80008000013 */
[----:B0-----:R-:W4:Y:S04]  /*149b0*/  LDL.LU R154, [R1+0xa14] ;  /* 0x000a1400019a7983 */ /* 0x001f280000300800 */
[----:B------:R0:W-:Y:S04]  /*149c0*/  STS.U8 [R32+UR19+0x4680], R178 ;  /* 0x004680b220007988 */ /* 0x0001e80008000013 */
[----:B-1----:R-:W4:Y:S04]  /*149d0*/  LDL.LU R155, [R1+0xa10] ;  /* 0x000a1000019b7983 */ /* 0x002f280000300800 */
[----:B------:R1:W-:Y:S04]  /*149e0*/  STS.U8 [R32+UR19+0x4a80], R179 ;  /* 0x004a80b320007988 */ /* 0x0003e80008000013 */
[----:B------:R-:W4:Y:S04]  /*149f0*/  LDL.LU R158, [R1+0xa0c] ;  /* 0x000a0c00019e7983 */ /* 0x000f280000300800 */
        /* <DEDUP_REMOVED lines=17> */
[----:B---3--:R-:W3:Y:S04]  /*14b10*/  LDL.LU R175, [R1+0x9e8] ;  /* 0x0009e80001af7983 */ /* 0x008ee80000300800 */
[----:B------:R2:W-:Y:S04]  /*14b20*/  STS.U8 [R32+UR19+0x7280], R199 ;  /* 0x007280c720007988 */ /* 0x0005e80008000013 */
[----:B0-----:R-:W3:Y:S04]  /*14b30*/  LDL.LU R178, [R1+0x9e4] ;  /* 0x0009e40001b27983 */ /* 0x001ee80000300800 */
[----:B------:R0:W-:Y:S04]  /*14b40*/  STS.U8 [R32+UR19+0x7680], R202 ;  /* 0x007680ca20007988 */ /* 0x0001e80008000013 */
[----:B-1----:R-:W3:Y:S04]  /*14b50*/  LDL.LU R179, [R1+0x9e0] ;  /* 0x0009e00001b37983 */ /* 0x002ee80000300800 */
[----:B------:R1:W-:Y:S04]  /*14b60*/  STS.U8 [R32+UR19+0x7a80], R203 ;  /* 0x007a80cb20007988 */ /* 0x0003e80008000013 */
[----:B------:R-:W3:Y:S04]  /*14b70*/  LDL.LU R182, [R1+0x9dc] ;  /* 0x0009dc0001b67983 */ /* 0x000ee80000300800 */
[----:B------:R-:W-:Y:S04]  /*14b80*/  STS.U8 [R32+UR19+0x7e80], R243 ;  /* 0x007e80f320007988 */ /* 0x000fe80008000013 */
[----:B------:R-:W3:Y:S04]  /*14b90*/  LDL.LU R183, [R1+0x9d8] ;  /* 0x0009d80001b77983 */ /* 0x000ee80000300800 */
[----:B--2---:R2:W-:Y:S04]  /*14ba0*/  STS.U8 [R215+UR19+0x4300], R206 ;  /* 0x004300ced7007988 */ /* 0x0045e80008000013 */
[----:B------:R-:W4:Y:S04]  /*14bb0*/  SHFL.IDX PT, R26, R240, R8, 0x1f ;  /* 0x00001f08f01a7589 */ /* 0x000f2800000e0000 */
[----:B------:R-:W3:Y:S04]  /*14bc0*/  LDL.LU R186, [R1+0x9d4] ;  /* 0x0009d40001ba7983 */ /* 0x000ee80000300800 */
[----:B------:R2:W-:Y:S04]  /*14bd0*/  STS.U8 [R215+UR19+0x4700], R207 ;  /* 0x004700cfd7007988 */ /* 0x0005e80008000013 */
[----:B------:R-:W3:Y:S04]  /*14be0*/  LDL.LU R187, [R1+0x9d0] ;  /* 0x0009d00001bb7983 */ /* 0x000ee80000300800 */
[----:B------:R2:W-:Y:S04]  /*14bf0*/  STS.U8 [R215+UR19+0x4b00], R210 ;  /* 0x004b00d2d7007988 */ /* 0x0005e80008000013 */
[----:B------:R-:W4:Y:S04]  /*14c00*/  SHFL.IDX PT, R28, R241, R8, 0x1f ;  /* 0x00001f08f11c7589 */ /* 0x000f2800000e0000 */
[----:B------:R-:W3:Y:S04]  /*14c10*/  LDL.LU R190, [R1+0x9cc] ;  /* 0x0009cc0001be7983 */ /* 0x000ee80000300800 */
[----:B------:R2:W-:Y:S04]  /*14c20*/  STS.U8 [R215+UR19+0x4f00], R211 ;  /* 0x004f00d3d7007988 */ /* 0x0005e80008000013 */
[----:B------:R-:W3:Y:S04]  /*14c30*/  LDL.LU R191, [R1+0x9c8] ;  /* 0x0009c80001bf7983 */ /* 0x000ee80000300800 */
[----:B------:R2:W-:Y:S04]  /*14c40*/  STS.U8 [R215+UR19+0x5300], R214 ;  /* 0x005300d6d7007988 */ /* 0x0005e80008000013 */
[----:B------:R-:W4:Y:S04]  /*14c50*/  SHFL.IDX PT, R30, R239, R8, 0x1f ;  /* 0x00001f08ef1e7589 */ /* 0x000f2800000e0000 */
[----:B------:R-:W3:Y:S04]  /*14c60*/  LDL.LU R194, [R1+0x9c4] ;  /* 0x0009c40001c27983 */ /* 0x000ee80000300800 */
[----:B------:R-:W-:Y:S04]  /*14c70*/  STS.U8 [R215+UR19+0x5700], R152 ;  /* 0x00570098d7007988 */ /* 0x000fe80008000013 */
[----:B------:R-:W3:Y:S04]  /*14c80*/  LDL.LU R195, [R1+0x9c0] ;  /* 0x0009c00001c37983 */ /* 0x000ee80000300800 */
[----:B------:R-:W-:Y:S04]  /*14c90*/  STS.U8 [R215+UR19+0x5b00], R153 ;  /* 0x005b0099d7007988 */ /* 0x000fe80008000013 */
[----:B------:R-:W4:Y:S04]  /*14ca0*/  SHFL.IDX PT, R32, R36, R8, 0x1f ;  /* 0x00001f0824207589 */ /* 0x000f2800000e0000 */
[----:B------:R-:W3:Y:S04]  /*14cb0*/  LDL.LU R198, [R1+0x9bc] ;  /* 0x0009bc0001c67983 */ /* 0x000ee80000300800 */
[----:B------:R-:W-:Y:S04]  /*14cc0*/  STS.U8 [R215+UR19+0x5f00], R156 ;  /* 0x005f009cd7007988 */ /* 0x000fe80008000013 */
[----:B------:R-:W3:Y:S04]  /*14cd0*/  LDL.LU R199, [R1+0x9b8] ;  /* 0x0009b80001c77983 */ /* 0x000ee80000300800 */
[----:B------:R-:W-:Y:S04]  /*14ce0*/  STS.U8 [R215+UR19+0x6300], R157 ;  /* 0x0063009dd7007988 */ /* 0x000fe80008000013 */
[----:B------:R2:W4:Y:S04]  /*14cf0*/  SHFL.IDX PT, R34, R52, R8, 0x1f ;  /* 0x00001f0834227589 */ /* 0x00052800000e0000 */
[----:B0-----:R-:W3:Y:S04]  /*14d00*/  LDL.LU R202, [R1+0x9b4] ;  /* 0x0009b40001ca7983 */ /* 0x001ee80000300800 */
[----:B------:R-:W-:Y:S04]  /*14d10*/  STS.U8 [R215+UR19+0x6700], R160 ;  /* 0x006700a0d7007988 */ /* 0x000fe80008000013 */
[----:B-1----:R-:W3:Y:S04]  /*14d20*/  LDL.LU R203, [R1+0x9b0] ;  /* 0x0009b00001cb7983 */ /* 0x002ee80000300800 */
[----:B------:R-:W-:Y:S04]  /*14d30*/  STS.U8 [R215+UR19+0x6b00], R161 ;  /* 0x006b00a1d7007988 */ /* 0x000fe80008000013 */
[----:B------:R0:W1:Y:S04]  /*14d40*/  SHFL.IDX PT, R36, R123, R8, 0x1f ;  /* 0x00001f087b247589 */ /* 0x00006800000e0000 */
[----:B--2---:R-:W2:Y:S04]  /*14d50*/  LDL.LU R206, [R1+0x9ac] ;  /* 0x0009ac0001ce7983 */ /* 0x004ea80000300800 */
[----:B------:R1:W-:Y:S04]  /*14d60*/  STS.U8 [R215+UR19+0x6f00], R164 ;  /* 0x006f00a4d7007988 */ /* 0x0003e80008000013 */
[----:B------:R-:W2:Y:S04]  /*14d70*/  LDL.LU R207, [R1+0x9a8] ;  /* 0x0009a80001cf7983 */ /* 0x000ea80000300800 */
[----:B------:R1:W-:Y:S04]  /*14d80*/  STS.U8 [R215+UR19+0x7300], R165 ;  /* 0x007300a5d7007988 */ /* 0x0003e80008000013 */
[----:B------:R-:W1:Y:S04]  /*14d90*/  SHFL.IDX PT, R38, R122, R8, 0x1f ;  /* 0x00001f087a267589 */ /* 0x000e6800000e0000 */
[----:B------:R-:W2:Y:S04]  /*14da0*/  LDL.LU R210, [R1+0x9a4] ;  /* 0x0009a40001d27983 */ /* 0x000ea80000300800 */
[----:B------:R1:W-:Y:S04]  /*14db0*/  STS.U8 [R215+UR19+0x7700], R168 ;  /* 0x007700a8d7007988 */ /* 0x0003e80008000013 */
[----:B------:R-:W2:Y:S04]  /*14dc0*/  LDL.LU R211, [R1+0x9a0] ;  /* 0x0009a00001d37983 */ /* 0x000ea80000300800 */
[----:B------:R1:W-:Y:S04]  /*14dd0*/  STS.U8 [R215+UR19+0x7b00], R169 ;  /* 0x007b00a9d7007988 */ /* 0x0003e80008000013 */
[----:B------:R-:W1:Y:S04]  /*14de0*/  SHFL.IDX PT, R40, R40, R8, 0x1f ;  /* 0x00001f0828287589 */ /* 0x000e6800000e0000 */
[----:B------:R-:W2:Y:S04]  /*14df0*/  LDL.LU R214, [R1+0x99c] ;  /* 0x00099c0001d67983 */ /* 0x000ea80000300800 */
[----:B------:R-:W-:Y:S01]  /*14e00*/  STS.U8 [R215+UR19+0x7f00], R242 ;  /* 0x007f00f2d7007988 */ /* 0x000fe20008000013 */
[----:B------:R-:W-:-:S03]  /*14e10*/  FADD R52, -R20, R181 ;  /* 0x000000b514347221 */ /* 0x000fc60000000100 */
[----:B------:R-:W3:Y:S04]  /*14e20*/  LDL.LU R152, [R1+0x998] ;  /* 0x0009980001987983 */ /* 0x000ee80000300800 */
[----:B------:R-:W-:Y:S04]  /*14e30*/  STS.U8 [R184+UR19+0x4380], R213 ;  /* 0x004380d5b8007988 */ /* 0x000fe80008000013 */
[----:B------:R-:W1:Y:S04]  /*14e40*/  SHFL.IDX PT, R42, R42, R8, 0x1f ;  /* 0x00001f082a2a7589 */ /* 0x000e6800000e0000 */
[----:B------:R-:W2:Y:S04]  /*14e50*/  LDL.LU R153, [R1+0x994] ;  /* 0x0009940001997983 */ /* 0x000ea80000300800 */
[----:B------:R-:W-:Y:S04]  /*14e60*/  STS.U8 [R184+UR19+0x4780], R212 ;  /* 0x004780d4b8007988 */ /* 0x000fe80008000013 */
[----:B------:R-:W2:Y:S04]  /*14e70*/  LDL.LU R156, [R1+0x990] ;  /* 0x00099000019c7983 */ /* 0x000ea80000300800 */
[----:B------:R-:W-:Y:S04]  /*14e80*/  STS.U8 [R184+UR19+0x4b80], R209 ;  /* 0x004b80d1b8007988 */ /* 0x000fe80008000013 */
[----:B------:R-:W1:Y:S04]  /*14e90*/  SHFL.IDX PT, R44, R44, R8, 0x1f ;  /* 0x00001f082c2c7589 */ /* 0x000e6800000e0000 */
[----:B------:R-:W2:Y:S04]  /*14ea0*/  LDL.LU R157, [R1+0x98c] ;  /* 0x00098c00019d7983 */ /* 0x000ea80000300800 */
[----:B------:R-:W-:Y:S01]  /*14eb0*/  STS.U8 [R184+UR19+0x4f80], R208 ;  /* 0x004f80d0b8007988 */ /* 0x000fe20008000013 */
[----:B0-----:R-:W-:-:S03]  /*14ec0*/  FMUL R123, R52, 1.4426950216293334961 ;  /* 0x3fb8aa3b347b7820 */ /* 0x001fc60000400000 */
[----:B------:R-:W2:Y:S04]  /*14ed0*/  LDL.LU R160, [R1+0x988] ;  /* 0x0009880001a07983 */ /* 0x000ea80000300800 */
[----:B------:R-:W-:Y:S04]  /*14ee0*/  STS.U8 [R184+UR19+0x5380], R205 ;  /* 0x005380cdb8007988 */ /* 0x000fe80008000013 */
[----:B------:R-:W0:Y:S01]  /*14ef0*/  SHFL.IDX PT, R46, R46, R8, 0x1f ;  /* 0x00001f082e2e7589 */ /* 0x000e2200000e0000 */
[----:B----4-:R-:W-:-:S03]  /*14f00*/  PRMT R24, R26, R10, R25 ;  /* 0x0000000a1a187216 */ /* 0x010fc60000000019 */
[----:B------:R-:W4:Y:S04]  /*14f10*/  LDL.LU R161, [R1+0x984] ;  /* 0x0009840001a17983 */ /* 0x000f280000300800 */
[----:B------:R-:W-:Y:S01]  /*14f20*/  STS.U8 [R184+UR19+0x5780], R204 ;  /* 0x005780ccb8007988 */ /* 0x000fe20008000013 */
[----:B------:R-:W-:-:S03]  /*14f30*/  PRMT R25, R26, R9, R25 ;  /* 0x000000091a197216 */ /* 0x000fc60000000019 */
[----:B-1----:R-:W4:Y:S01]  /*14f40*/  LDL.LU R164, [R1+0x980] ;  /* 0x0009800001a47983 */ /* 0x002f220000300800 */
[----:B------:R-:W-:-:S03]  /*14f50*/  IMAD.MOV.U32 R251, RZ, RZ, R172 ;  /* 0x000000fffffb7224 */ /* 0x000fc600078e00ac */
[----:B------:R-:W-:Y:S04]  /*14f60*/  STS.U8 [R184+UR19+0x5b80], R201 ;  /* 0x005b80c9b8007988 */ /* 0x000fe80008000013 */
[----:B------:R-:W1:Y:S01]  /*14f70*/  SHFL.IDX PT, R48, R48, R8, 0x1f ;  /* 0x00001f0830307589 */ /* 0x000e6200000e0000 */
[----:B------:R-:W-:-:S03]  /*14f80*/  PRMT R26, R28, R10, R27 ;  /* 0x0000000a1c1a7216 */ /* 0x000fc6000000001b */
[----:B------:R-:W4:Y:S01]  /*14f90*/  LDL.LU R165, [R1+0x97c] ;  /* 0x00097c0001a57983 */ /* 0x000f220000300800 */
[----:B------:R-:W-:-:S03]  /*14fa0*/  IMAD.MOV.U32 R238, RZ, RZ, R173 ;  /* 0x000000ffffee7224 */ /* 0x000fc600078e00ad */
[----:B------:R-:W-:Y:S01]  /*14fb0*/  STS.U8 [R184+UR19+0x5f80], R200 ;  /* 0x005f80c8b8007988 */ /* 0x000fe20008000013 */
[----:B------:R-:W-:-:S03]  /*14fc0*/  PRMT R27, R28, R9, R27 ;  /* 0x000000091c1b7216 */ /* 0x000fc6000000001b */
[----:B------:R-:W4:Y:S01]  /*14fd0*/  LDL.LU R168, [R1+0x978] ;  /* 0x0009780001a87983 */ /* 0x000f220000300800 */
[----:B------:R-:W-:-:S03]  /*14fe0*/  FADD R235, -R91, R176 ;  /* 0x000000b05beb7221 */ /* 0x000fc60000000100 */
[----:B------:R-:W-:Y:S04]  /*14ff0*/  STS.U8 [R184+UR19+0x6380], R197 ;  /* 0x006380c5b8007988 */ /* 0x000fe80008000013 */
[----:B------:R-:W1:Y:S01]  /*15000*/  SHFL.IDX PT, R50, R50, R8, 0x1f ;  /* 0x00001f0832327589 */ /* 0x000e6200000e0000 */
[----:B------:R-:W-:-:S03]  /*15010*/  PRMT R28, R30, R10, R29 ;  /* 0x0000000a1e1c7216 */ /* 0x000fc6000000001d */
[----:B------:R-:W4:Y:S04]  /*15020*/  LDL.LU R169, [R1+0x974] ;  /* 0x0009740001a97983 */ /* 0x000f280000300800 */
[----:B------:R-:W-:Y:S01]  /*15030*/  STS.U8 [R184+UR19+0x6780], R196 ;  /* 0x006780c4b8007988 */ /* 0x000fe20008000013 */
[----:B------:R-:W-:-:S03]  /*15040*/  PRMT R29, R30, R9, R29 ;  /* 0x000000091e1d7216 */ /* 0x000fc6000000001d */
[----:B------:R-:W-:Y:S01]  /*15050*/  STS.U8 [R184+UR19+0x6b80], R193 ;  /* 0x006b80c1b8007988 */ /* 0x000fe20008000013 */
[----:B------:R-:W-:-:S03]  /*15060*/  FADD R122, -R6, R180 ;  /* 0x000000b4067a7221 */ /* 0x000fc60000000100 */
[----:B------:R0:W1:Y:S04]  /*15070*/  SHFL.IDX PT, R52, R90, R8, 0x1f ;  /* 0x00001f085a347589 */ /* 0x00006800000e0000 */
[----:B------:R-:W3:Y:S01]  /*15080*/  LDL.LU R172, [R1+0xac] ;  /* 0x0000ac0001ac7983 */ /* 0x000ee20000300800 */
[----:B------:R-:W-:-:S03]  /*15090*/  PRMT R30, R32, R10, R31 ;  /* 0x0000000a201e7216 */ /* 0x000fc6000000001f */
[----:B------:R-:W-:Y:S01]  /*150a0*/  STS.U8 [R184+UR19+0x6f80], R192 ;  /* 0x006f80c0b8007988 */ /* 0x000fe20008000013 */
[----:B0-----:R0:W3:Y:S03]  /*150b0*/  MUFU.EX2 R90, R123 ;  /* 0x0000007b005a7308 */ /* 0x0010e60000000800 */
[----:B------:R-:W2:Y:S01]  /*150c0*/  LDL.LU R173, [R1+0xb8] ;  /* 0x0000b80001ad7983 */ /* 0x000ea20000300800 */
[----:B------:R-:W-:-:S03]  /*150d0*/  PRMT R31, R32, R9, R31 ;  /* 0x00000009201f7216 */ /* 0x000fc6000000001f */
[----:B------:R-:W-:Y:S01]  /*150e0*/  STS.U8 [R184+UR19+0x7380], R189 ;  /* 0x007380bdb8007988 */ /* 0x000fe20008000013 */
[----:B0-----:R-:W-:-:S03]  /*150f0*/  FADD R123, -R19, R177 ;  /* 0x000000b1137b7221 */ /* 0x001fc60000000100 */
[----:B------:R-:W0:Y:S04]  /*15100*/  SHFL.IDX PT, R54, R54, R8, 0x1f ;  /* 0x00001f0836367589 */ /* 0x000e2800000e0000 */
[----:B------:R-:W4:Y:S01]  /*15110*/  LDL.LU R176, [R1+0x9c] ;  /* 0x00009c0001b07983 */ /* 0x000f220000300800 */
[----:B------:R-:W-:-:S03]  /*15120*/  PRMT R32, R34, R10, R33 ;  /* 0x0000000a22207216 */ /* 0x000fc60000000021 */
[----:B------:R-:W-:Y:S04]  /*15130*/  STS.U8 [R184+UR19+0x7780], R188 ;  /* 0x007780bcb8007988 */ /* 0x000fe80008000013 */
[----:B------:R-:W4:Y:S01]  /*15140*/  LDL.LU R177, [R1+0xa8] ;  /* 0x0000a80001b17983 */ /* 0x000f220000300800 */
[----:B------:R-:W-:-:S03]  /*15150*/  PRMT R33, R34, R9, R33 ;  /* 0x0000000922217216 */ /* 0x000fc60000000021 */
[----:B------:R-:W-:Y:S04]  /*15160*/  STS.U8 [R184+UR19+0x7b80], R185 ;  /* 0x007b80b9b8007988 */ /* 0x000fe80008000013 */
[----:B------:R-:W0:Y:S04]  /*15170*/  SHFL.IDX PT, R124, R124, R8, 0x1f ;  /* 0x00001f087c7c7589 */ /* 0x000e2800000e0000 */
[----:B------:R-:W4:Y:S01]  /*15180*/  LDL.LU R180, [R1+0x8c] ;  /* 0x00008c0001b47983 */ /* 0x000f220000300800 */
[----:B------:R-:W-:-:S03]  /*15190*/  PRMT R34, R36, R10, R35 ;  /* 0x0000000a24227216 */ /* 0x000fc60000000023 */
[----:B------:R1:W-:Y:S04]  /*151a0*/  STS.U8 [R184+UR19+0x7f80], R244 ;  /* 0x007f80f4b8007988 */ /* 0x0003e80008000013 */
[----:B------:R-:W4:Y:S01]  /*151b0*/  LDL.LU R181, [R1+0x98] ;  /* 0x0000980001b57983 */ /* 0x000f220000300800 */
[----:B------:R-:W-:Y:S01]  /*151c0*/  PRMT R35, R36, R9, R35 ;  /* 0x0000000924237216 */ /* 0x000fe20000000023 */
[----:B------:R-:W-:Y:S01]  /*151d0*/  FMUL R235, R235, 1.4426950216293334961 ;  /* 0x3fb8aa3bebeb7820 */ /* 0x000fe20000400000 */
[----:B------:R1:W-:Y:S06]  /*151e0*/  MEMBAR.ALL.CTA ;  /* 0x0000000000007992 */ /* 0x0003ec0000008000 */
[----:B-1----:R-:W1:Y:S04]  /*151f0*/  FENCE.VIEW.ASYNC.S ;  /* 0x00000000000073c6 */ /* 0x002e680000000000 */
[----:B------:R-:W4:Y:S01]  /*15200*/  LDL.LU R184, [R1+0x7c] ;  /* 0x00007c0001b87983 */ /* 0x000f220000300800 */
[----:B------:R-:W-:-:S03]  /*15210*/  PRMT R36, R38, R10, R37 ;  /* 0x0000000a26247216 */ /* 0x000fc60000000025 */
        /* <DEDUP_REMOVED lines=31> */
[----:B0-----:R-:W-:-:S03]  /*15410*/  PRMT R52, R54, R10, R53 ;  /* 0x0000000a36347216 */ /* 0x001fc60000000035 */
[----:B------:R-:W4:Y:S01]  /*15420*/  LDL.LU R250, [R1+0xc8] ;  /* 0x0000c80001fa7983 */ /* 0x000f220000300800 */
[----:B------:R-:W-:-:S03]  /*15430*/  PRMT R53, R54, R9, R53 ;  /* 0x0000000936357216 */ /* 0x000fc60000000035 */
[----:B------:R-:W4:Y:S01]  /*15440*/  LDL.LU R249, [R1+0xcc] ;  /* 0x0000cc0001f97983 */ /* 0x000f220000300800 */
[----:B------:R-:W-:-:S03]  /*15450*/  PRMT R54, R124, R10, R55 ;  /* 0x0000000a7c367216 */ /* 0x000fc60000000037 */
[----:B------:R-:W4:Y:S01]  /*15460*/  LDL.LU R244, [R1+0xd8] ;  /* 0x0000d80001f47983 */ /* 0x000f220000300800 */
[----:B------:R-:W-:-:S03]  /*15470*/  PRMT R55, R124, R9, R55 ;  /* 0x000000097c377216 */ /* 0x000fc60000000037 */
[----:B------:R-:W4:Y:S01]  /*15480*/  LDL.LU R243, [R1+0xdc] ;  /* 0x0000dc0001f37983 */ /* 0x000f220000300800 */
[----:B------:R0:W-:Y:S03]  /*15490*/  MUFU.EX2 R124, R235 ;  /* 0x000000eb007c7308 */ /* 0x0001e60000000800 */
[----:B------:R-:W4:Y:S04]  /*154a0*/  LDL.LU R242, [R1+0xe8] ;  /* 0x0000e80001f27983 */ /* 0x000f280000300800 */
[----:B------:R-:W4:Y:S04]  /*154b0*/  LDL.LU R241, [R1+0xec] ;  /* 0x0000ec0001f17983 */ /* 0x000f280000300800 */
[----:B------:R-:W4:Y:S04]  /*154c0*/  LDL.LU R240, [R1+0xf8] ;  /* 0x0000f80001f07983 */ /* 0x000f280000300800 */
[----:B------:R-:W4:Y:S04]  /*154d0*/  LDL.LU R239, [R1+0xfc] ;  /* 0x0000fc0001ef7983 */ /* 0x000f280000300800 */
[----:B0-----:R-:W4:Y:S04]  /*154e0*/  LDL.LU R235, [R1+0xbc] ;  /* 0x0000bc0001eb7983 */ /* 0x001f280000300800 */
[----:B------:R0:W-:Y:S01]  /*154f0*/  STL.64 [R1+0x910], R102 ;  /* 0x0009106601007387 */ /* 0x0001e20000100a00 */
[----:B---3--:R-:W-:-:S04]  /*15500*/  FMUL R172, R172, R90 ;  /* 0x0000005aacac7220 */ /* 0x008fc80000400000 */
[----:B0-----:R-:W-:Y:S02]  /*15510*/  IMAD.MOV.U32 R102, RZ, RZ, R172 ;  /* 0x000000ffff667224 */ /* 0x001fe400078e00ac */
[----:B------:R-:W3:Y:S01]  /*15520*/  LDL.LU R172, [R1+0x970] ;  /* 0x0009700001ac7983 */ /* 0x000ee20000300800 */
[----:B--2---:R-:W-:-:S04]  /*15530*/  FMUL R173, R173, R90 ;  /* 0x0000005aadad7220 */ /* 0x004fc80000400000 */
[----:B------:R-:W-:Y:S02]  /*15540*/  IMAD.MOV.U32 R103, RZ, RZ, R173 ;  /* 0x000000ffff677224 */ /* 0x000fe400078e00ad */
[----:B------:R-:W2:Y:S01]  /*15550*/  LDL.LU R173, [R1+0x96c] ;  /* 0x00096c0001ad7983 */ /* 0x000ea20000300800 */
[----:B----4-:R-:W-:-:S03]  /*15560*/  FMUL R176, R176, R90 ;  /* 0x0000005ab0b07220 */ /* 0x010fc60000400000 */
[----:B------:R-:W-:Y:S04]  /*15570*/  STL.64 [R1+0x908], R100 ;  /* 0x0009086401007387 */ /* 0x000fe80000100a00 */
[----:B------:R0:W-:Y:S01]  /*15580*/  STL.64 [R1+0x900], R98 ;  /* 0x0009006201007387 */ /* 0x0001e20000100a00 */
[-C--:B------:R-:W-:Y:S01]  /*15590*/  FMUL R177, R177, R90.reuse ;  /* 0x0000005ab1b17220 */ /* 0x080fe20000400000 */
[----:B0-----:R-:W-:Y:S02]  /*155a0*/  IMAD.MOV.U32 R98, RZ, RZ, R176 ;  /* 0x000000ffff627224 */ /* 0x001fe400078e00b0 */
[----:B------:R-:W4:Y:S01]  /*155b0*/  LDL.LU R176, [R1+0x968] ;  /* 0x0009680001b07983 */ /* 0x000f220000300800 */
[----:B------:R-:W-:Y:S01]  /*155c0*/  FMUL R180, R180, R90 ;  /* 0x0000005ab4b47220 */ /* 0x000fe20000400000 */
[----:B------:R-:W-:-:S02]  /*155d0*/  IMAD.MOV.U32 R99, RZ, RZ, R177 ;  /* 0x000000ffff637224 */ /* 0x000fc400078e00b1 */
[----:B------:R-:W4:Y:S01]  /*155e0*/  LDL.LU R177, [R1+0x964] ;  /* 0x0009640001b17983 */ /* 0x000f220000300800 */
[----:B------:R-:W-:-:S03]  /*155f0*/  FMUL R181, R181, R90 ;  /* 0x0000005ab5b57220 */ /* 0x000fc60000400000 */
[----:B------:R-:W-:Y:S04]  /*15600*/  STL.64 [R1+0x8f8], R96 ;  /* 0x0008f86001007387 */ /* 0x000fe80000100a00 */
[----:B------:R0:W-:Y:S01]  /*15610*/  STL.64 [R1+0x8f0], R94 ;  /* 0x0008f05e01007387 */ /* 0x0001e20000100a00 */
[-C--:B------:R-:W-:Y:S01]  /*15620*/  FMUL R184, R184, R90.reuse ;  /* 0x0000005ab8b87220 */ /* 0x080fe20000400000 */
[----:B------:R-:W-:Y:S01]  /*15630*/  FMUL R185, R185, R90 ;  /* 0x0000005ab9b97220 */ /* 0x000fe20000400000 */
[----:B0-----:R-:W-:Y:S02]  /*15640*/  IMAD.MOV.U32 R94, RZ, RZ, R180 ;  /* 0x000000ffff5e7224 */ /* 0x001fe400078e00b4 */
[----:B------:R-:W4:Y:S01]  /*15650*/  LDL.LU R180, [R1+0x960] ;  /* 0x0009600001b47983 */ /* 0x000f220000300800 */
[----:B------:R-:W-:-:S02]  /*15660*/  IMAD.MOV.U32 R95, RZ, RZ, R181 ;  /* 0x000000ffff5f7224 */ /* 0x000fc400078e00b5 */
[-C--:B------:R-:W-:Y:S01]  /*15670*/  FMUL R188, R188, R90.reuse ;  /* 0x0000005abcbc7220 */ /* 0x080fe20000400000 */
[----:B------:R-:W4:Y:S01]  /*15680*/  LDL.LU R181, [R1+0x95c] ;  /* 0x00095c0001b57983 */ /* 0x000f220000300800 */
[-C--:B------:R-:W-:Y:S01]  /*15690*/  FMUL R192, R192, R90.reuse ;  /* 0x0000005ac0c07220 */ /* 0x080fe20000400000 */
[-C--:B------:R-:W-:Y:S02]  /*156a0*/  FMUL R189, R189, R90.reuse ;  /* 0x0000005abdbd7220 */ /* 0x080fe40000400000 */
[----:B------:R-:W-:Y:S01]  /*156b0*/  STL.64 [R1+0x8e8], R92 ;  /* 0x0008e85c01007387 */ /* 0x000fe20000100a00 */
[----:B------:R-:W-:-:S03]  /*156c0*/  FMUL R193, R193, R90 ;  /* 0x0000005ac1c17220 */ /* 0x000fc60000400000 */
[----:B------:R0:W-:Y:S01]  /*156d0*/  STL.64 [R1+0x8e0], R90 ;  /* 0x0008e05a01007387 */ /* 0x0001e20000100a00 */
[-C--:B------:R-:W-:Y:S01]  /*156e0*/  FMUL R196, R196, R90.reuse ;  /* 0x0000005ac4c47220 */ /* 0x080fe20000400000 */
[-C--:B------:R-:W-:Y:S01]  /*156f0*/  FMUL R197, R197, R90.reuse ;  /* 0x0000005ac5c57220 */ /* 0x080fe20000400000 */
[-C--:B------:R-:W-:Y:S01]  /*15700*/  FMUL R200, R200, R90.reuse ;  /* 0x0000005ac8c87220 */ /* 0x080fe20000400000 */
[-C--:B------:R-:W-:Y:S01]  /*15710*/  FMUL R201, R201, R90.reuse ;  /* 0x0000005ac9c97220 */ /* 0x080fe20000400000 */
[----:B0-----:R-:W-:Y:S02]  /*15720*/  IMAD.MOV.U32 R91, RZ, RZ, R185 ;  /* 0x000000ffff5b7224 */ /* 0x001fe400078e00b9 */
[-C--:B------:R-:W-:Y:S01]  /*15730*/  FMUL R204, R204, R90.reuse ;  /* 0x0000005acccc7220 */ /* 0x080fe20000400000 */
        /* <DEDUP_REMOVED lines=14> */
[----:B------:R-:W-:Y:S01]  /*15820*/  FMUL R235, R235, R90 ;  /* 0x0000005aebeb7220 */ /* 0x000fe20000400000 */
[----:B------:R-:W-:-:S02]  /*15830*/  IMAD.MOV.U32 R90, RZ, RZ, R184 ;  /* 0x000000ffff5a7224 */ /* 0x000fc400078e00b8 */
[----:B------:R-:W4:Y:S04]  /*15840*/  LDL.LU R184, [R1+0x958] ;  /* 0x0009580001b87983 */ /* 0x000f280000300800 */
[----:B------:R-:W4:Y:S04]  /*15850*/  LDL.LU R185, [R1+0x954] ;  /* 0x0009540001b97983 */ /* 0x000f280000300800 */
[----:B------:R-:W-:Y:S04]  /*15860*/  STL.64 [R1+0x8d8], R88 ;  /* 0x0008d85801007387 */ /* 0x000fe80000100a00 */
[----:B------:R0:W-:Y:S02]  /*15870*/  STL.64 [R1+0x8d0], R86 ;  /* 0x0008d05601007387 */ /* 0x0001e40000100a00 */
[----:B0-----:R-:W-:-:S02]  /*15880*/  IMAD.MOV.U32 R86, RZ, RZ, R188 ;  /* 0x000000ffff567224 */ /* 0x001fc400078e00bc */
[----:B------:R-:W4:Y:S01]  /*15890*/  LDL.LU R188, [R1+0x950] ;  /* 0x0009500001bc7983 */ /* 0x000f220000300800 */
[----:B------:R-:W-:-:S03]  /*158a0*/  IMAD.MOV.U32 R87, RZ, RZ, R189 ;  /* 0x000000ffff577224 */ /* 0x000fc600078e00bd */
        /* <DEDUP_REMOVED lines=40> */
[----:B------:R-:W4:Y:S04]  /*15b30*/  LDL.LU R215, [R1+0x918] ;  /* 0x0009180001d77983 */ /* 0x000f280000300800 */
[----:B------:R-:W-:Y:S04]  /*15b40*/  STL.64 [R1+0x858], R56 ;  /* 0x0008583801007387 */ /* 0x000fe80000100a00 */
[----:B------:R-:W-:Y:S04]  /*15b50*/  STL.64 [R1+0x850], R54 ;  /* 0x0008503601007387 */ /* 0x000fe80000100a00 */
[----:B------:R-:W-:Y:S04]  /*15b60*/  STL.64 [R1+0x848], R52 ;  /* 0x0008483401007387 */ /* 0x000fe80000100a00 */
[----:B------:R-:W-:Y:S04]  /*15b70*/  STL.64 [R1+0x840], R50 ;  /* 0x0008403201007387 */ /* 0x000fe80000100a00 */
[----:B------:R-:W-:Y:S04]  /*15b80*/  STL.64 [R1+0x838], R48 ;  /* 0x0008383001007387 */ /* 0x000fe80000100a00 */
[----:B------:R-:W-:Y:S04]  /*15b90*/  STL.64 [R1+0x830], R46 ;  /* 0x0008302e01007387 */ /* 0x000fe80000100a00 */
[----:B------:R-:W-:Y:S04]  /*15ba0*/  STL.64 [R1+0x828], R44 ;  /* 0x0008282c01007387 */ /* 0x000fe80000100a00 */
[----:B------:R-:W-:Y:S04]  /*15bb0*/  STL.64 [R1+0x820], R42 ;  /* 0x0008202a01007387 */ /* 0x000fe80000100a00 */
[----:B------:R0:W-:Y:S04]  /*15bc0*/  STL.64 [R1+0x818], R40 ;  /* 0x0008182801007387 */ /* 0x0001e80000100a00 */
[----:B0-----:R-:W3:Y:S04]  /*15bd0*/  LDL.LU.64 R40, [R1] ;  /* 0x0000000001287983 */ /* 0x001ee80000300a00 */
[----:B------:R-:W2:Y:S04]  /*15be0*/  LDL.LU.64 R44, [R1+0x10] ;  /* 0x00001000012c7983 */ /* 0x000ea80000300a00 */
[----:B------:R-:W4:Y:S04]  /*15bf0*/  LDL.LU.64 R48, [R1+0x20] ;  /* 0x0000200001307983 */ /* 0x000f280000300a00 */
        /* <DEDUP_REMOVED lines=12> */
[----:B------:R-:W4:Y:S01]  /*15cc0*/  LDL.LU.64 R100, [R1+0xf0] ;  /* 0x0000f00001647983 */ /* 0x000f220000300a00 */
[----:B------:R-:W-:-:S06]  /*15cd0*/  FMUL R123, R123, 1.4426950216293334961 ;  /* 0x3fb8aa3b7b7b7820 */ /* 0x000fcc0000400000 */
[----:B------:R-:W3:Y:S01]  /*15ce0*/  MUFU.EX2 R123, R123 ;  /* 0x0000007b007b7308 */ /* 0x000ee20000000800 */
[----:B------:R-:W-:Y:S02]  /*15cf0*/  IMAD.MOV.U32 R42, RZ, RZ, R59 ;  /* 0x000000ffff2a7224 */ /* 0x000fe400078e003b */
[----:B------:R-:W-:Y:S02]  /*15d00*/  IMAD.MOV.U32 R43, RZ, RZ, R62 ;  /* 0x000000ffff2b7224 */ /* 0x000fe400078e003e */
[----:B------:R-:W-:Y:S02]  /*15d10*/  IMAD.MOV.U32 R46, RZ, RZ, R63 ;  /* 0x000000ffff2e7224 */ /* 0x000fe400078e003f */
[----:B------:R-:W-:Y:S02]  /*15d20*/  IMAD.MOV.U32 R47, RZ, RZ, R66 ;  /* 0x000000ffff2f7224 */ /* 0x000fe400078e0042 */
[----:B------:R-:W-:Y:S02]  /*15d30*/  IMAD.MOV.U32 R50, RZ, RZ, R67 ;  /* 0x000000ffff327224 */ /* 0x000fe400078e0043 */
[----:B------:R-:W-:-:S02]  /*15d40*/  IMAD.MOV.U32 R51, RZ, RZ, R70 ;  /* 0x000000ffff337224 */ /* 0x000fc400078e0046 */
        /* <DEDUP_REMOVED lines=26> */
[-C--:B---3--:R-:W-:Y:S01]  /*15ef0*/  FMUL R40, R40, R123.reuse ;  /* 0x0000007b28287220 */ /* 0x088fe20000400000 */
[-C--:B------:R-:W-:Y:S01]  /*15f00*/  FMUL R41, R41, R123.reuse ;  /* 0x0000007b29297220 */ /* 0x080fe20000400000 */
[-C--:B--2---:R-:W-:Y:S01]  /*15f10*/  FMUL R44, R44, R123.reuse ;  /* 0x0000007b2c2c7220 */ /* 0x084fe20000400000 */
[-C--:B------:R-:W-:Y:S01]  /*15f20*/  FMUL R45, R45, R123.reuse ;  /* 0x0000007b2d2d7220 */ /* 0x080fe20000400000 */
[-C--:B----4-:R-:W-:Y:S01]  /*15f30*/  FMUL R48, R48, R123.reuse ;  /* 0x0000007b30307220 */ /* 0x090fe20000400000 */
        /* <DEDUP_REMOVED lines=27> */
[----:B-1----:R-:W-:Y:S06]  /*160f0*/  BAR.SYNC.DEFER_BLOCKING 0x0 ;  /* 0x0000000000007b1d */ /* 0x002fec0000010000 */
[----:B------:R-:W-:-:S06]  /*16100*/  WARPGROUP.ARRIVE ;  /* 0x00000000000079c5 */ /* 0x000fcc0000000000 */
[----:B------:R-:W-:Y:S03]  /*16110*/  QGMMA.64x128x32.F32.E4M3.E4M3 R40, R24, gdesc[UR12], R40, gsb0 ;  /* 0x01e0000c18287df3 */ /* 0x000fe60008000828 */
[----:B------:R-:W-:Y:S02]  /*16120*/  WARPGROUP.DEPBAR.LE gsb0, 0x0 ;  /* 0x00008000000079c5 */ /* 0x000fe40000010000 */
[----:B------:R-:W-:-:S07]  /*16130*/  WARPGROUP.ARRIVE ;  /* 0x00000000000079c5 */ /* 0x000fce0000000000 */
        /* <DEDUP_REMOVED lines=8> */
[----:B------:R-:W-:Y:S04]  /*161c0*/  STL.64 [R1], R40 ;  /* 0x0000002801007387 */ /* 0x000fe80000100a00 */
        /* <DEDUP_REMOVED lines=31> */
[----:B0-----:R-:W2:Y:S04]  /*163c0*/  LDL.LU.64 R102, [R1+0x910] ;  /* 0x0009100001667983 */ /* 0x001ea80000300a00 */
[----:B------:R-:W3:Y:S04]  /*163d0*/  LDL.LU.64 R100, [R1+0x908] ;  /* 0x0009080001647983 */ /* 0x000ee80000300a00 */
[----:B------:R-:W4:Y:S04]  /*163e0*/  LDL.LU.64 R98, [R1+0x900] ;  /* 0x0009000001627983 */ /* 0x000f280000300a00 */
[----:B------:R-:W2:Y:S04]  /*163f0*/  LDL.LU.64 R96, [R1+0x8f8] ;  /* 0x0008f80001607983 */ /* 0x000ea80000300a00 */
[----:B------:R-:W3:Y:S04]  /*16400*/  LDL.LU.64 R94, [R1+0x8f0] ;  /* 0x0008f000015e7983 */ /* 0x000ee80000300a00 */
[----:B------:R-:W4:Y:S04]  /*16410*/  LDL.LU.64 R92, [R1+0x8e8] ;  /* 0x0008e800015c7983 */ /* 0x000f280000300a00 */
[----:B------:R-:W2:Y:S04]  /*16420*/  LDL.LU.64 R90, [R1+0x8e0] ;  /* 0x0008e000015a7983 */ /* 0x000ea80000300a00 */
[----:B------:R-:W2:Y:S04]  /*16430*/  LDL.LU.64 R88, [R1+0x8d8] ;  /* 0x0008d80001587983 */ /* 0x000ea80000300a00 */
[----:B------:R-:W2:Y:S04]  /*16440*/  LDL.LU.64 R86, [R1+0x8d0] ;  /* 0x0008d00001567983 */ /* 0x000ea80000300a00 */
[----:B------:R-:W2:Y:S04]  /*16450*/  LDL.LU.64 R84, [R1+0x8c8] ;  /* 0x0008c80001547983 */ /* 0x000ea80000300a00 */
[----:B------:R-:W2:Y:S04]  /*16460*/  LDL.LU.64 R82, [R1+0x8c0] ;  /* 0x0008c00001527983 */ /* 0x000ea80000300a00 */
[----:B------:R-:W2:Y:S04]  /*16470*/  LDL.LU.64 R80, [R1+0x8b8] ;  /* 0x0008b80001507983 */ /* 0x000ea80000300a00 */
[----:B------:R-:W2:Y:S04]  /*16480*/  LDL.LU.64 R78, [R1+0x8b0] ;  /* 0x0008b000014e7983 */ /* 0x000ea80000300a00 */
[----:B------:R-:W3:Y:S04]  /*16490*/  LDL.LU.64 R76, [R1+0x8a8] ;  /* 0x0008a800014c7983 */ /* 0x000ee80000300a00 */
[----:B------:R-:W2:Y:S04]  /*164a0*/  LDL.LU.64 R74, [R1+0x8a0] ;  /* 0x0008a000014a7983 */ /* 0x000ea80000300a00 */
        /* <DEDUP_REMOVED lines=15> */
[----:B------:R-:W4:Y:S04]  /*165a0*/  LDL.LU.64 R42, [R1+0x820] ;  /* 0x00082000012a7983 */ /* 0x000f280000300a00 */
[----:B------:R-:W4:Y:S01]  /*165b0*/  LDL.LU.64 R40, [R1+0x818] ;  /* 0x0008180001287983 */ /* 0x000f220000300a00 */
[----:B------:R-:W-:Y:S01]  /*165c0*/  FMUL R122, R122, 1.4426950216293334961 ;  /* 0x3fb8aa3b7a7a7820 */ /* 0x000fe20000400000 */
[-C--:B------:R-:W-:Y:S01]  /*165d0*/  FMUL R152, R152, R124.reuse ;  /* 0x0000007c98987220 */ /* 0x080fe20000400000 */
[-C--:B------:R-:W-:Y:S01]  /*165e0*/  FMUL R153, R153, R124.reuse ;  /* 0x0000007c99997220 */ /* 0x080fe20000400000 */
[-C--:B------:R-:W-:Y:S01]  /*165f0*/  FMUL R156, R156, R124.reuse ;  /* 0x0000007c9c9c7220 */ /* 0x080fe20000400000 */
[-C--:B------:R-:W-:Y:S01]  /*16600*/  FMUL R157, R157, R124.reuse ;  /* 0x0000007c9d9d7220 */ /* 0x080fe20000400000 */
[-C--:B------:R-:W-:Y:S01]  /*16610*/  FMUL R160, R160, R124.reuse ;  /* 0x0000007ca0a07220 */ /* 0x080fe20000400000 */
[----:B------:R-:W0:Y:S01]  /*16620*/  MUFU.EX2 R122, R122 ;  /* 0x0000007a007a7308 */ /* 0x000e220000000800 */
        /* <DEDUP_REMOVED lines=16> */
[-C--:B0-----:R-:W-:Y:S01]  /*16730*/  FMUL R154, R154, R122.reuse ;  /* 0x0000007a9a9a7220 */ /* 0x081fe20000400000 */
        /* <DEDUP_REMOVED lines=41> */
[----:B------:R-:W-:Y:S01]  /*169d0*/  FMUL R215, R215, R122 ;  /* 0x0000007ad7d77220 */ /* 0x000fe20000400000 */
[----:B------:R-:W-:Y:S01]  /*169e0*/  FADD R24, R228, R226 ;  /* 0x000000e2e4187221 */ /* 0x000fe20000000000 */
[----:B------:R-:W2:Y:S03]  /*169f0*/  LDL.LU R27, [R1+0x2dc] ;  /* 0x0002dc00011b7983 */ /* 0x000ea60000300800 */
[----:B------:R-:W-:Y:S01]  /*16a00*/  FADD R24, R238, R24 ;  /* 0x00000018ee187221 */ /* 0x000fe20000000000 */
[----:B------:R-:W2:Y:S03]  /*16a10*/  LDL.LU R26, [R1+0x2e0] ;  /* 0x0002e000011a7983 */ /* 0x000ea60000300800 */
[----:B------:R-:W-:Y:S01]  /*16a20*/  FADD R223, R223, R24 ;  /* 0x00000018dfdf7221 */ /* 0x000fe20000000000 */
[----:B------:R-:W2:Y:S04]  /*16a30*/  LDL.LU R25, [R1+0x2d8] ;  /* 0x0002d80001197983 */ /* 0x000ea80000300800 */
[----:B------:R-:W2:Y:S01]  /*16a40*/  LDL.LU R24, [R1+0x2d4] ;  /* 0x0002d40001187983 */ /* 0x000ea20000300800 */
[----:B------:R-:W-:Y:S01]  /*16a50*/  FADD R227, R251, R227 ;  /* 0x000000e3fbe37221 */ /* 0x000fe20000000000 */
[----:B------:R-:W-:-:S03]  /*16a60*/  FADD R126, R127, R126 ;  /* 0x0000007e7f7e7221 */ /* 0x000fc60000000000 */
[----:B------:R-:W-:Y:S01]  /*16a70*/  FADD R225, R225, R227 ;  /* 0x000000e3e1e17221 */ /* 0x000fe20000000000 */
[----:B----4-:R-:W-:-:S06]  /*16a80*/  WARPGROUP.ARRIVE ;  /* 0x00000000000079c5 */ /* 0x010fcc0000000000 */
[----:B------:R-:W-:Y:S01]  /*16a90*/  QGMMA.64x128x32.F32.E4M3.E4M3 R152, R40, gdesc[UR12], R152, gsb0 ;  /* 0x01e0000c28987df3 */ /* 0x000fe20008000898 */
[----:B---3--:R-:W-:Y:S01]  /*16aa0*/  FADD R76, R77, R76 ;  /* 0x0000004c4d4c7221 */ /* 0x008fe20000000000 */
[----:B------:R-:W-:-:S03]  /*16ab0*/  FADD R125, R125, R126 ;  /* 0x0000007e7d7d7221 */ /* 0x000fc60000000000 */
[----:B------:R-:W-:Y:S01]  /*16ac0*/  FADD R92, R92, R76 ;  /* 0x0000004c5c5c7221 */ /* 0x000fe20000000000 */
[----:B------:R-:W-:Y:S01]  /*16ad0*/  FADD R224, R224, R225 ;  /* 0x000000e1e0e07221 */ /* 0x000fe20000000000 */
[----:B------:R-:W-:Y:S02]  /*16ae0*/  FADD R21, R21, R125 ;  /* 0x0000007d15157221 */ /* 0x000fe40000000000 */
[----:B------:R-:W-:Y:S01]  /*16af0*/  FADD R93, R93, R92 ;  /* 0x0000005c5d5d7221 */ /* 0x000fe20000000000 */
        /* <DEDUP_REMOVED lines=9> */
[----:B------:R-:W-:-:S02]  /*16b90*/  WARPGROUP.DEPBAR.LE gsb0, 0x0 ;  /* 0x00008000000079c5 */ /* 0x000fc40000010000 */
[----:B--2---:R-:W-:-:S06]  /*16ba0*/  WARPGROUP.ARRIVE ;  /* 0x00000000000079c5 */ /* 0x004fcc0000000000 */
[----:B------:R-:W-:Y:S01]  /*16bb0*/  QGMMA.64x128x32.F32.E4M3.E4M3 R152, R44, gdesc[UR8], R152, gsb0 ;  /* 0x01e000082c987df3 */ /* 0x000fe20008000898 */
        /* <DEDUP_REMOVED lines=62> */
[----:B------:R-:W-:-:S06]  /*16fa0*/  WARPGROUP.ARRIVE ;  /* 0x00000000000079c5 */ /* 0x000fcc0000000000 */
        /* <DEDUP_REMOVED lines=42> */
[----:B------:R-:W-:-:S02]  /*17250*/  FADD R21, R18, R21 ;  /* 0x0000001512157221 */ /* 0x000fc40000000000 */
[----:B------:R-:W0:Y:S04]  /*17260*/  SHFL.BFLY PT, R7, R220, 0x2, 0x1f ;  /* 0x0c401f00dc077f89 */ /* 0x000e2800000e0000 */
[----:B------:R-:W1:Y:S04]  /*17270*/  SHFL.BFLY PT, R14, R224, 0x2, 0x1f ;  /* 0x0c401f00e00e7f89 */ /* 0x000e6800000e0000 */
[----:B------:R-:W2:Y:S04]  /*17280*/  SHFL.BFLY PT, R15, R93, 0x2, 0x1f ;  /* 0x0c401f005d0f7f89 */ /* 0x000ea800000e0000 */
[----:B------:R-:W3:Y:S01]  /*17290*/  SHFL.BFLY PT, R16, R21, 0x2, 0x1f ;  /* 0x0c401f0015107f89 */ /* 0x000ee200000e0000 */
[----:B------:R-:W4:Y:S01]  /*172a0*/  S2R R23, SR_CTAID.X ;  /* 0x0000000000177919 */ /* 0x000f220000002500 */
[----:B0-----:R-:W-:Y:S01]  /*172b0*/  FADD R7, R220, R7 ;  /* 0x00000007dc077221 */ /* 0x001fe20000000000 */
[----:B-1----:R-:W-:-:S04]  /*172c0*/  FADD R14, R224, R14 ;  /* 0x0000000ee00e7221 */ /* 0x002fc80000000000 */
[----:B------:R-:W0:Y:S01]  /*172d0*/  SHFL.BFLY PT, R17, R7, 0x1, 0x1f ;  /* 0x0c201f0007117f89 */ /* 0x000e2200000e0000 */
[----:B--2---:R-:W-:-:S03]  /*172e0*/  FADD R15, R93, R15 ;  /* 0x0000000f5d0f7221 */ /* 0x004fc60000000000 */
[----:B------:R-:W1:Y:S01]  /*172f0*/  SHFL.BFLY PT, R18, R14, 0x1, 0x1f ;  /* 0x0c201f000e127f89 */ /* 0x000e6200000e0000 */
[----:B---3--:R-:W-:-:S03]  /*17300*/  FADD R16, R21, R16 ;  /* 0x0000001015107221 */ /* 0x008fc60000000000 */
[----:B------:R-:W2:Y:S04]  /*17310*/  SHFL.BFLY PT, R21, R15, 0x1, 0x1f ;  /* 0x0c201f000f157f89 */ /* 0x000ea800000e0000 */
[----:B------:R-:W3:Y:S01]  /*17320*/  SHFL.BFLY PT, R22, R16, 0x1, 0x1f ;  /* 0x0c201f0010167f89 */ /* 0x000ee200000e0000 */
[----:B------:R-:W-:Y:S02]  /*17330*/  WARPGROUP.DEPBAR.LE gsb0, 0x0 ;  /* 0x00008000000079c5 */ /* 0x000fe40000010000 */
[----:B------:R-:W-:-:S06]  /*17340*/  WARPGROUP.ARRIVE ;  /* 0x00000000000079c5 */ /* 0x000fcc0000000000 */
[----:B------:R-:W-:Y:S01]  /*17350*/  QGMMA.64x128x32.F32.E4M3.E4M3 R152, R52, gdesc[UR24], R152, gsb0 ;  /* 0x01e0001834987df3 */ /* 0x000fe20008000898 */
[----:B0-----:R-:W-:Y:S01]  /*17360*/  FADD R17, R7, R17 ;  /* 0x0000001107117221 */ /* 0x001fe20000000000 */
[----:B-1----:R-:W-:Y:S01]  /*17370*/  FADD R18, R14, R18 ;  /* 0x000000120e127221 */ /* 0x002fe20000000000 */
[----:B--2---:R-:W-:Y:S01]  /*17380*/  FADD R21, R15, R21 ;  /* 0x000000150f157221 */ /* 0x004fe20000000000 */
[----:B---3--:R-:W-:Y:S01]  /*17390*/  FADD R22, R16, R22 ;  /* 0x0000001610167221 */ /* 0x008fe20000000000 */
[----:B------:R-:W-:Y:S01]  /*173a0*/  FFMA R27, R90, R27, R17 ;  /* 0x0000001b5a1b7223 */ /* 0x000fe20000000011 */
[----:B------:R-:W-:Y:S01]  /*173b0*/  FFMA R26, R123, R26, R18 ;  /* 0x0000001a7b1a7223 */ /* 0x000fe20000000012 */
[----:B----4-:R-:W-:Y:S01]  /*173c0*/  IMAD.SHL.U32 R23, R23, 0x80, RZ ;  /* 0x0000008017177824 */ /* 0x010fe200078e00ff */
[----:B------:R-:W-:Y:S01]  /*173d0*/  UIADD3 UR6, UP0, UR6, 0x80, URZ ;  /* 0x0000008006067890 */ /* 0x000fe2000ff1e03f */
[----:B------:R-:W-:Y:S01]  /*173e0*/  FFMA R25, R124, R25, R21 ;  /* 0x000000197c197223 */ /* 0x000fe20000000015 */
[----:B------:R-:W-:Y:S01]  /*173f0*/  FFMA R24, R122, R24, R22 ;  /* 0x000000187a187223 */ /* 0x000fe20000000016 */
[----:B------:R1:W-:Y:S01]  /*17400*/  STL [R1+0x2dc], R27 ;  /* 0x0002dc1b01007387 */ /* 0x0003e20000100800 */
[----:B------:R-:W-:Y:S01]  /*17410*/  VIADD R23, R23, 0x80 ;  /* 0x0000008017177836 */ /* 0x000fe20000000000 */
[----:B------:R-:W-:-:S02]  /*17420*/  UIADD3.X UR4, URZ, UR4, URZ, UP0, !UPT ;  /* 0x000000043f047290 */ /* 0x000fc400087fe43f */
[----:B------:R1:W-:Y:S04]  /*17430*/  STL [R1+0x2e0], R26 ;  /* 0x0002e01a01007387 */ /* 0x0003e80000100800 */
[----:B------:R1:W-:Y:S01]  /*17440*/  STL [R1+0x2d8], R25 ;  /* 0x0002d81901007387 */ /* 0x0003e20000100800 */
[----:B------:R-:W-:-:S03]  /*17450*/  ISETP.LE.U32.AND P1, PT, R23, UR6, PT ;  /* 0x0000000617007c0c */ /* 0x000fc6000bf23070 */
[----:B------:R1:W-:Y:S01]  /*17460*/  STL [R1+0x2d4], R24 ;  /* 0x0002d41801007387 */ /* 0x0003e20000100800 */
[----:B------:R-:W-:-:S03]  /*17470*/  IMAD.U32 R23, RZ, RZ, UR4 ;  /* 0x00000004ff177e24 */ /* 0x000fc6000f8e00ff */
[----:B------:R1:W-:Y:S04]  /*17480*/  STL [R1+0x2c4], R6 ;  /* 0x0002c40601007387 */ /* 0x0003e80000100800 */
[----:B------:R1:W-:Y:S04]  /*17490*/  STL [R1+0x2cc], R91 ;  /* 0x0002cc5b01007387 */ /* 0x0003e80000100800 */
[----:B------:R1:W-:Y:S04]  /*174a0*/  STL [R1+0x2bc], R20 ;  /* 0x0002bc1401007387 */ /* 0x0003e80000100800 */
[----:B------:R1:W-:Y:S01]  /*174b0*/  STL [R1+0x2c8], R19 ;  /* 0x0002c81301007387 */ /* 0x0003e20000100800 */
[----:B------:R-:W-:Y:S01]  /*174c0*/  ISETP.GE.U32.AND.EX P1, PT, R23, RZ, PT, P1 ;  /* 0x000000ff1700720c */ /* 0x000fe20003f26110 */
[----:B------:R-:W-:Y:S01]  /*174d0*/  ULEA UR5, UR17, UR5, 0x7 ;  /* 0x0000000511057291 */ /* 0x000fe2000f8e383f */
[----:B------:R-:W-:-:S02]  /*174e0*/  IMAD R2, R3, 0x80, R2 ;  /* 0x0000008003027824 */ /* 0x000fc400078e0202 */
[----:B------:R-:W-:Y:S02]  /*174f0*/  IMAD.MOV.U32 R7, RZ, RZ, R91 ;  /* 0x000000ffff077224 */ /* 0x000fe400078e005b */
[----:B------:R-:W-:Y:S02]  /*17500*/  IMAD.MOV.U32 R14, RZ, RZ, R20 ;  /* 0x000000ffff0e7224 */ /* 0x000fe400078e0014 */
[----:B------:R-:W-:Y:S01]  /*17510*/  IMAD.MOV.U32 R15, RZ, RZ, R19 ;  /* 0x000000ffff0f7224 */ /* 0x000fe200078e0013 */
[----:B------:R-:W-:-:S04]  /*17520*/  WARPGROUP.DEPBAR.LE gsb0, 0x0 ;  /* 0x00008000000079c5 */ /* 0x000fc80000010000 */
[----:B-1----:R-:W-:Y:S05]  /*17530*/  @!P1 BRA `(.L_x_1) ;  /* 0xffffff0400a89947 */ /* 0x002fea000383ffff */
.L_x_0:
[----:B------:R-:W2:Y:S01]  /*17540*/  LDL.LU R45, [R1+0x2d8] ;  /* 0x0002d800012d7983 */ /* 0x000ea20000300800 */
[----:B-----5:R-:W0:Y:S01]  /*17550*/  S2R R0, SR_TID.X ;  /* 0x0000000000007919 */ /* 0x020e220000002100 */
[----:B------:R-:W-:Y:S01]  /*17560*/  FMUL R10, R211, 0.25 ;  /* 0x3e800000d30a7820 */ /* 0x000fe20000400000 */
[----:B------:R-:W-:Y:S01]  /*17570*/  FMUL R11, R190, 0.25 ;  /* 0x3e800000be0b7820 */ /* 0x000fe20000400000 */
[----:B------:R-:W-:Y:S01]  /*17580*/  FMUL R13, R204, 0.25 ;  /* 0x3e800000cc0d7820 */ /* 0x000fe20000400000 */
[----:B------:R-:W3:Y:S01]  /*17590*/  LDL.LU R40, [R1+0x2e0] ;  /* 0x0002e00001287983 */ /* 0x000ee20000300800 */
[----:B------:R-:W1:Y:S01]  /*175a0*/  LDC R233, c[0x0][0x278] ;  /* 0x00009e00ffe97b82 */ /* 0x000e620000000800 */
[----:B------:R-:W-:Y:S02]  /*175b0*/  ULDC.64 UR4, c[0x0][0x270] ;  /* 0x00009c0000047ab9 */ /* 0x000fe40000000a00 */
[----:B------:R-:W4:Y:S04]  /*175c0*/  LDL.LU R44, [R1+0x2dc] ;  /* 0x0002dc00012c7983 */ /* 0x000f280000300800 */
[----:B------:R-:W2:Y:S04]  /*175d0*/  LDL.LU R46, [R1+0x2d4] ;  /* 0x0002d400012e7983 */ /* 0x000ea80000300800 */
[----:B------:R-:W3:Y:S04]  /*175e0*/  LDL.LU R17, [R1+0xec] ;  /* 0x0000ec0001117983 */ /* 0x000ee80000300800 */
[----:B------:R-:W3:Y:S04]  /*175f0*/  LDL.LU R16, [R1+0xe8] ;  /* 0x0000e80001107983 */ /* 0x000ee80000300800 */
[----:B------:R-:W3:Y:S04]  /*17600*/  LDL.LU R24, [R1+0xdc] ;  /* 0x0000dc0001187983 */ /* 0x000ee80000300800 */
[----:B------:R-:W3:Y:S04]  /*17610*/  LDL.LU R23, [R1+0xd8] ;  /* 0x0000d80001177983 */ /* 0x000ee80000300800 */
[----:B------:R-:W3:Y:S01]  /*17620*/  LDL.LU R22, [R1+0xcc] ;  /* 0x0000cc0001167983 */ /* 0x000ee20000300800 */
[----:B0-----:R-:W-:-:S03]  /*17630*/  IMAD.SHL.U32 R2, R0, 0x10, RZ ;  /* 0x0000001000027824 */ /* 0x001fc600078e00ff */
[----:B------:R-:W3:Y:S01]  /*17640*/  LDL.LU R21, [R1+0xc8] ;  /* 0x0000c80001157983 */ /* 0x000ee20000300800 */
[----:B------:R-:W-:-:S03]  /*17650*/  IMAD.SHL.U32 R3, R0, 0x40, RZ ;  /* 0x0000004000037824 */ /* 0x000fc600078e00ff */
[----:B------:R-:W3:Y:S01]  /*17660*/  LDL.LU R20, [R1+0xbc] ;  /* 0x0000bc0001147983 */ /* 0x000ee20000300800 */
[----:B------:R-:W-:-:S03]  /*17670*/  IMAD.SHL.U32 R4, R0, 0x4, RZ ;  /* 0x0000000400047824 */ /* 0x000fc600078e00ff */
[----:B------:R-:W3:Y:S01]  /*17680*/  LDL.LU R31, [R1+0xb8] ;  /* 0x0000b800011f7983 */ /* 0x000ee20000300800 */
[----:B------:R-:W-:-:S03]  /*17690*/  LOP3.LUT R9, R0, 0x7, RZ, 0xc0, !PT ;  /* 0x0000000700097812 */ /* 0x000fc600078ec0ff */
[----:B------:R-:W3:Y:S01]  /*176a0*/  LDL.LU R28, [R1+0xac] ;  /* 0x0000ac00011c7983 */ /* 0x000ee20000300800 */
[----:B------:R-:W-:-:S03]  /*176b0*/  SHF.R.U32.HI R8, RZ, 0x1, R0 ;  /* 0x00000001ff087819 */ /* 0x000fc60000011600 */
[----:B------:R-:W3:Y:S01]  /*176c0*/  LDL.LU R27, [R1+0xa8] ;  /* 0x0000a800011b7983 */ /* 0x000ee20000300800 */
[----:B------:R-:W-:-:S03]  /*176d0*/  LOP3.LUT R2, R2, 0xf0, RZ, 0xc0, !PT ;  /* 0x000000f002027812 */ /* 0x000fc600078ec0ff */
[----:B------:R-:W3:Y:S01]  /*176e0*/  LDL.LU R26, [R1+0x9c] ;  /* 0x00009c00011a7983 */ /* 0x000ee20000300800 */
[----:B------:R-:W-:-:S03]  /*176f0*/  LOP3.LUT R3, R3, 0x400, RZ, 0xc0, !PT ;  /* 0x0000040003037812 */ /* 0x000fc600078ec0ff */
[----:B------:R-:W3:Y:S01]  /*17700*/  LDL.LU R25, [R1+0x98] ;  /* 0x0000980001197983 */ /* 0x000ee20000300800 */
[----:B------:R-:W-:-:S03]  /*17710*/  LOP3.LUT R5, R4, 0x1c0, RZ, 0xc0, !PT ;  /* 0x000001c004057812 */ /* 0x000fc600078ec0ff */
[----:B------:R-:W3:Y:S01]  /*17720*/  LDL.LU R35, [R1+0x8c] ;  /* 0x00008c0001237983 */ /* 0x000ee20000300800 */
[----:B------:R-:W-:Y:S02]  /*17730*/  LOP3.LUT R8, R8, 0x4, RZ, 0xc0, !PT ;  /* 0x0000000408087812 */ /* 0x000fe400078ec0ff */
[----:B------:R-:W-:Y:S01]  /*17740*/  LEA R9, R9, UR19, 0x3 ;  /* 0x0000001309097c11 */ /* 0x000fe2000f8e18ff */
[----:B------:R-:W3:Y:S01]  /*17750*/  LDL.LU R34, [R1+0x88] ;  /* 0x0000880001227983 */ /* 0x000ee20000300800 */
[----:B------:R-:W-:-:S03]  /*17760*/  IADD3 R3, R3, UR19, R2 ;  /* 0x0000001303037c10 */ /* 0x000fc6000fffe002 */
[----:B------:R-:W3:Y:S01]  /*17770*/  LDL.LU R32, [R1+0x7c] ;  /* 0x00007c0001207983 */ /* 0x000ee20000300800 */
[----:B------:R-:W-:-:S03]  /*17780*/  IADD3 R2, R8, R9, R5 ;  /* 0x0000000908027210 */ /* 0x000fc60007ffe005 */
[----:B------:R-:W3:Y:S01]  /*17790*/  LDL.LU R30, [R1+0x78] ;  /* 0x00007800011e7983 */ /* 0x000ee20000300800 */
[----:B------:R-:W-:-:S03]  /*177a0*/  FMUL R5, R214, 0.25 ;  /* 0x3e800000d6057820 */ /* 0x000fc60000400000 */
        /* <DEDUP_REMOVED lines=11> */
[----:B------:R-:W-:Y:S01]  /*17860*/  FMUL R8, R215, 0.25 ;  /* 0x3e800000d7087820 */ /* 0x000fe20000400000 */
[----:B------:R-:W-:Y:S01]  /*17870*/  FMUL R9, R210, 0.25 ;  /* 0x3e800000d2097820 */ /* 0x000fe20000400000 */
[----:B------:R-:W-:-:S05]  /*17880*/  LOP3.LUT R12, R0, 0x60, RZ, 0xc0, !PT ;  /* 0x00000060000c7812 */ /* 0x000fca00078ec0ff */
[----:B------:R-:W-:Y:S02]  /*17890*/  IMAD R3, R12, 0x8, R3 ;  /* 0x000000080c037824 */ /* 0x000fe400078e0203 */
[----:B------:R-:W-:Y:S01]  /*178a0*/  FMUL R12, R199, 0.25 ;  /* 0x3e800000c70c7820 */ /* 0x000fe20000400000 */
[----:B--2---:R-:W-:-:S05]  /*178b0*/  IMAD.MOV.U32 R4, RZ, RZ, R46 ;  /* 0x000000ffff047224 */ /* 0x004fca00078e002e */
[----:B------:R-:W-:-:S04]  /*178c0*/  FSETP.GT.AND P3, PT, |R4|, 8.50705917302346158658e+37, PT ;  /* 0x7e8000000400780b */ /* 0x000fc80003f64200 */
[----:B------:R-:W-:Y:S01]  /*178d0*/  FSEL R214, R5, R214, P3 ;  /* 0x000000d605d67208 */ /* 0x000fe20001800000 */
[----:B------:R-:W-:Y:S01]  /*178e0*/  FMUL R5, R206, 0.25 ;  /* 0x3e800000ce057820 */ /* 0x000fe20000400000 */
        /* <DEDUP_REMOVED lines=29> */
[----:B------:R-:W-:Y:S01]  /*17ac0*/  IMAD.MOV.U32 R5, RZ, RZ, R45 ;  /* 0x000000ffff057224 */ /* 0x000fe200078e002d */
[----:B------:R-:W-:Y:S01]  /*17ad0*/  FSEL R182, R9, R182, P3 ;  /* 0x000000b609b67208 */ /* 0x000fe20001800000 */
[----:B------:R-:W2:Y:S01]  /*17ae0*/  LDL.LU R45, [R1+0x3c] ;  /* 0x00003c00012d7983 */ /* 0x000ea20000300800 */
[----:B------:R-:W-:Y:S01]  /*17af0*/  FSEL R183, R10, R183, P3 ;  /* 0x000000b70ab77208 */ /* 0x000fe20001800000 */
[----:B------:R-:W-:Y:S01]  /*17b00*/  FMUL R9, R174, 0.25 ;  /* 0x3e800000ae097820 */ /* 0x000fe20000400000 */
        /* <DEDUP_REMOVED lines=11> */
[----:B------:R-:W-:-:S02]  /*17bc0*/  FSETP.GT.AND P2, PT, |R5|, 8.50705917302346158658e+37, PT ;  /* 0x7e8000000500780b */ /* 0x000fc40003f44200 */
        /* <DEDUP_REMOVED lines=55> */
[----:B----4-:R-:W-:Y:S01]  /*17f40*/  IMAD.MOV.U32 R8, RZ, RZ, R44 ;  /* 0x000000ffff087224 */ /* 0x010fe200078e002c */
[----:B------:R-:W-:Y:S01]  /*17f50*/  FSEL R160, R9, R160, P2 ;  /* 0x000000a009a07208 */ /* 0x000fe20001000000 */
[----:B------:R-:W-:Y:S01]  /*17f60*/  FMUL R9, R152, 0.25 ;  /* 0x3e80000098097820 */ /* 0x000fe20000400000 */
[----:B------:R-:W-:Y:S01]  /*17f70*/  FSEL R157, R10, R157, P2 ;  /* 0x0000009d0a9d7208 */ /* 0x000fe20001000000 */
[----:B---3--:R-:W-:Y:S01]  /*17f80*/  FMUL R10, R19, 0.25 ;  /* 0x3e800000130a7820 */ /* 0x008fe20000400000 */
[----:B------:R-:W-:Y:S01]  /*17f90*/  FSEL R156, R11, R156, P2 ;  /* 0x0000009c0b9c7208 */ /* 0x000fe20001000000 */
[----:B------:R-:W-:Y:S01]  /*17fa0*/  FMUL R11, R18, 0.25 ;  /* 0x3e800000120b7820 */ /* 0x000fe20000400000 */
[----:B------:R-:W-:Y:S01]  /*17fb0*/  FSETP.GT.AND P0, PT, |R8|, 8.50705917302346158658e+37, PT ;  /* 0x7e8000000800780b */ /* 0x000fe20003f04200 */
[----:B------:R-:W3:Y:S01]  /*17fc0*/  LDL.LU R44, [R1+0x38] ;  /* 0x00003800012c7983 */ /* 0x000ee20000300800 */
[----:B------:R-:W-:-:S02]  /*17fd0*/  FSEL R152, R9, R152, P2 ;  /* 0x0000009809987208 */ /* 0x000fc40001000000 */
[----:B------:R-:W-:Y:S01]  /*17fe0*/  FSEL R9, R10, R19, P0 ;  /* 0x000000130a097208 */ /* 0x000fe20000000000 */
[----:B------:R-:W4:Y:S01]  /*17ff0*/  LDL.LU R52, [R1+0x18] ;  /* 0x0000180001347983 */ /* 0x000f220000300800 */
[----:B------:R-:W-:Y:S01]  /*18000*/  FSEL R10, R11, R18, P0 ;  /* 0x000000120b0a7208 */ /* 0x000fe20000000000 */
[----:B------:R-:W-:Y:S01]  /*18010*/  FMUL R18, R21, 0.25 ;  /* 0x3e80000015127820 */ /* 0x000fe20000400000 */
[----:B------:R-:W-:Y:S01]  /*18020*/  FSEL R199, R12, R199, P3 ;  /* 0x000000c70cc77208 */ /* 0x000fe20001800000 */
[----:B------:R-:W4:Y:S01]  /*18030*/  LDL.LU R51, [R1+0xc] ;  /* 0x00000c0001337983 */ /* 0x000f220000300800 */
[----:B------:R-:W-:Y:S01]  /*18040*/  FMUL R12, R179, 0.25 ;  /* 0x3e800000b30c7820 */ /* 0x000fe20000400000 */
[----:B------:R-:W-:Y:S01]  /*18050*/  FSEL R204, R13, R204, P2 ;  /* 0x000000cc0dcc7208 */ /* 0x000fe20001000000 */
[----:B------:R-:W-:Y:S01]  /*18060*/  FMUL R13, R184, 0.25 ;  /* 0x3e800000b80d7820 */ /* 0x000fe20000400000 */
[----:B------:R-:W-:Y:S01]  /*18070*/  FSEL R18, R18, R21, P0 ;  /* 0x0000001512127208 */ /* 0x000fe20000000000 */
[----:B------:R-:W-:Y:S01]  /*18080*/  FMUL R21, R26, 0.25 ;  /* 0x3e8000001a157820 */ /* 0x000fe20000400000 */
[----:B------:R-:W4:Y:S01]  /*18090*/  LDL.LU R50, [R1+0x8] ;  /* 0x0000080001327983 */ /* 0x000f220000300800 */
        /* <DEDUP_REMOVED lines=8> */
[----:B------:R-:W-:-:S02]  /*18120*/  FSEL R164, R13, R164, P2 ;  /* 0x000000a40da47208 */ /* 0x000fc40001000000 */
[----:B------:R-:W-:Y:S01]  /*18130*/  FSEL R26, R26, R34, P0 ;  /* 0x000000221a1a7208 */ /* 0x000fe20000000000 */
[----:B------:R-:W-:Y:S01]  /*18140*/  FMUL R34, R33, 0.25 ;  /* 0x3e80000021227820 */ /* 0x000fe20000400000 */
[----:B------:R-:W-:Y:S01]  /*18150*/  FSEL R193, R12, R193, P2 ;  /* 0x000000c10cc17208 */ /* 0x000fe20001000000 */
[----:B------:R-:W-:-:S03]  /*18160*/  FMUL R12, R173, 0.25 ;  /* 0x3e800000ad0c7820 */ /* 0x000fc60000400000 */
[----:B------:R-:W-:Y:S02]  /*18170*/  FSEL R34, R34, R33, P0 ;  /* 0x0000002122227208 */ /* 0x000fe40000000000 */
[----:B------:R-:W-:Y:S01]  /*18180*/  FSEL R173, R12, R173, P2 ;  /* 0x000000ad0cad7208 */ /* 0x000fe20001000000 */
[----:B------:R-:W-:Y:S01]  /*18190*/  FMUL R12, R153, 0.25 ;  /* 0x3e800000990c7820 */ /* 0x000fe20000400000 */
[----:B------:R-:W-:Y:S01]  /*181a0*/  FMUL R13, R17, 0.25 ;  /* 0x3e800000110d7820 */ /* 0x000fe20000400000 */
[----:B------:R-:W-:-:S03]  /*181b0*/  FMUL R11, R24, 0.25 ;  /* 0x3e800000180b7820 */ /* 0x000fc60000400000 */
[----:B------:R-:W-:Y:S01]  /*181c0*/  FSEL R153, R12, R153, P2 ;  /* 0x000000990c997208 */ /* 0x000fe20001000000 */
[----:B--2---:R-:W-:-:S05]  /*181d0*/  FMUL R33, R45, 0.25 ;  /* 0x3e8000002d217820 */ /* 0x004fca0000400000 */
[----:B------:R-:W-:Y:S02]  /*181e0*/  FSEL R33, R33, R45, P0 ;  /* 0x0000002d21217208 */ /* 0x000fe40000000000 */
[----:B------:R-:W2:Y:S04]  /*181f0*/  LDL.LU R45, [R1+0xf4] ;  /* 0x0000f400012d7983 */ /* 0x000ea80000300800 */
        /* <DEDUP_REMOVED lines=30> */
[----:B------:R-:W2:Y:S01]  /*183e0*/  LDL.LU R92, [R1] ;  /* 0x00000000015c7983 */ /* 0x000ea20000300800 */
[----:B------:R-:W-:Y:S01]  /*183f0*/  FMUL R12, R16, 0.25 ;  /* 0x3e800000100c7820 */ /* 0x000fe20000400000 */
[----:B------:R-:W-:Y:S01]  /*18400*/  FSEL R13, R13, R17, P0 ;  /* 0x000000110d0d7208 */ /* 0x000fe20000000000 */
[----:B------:R-:W-:Y:S01]  /*18410*/  FMUL R17, R20, 0.25 ;  /* 0x3e80000014117820 */ /* 0x000fe20000400000 */
[----:B------:R-:W-:-:S02]  /*18420*/  FMUL R19, R22, 0.25 ;  /* 0x3e80000016137820 */ /* 0x000fc40000400000 */
[----:B------:R-:W-:Y:S01]  /*18430*/  FSEL R12, R12, R16, P0 ;  /* 0x000000100c0c7208 */ /* 0x000fe20000000000 */
[----:B------:R-:W-:Y:S01]  /*18440*/  FMUL R16, R23, 0.25 ;  /* 0x3e80000017107820 */ /* 0x000fe20000400000 */
[----:B------:R-:W-:Y:S01]  /*18450*/  FSEL R11, R11, R24, P0 ;  /* 0x000000180b0b7208 */ /* 0x000fe20000000000 */
[----:B------:R-:W-:Y:S01]  /*18460*/  FMUL R24, R25, 0.25 ;  /* 0x3e80000019187820 */ /* 0x000fe20000400000 */
[----:B------:R-:W-:Y:S01]  /*18470*/  FSEL R17, R17, R20, P0 ;  /* 0x0000001411117208 */ /* 0x000fe20000000000 */
[----:B------:R-:W-:Y:S01]  /*18480*/  FMUL R20, R31, 0.25 ;  /* 0x3e8000001f147820 */ /* 0x000fe20000400000 */
[----:B------:R-:W-:Y:S02]  /*18490*/  FSETP.GT.AND P1, PT, |R40|, 8.50705917302346158658e+37, PT ;  /* 0x7e8000002800780b */ /* 0x000fe40003f24200 */
        /* <DEDUP_REMOVED lines=27> */
[----:B---3--:R-:W-:Y:S01]  /*18650*/  FMUL R36, R44, 0.25 ;  /* 0x3e8000002c247820 */ /* 0x008fe20000400000 */
[----:B------:R-:W-:Y:S01]  /*18660*/  FSEL R37, R37, R41, P0 ;  /* 0x0000002925257208 */ /* 0x000fe20000000000 */
[----:B----4-:R-:W-:Y:S01]  /*18670*/  FMUL R41, R52, 0.25 ;  /* 0x3e80000034297820 */ /* 0x010fe20000400000 */
[----:B------:R-:W-:Y:S01]  /*18680*/  FSEL R38, R38, R42, P0 ;  /* 0x0000002a26267208 */ /* 0x000fe20000000000 */
[----:B------:R-:W-:Y:S01]  /*18690*/  FMUL R42, R51, 0.25 ;  /* 0x3e800000332a7820 */ /* 0x000fe20000400000 */
[----:B------:R-:W-:Y:S01]  /*186a0*/  FSEL R39, R39, R43, P0 ;  /* 0x0000002b27277208 */ /* 0x000fe20000000000 */
[----:B------:R-:W-:Y:S01]  /*186b0*/  FMUL R43, R50, 0.25 ;  /* 0x3e800000322b7820 */ /* 0x000fe20000400000 */
[----:B------:R-:W-:-:S02]  /*186c0*/  FSETP.GEU.AND P4, PT, R40, 1.175494350822287508e-38, PT ;  /* 0x008000002800780b */ /* 0x000fc40003f8e000 */
[----:B------:R-:W-:Y:S02]  /*186d0*/  FSEL R36, R36, R44, P0 ;  /* 0x0000002c24247208 */ /* 0x000fe40000000000 */
[----:B------:R-:W-:Y:S02]  /*186e0*/  FSEL R41, R41, R52, P0 ;  /* 0x0000003429297208 */ /* 0x000fe40000000000 */
[----:B------:R-:W-:Y:S02]  /*186f0*/  FSEL R42, R42, R51, P0 ;  /* 0x000000332a2a7208 */ /* 0x000fe40000000000 */
[----:B------:R-:W-:Y:S02]  /*18700*/  FSETP.GEU.AND P6, PT, R8, 1.175494350822287508e-38, PT ;  /* 0x008000000800780b */ /* 0x000fe40003fce000 */
[----:B------:R-:W-:Y:S02]  /*18710*/  FSEL R43, R43, R50, P0 ;  /* 0x000000322b2b7208 */ /* 0x000fe40000000000 */
[----:B------:R-:W-:-:S04]  /*18720*/  FSETP.GEU.AND P5, PT, R5, 1.175494350822287508e-38, PT ;  /* 0x008000000500780b */ /* 0x000fc80003fae000 */
[----:B------:R-:W-:Y:S01]  /*18730*/  FSEL R87, RZ, -23, P5 ;  /* 0xc1b80000ff577808 */ /* 0x000fe20002800000 */
[----:B------:R-:W0:Y:S01]  /*18740*/  S2R R94, SR_TID.X ;  /* 0x00000000005e7919 */ /* 0x000e220000002100 */
[----:B--2---:R-:W-:-:S05]  /*18750*/  FMUL R53, R54, 0.25 ;  /* 0x3e80000036357820 */ /* 0x004fca0000400000 */
[----:B------:R-:W-:Y:S01]  /*18760*/  FSEL R53, R53, R54, P1 ;  /* 0x0000003635357208 */ /* 0x000fe20000800000 */
[----:B------:R-:W-:-:S05]  /*18770*/  FMUL R54, R70, 0.25 ;  /* 0x3e80000046367820 */ /* 0x000fca0000400000 */
[----:B------:R-:W-:Y:S01]  /*18780*/  FSEL R54, R54, R70, P1 ;  /* 0x0000004636367208 */ /* 0x000fe20000800000 */
[----:B------:R-:W-:Y:S01]  /*18790*/  FMUL R44, R45, 0.25 ;  /* 0x3e8000002d2c7820 */ /* 0x000fe20000400000 */
[----:B------:R-:W-:Y:S01]  /*187a0*/  FMUL R52, R56, 0.25 ;  /* 0x3e80000038347820 */ /* 0x000fe20000400000 */
[----:B------:R-:W-:Y:S01]  /*187b0*/  FMUL R51, R55, 0.25 ;  /* 0x3e80000037337820 */ /* 0x000fe20000400000 */
[----:B------:R-:W-:Y:S02]  /*187c0*/  FMUL R50, R57, 0.25 ;  /* 0x3e80000039327820 */ /* 0x000fe40000400000 */
[----:B------:R-:W-:Y:S01]  /*187d0*/  FSEL R44, R44, R45, P1 ;  /* 0x0000002d2c2c7208 */ /* 0x000fe20000800000 */
[----:B------:R-:W-:Y:S01]  /*187e0*/  FMUL R45, R62, 0.25 ;  /* 0x3e8000003e2d7820 */ /* 0x000fe20000400000 */
[----:B------:R-:W-:-:S05]  /*187f0*/  FMUL R70, R71, 0.25 ;  /* 0x3e80000047467820 */ /* 0x000fca0000400000 */
[----:B------:R-:W-:Y:S01]  /*18800*/  FSEL R70, R70, R71, P1 ;  /* 0x0000004746467208 */ /* 0x000fe20000800000 */
[----:B------:R-:W-:-:S05]  /*18810*/  FMUL R71, R79, 0.25 ;  /* 0x3e8000004f477820 */ /* 0x000fca0000400000 */
[----:B------:R-:W-:Y:S02]  /*18820*/  FSEL R71, R71, R79, P1 ;  /* 0x0000004f47477208 */ /* 0x000fe40000800000 */
[----:B------:R-:W-:Y:S01]  /*18830*/  FSEL R52, R52, R56, P1 ;  /* 0x0000003834347208 */ /* 0x000fe20000800000 */
[----:B------:R-:W-:Y:S01]  /*18840*/  FMUL R56, R68, 0.25 ;  /* 0x3e80000044387820 */ /* 0x000fe20000400000 */
[----:B------:R-:W-:Y:S01]  /*18850*/  FSEL R51, R51, R55, P1 ;  /* 0x0000003733337208 */ /* 0x000fe20000800000 */
[----:B------:R-:W-:Y:S01]  /*18860*/  FMUL R55, R65, 0.25 ;  /* 0x3e80000041377820 */ /* 0x000fe20000400000 */
[----:B------:R-:W-:Y:S01]  /*18870*/  FSEL R50, R50, R57, P1 ;  /* 0x0000003932327208 */ /* 0x000fe20000800000 */
[----:B------:R-:W-:Y:S01]  /*18880*/  FMUL R79, R61, 0.25 ;  /* 0x3e8000003d4f7820 */ /* 0x000fe20000400000 */
[----:B------:R-:W-:Y:S01]  /*18890*/  FMUL R80, R60, 0.25 ;  /* 0x3e8000003c507820 */ /* 0x000fe20000400000 */
[----:B------:R-:W-:-:S03]  /*188a0*/  FMUL R81, R59, 0.25 ;  /* 0x3e8000003b517820 */ /* 0x000fc60000400000 */
[----:B------:R-:W-:Y:S01]  /*188b0*/  FSEL R79, R79, R61, P1 ;  /* 0x0000003d4f4f7208 */ /* 0x000fe20000800000 */
[----:B------:R-:W-:Y:S01]  /*188c0*/  FMUL R82, R49, 0.25 ;  /* 0x3e80000031527820 */ /* 0x000fe20000400000 */
[----:B------:R-:W-:Y:S01]  /*188d0*/  FMUL R86, R47, 0.25 ;  /* 0x3e8000002f567820 */ /* 0x000fe20000400000 */
[----:B------:R-:W-:-:S04]  /*188e0*/  FMUL R84, R48, 0.25 ;  /* 0x3e80000030547820 */ /* 0x000fc80000400000 */
[----:B------:R-:W-:Y:S01]  /*188f0*/  FSEL R86, R86, R47, P1 ;  /* 0x0000002f56567208 */ /* 0x000fe20000800000 */
[----:B------:R-:W-:Y:S01]  /*18900*/  FMUL R47, R40, 8388608 ;  /* 0x4b000000282f7820 */ /* 0x000fe20000400000 */
[----:B------:R-:W-:Y:S01]  /*18910*/  FSEL R82, R82, R49, P1 ;  /* 0x0000003152527208 */ /* 0x000fe20000800000 */
[----:B------:R-:W-:Y:S01]  /*18920*/  FMUL R85, R46, 0.25 ;  /* 0x3e8000002e557820 */ /* 0x000fe20000400000 */
[----:B------:R-:W-:Y:S01]  /*18930*/  FSEL R81, R81, R59, P1 ;  /* 0x0000003b51517208 */ /* 0x000fe20000800000 */
[----:B------:R-:W-:Y:S01]  /*18940*/  FMUL R49, R8, 8388608 ;  /* 0x4b00000008317820 */ /* 0x000fe20000400000 */
[----:B------:R-:W-:Y:S01]  /*18950*/  FSEL R84, R84, R48, P1 ;  /* 0x0000003054547208 */ /* 0x000fe20000800000 */
[----:B------:R-:W-:Y:S01]  /*18960*/  FMUL R59, R4, 8388608 ;  /* 0x4b000000043b7820 */ /* 0x000fe20000400000 */
[----:B------:R-:W-:Y:S01]  /*18970*/  FSEL R47, R47, R40, !P4 ;  /* 0x000000282f2f7208 */ /* 0x000fe20006000000 */
[----:B------:R-:W-:Y:S01]  /*18980*/  FMUL R48, R5, 8388608 ;  /* 0x4b00000005307820 */ /* 0x000fe20000400000 */
[----:B------:R-:W-:-:S02]  /*18990*/  FSEL R61, RZ, -23, P4 ;  /* 0xc1b80000ff3d7808 */ /* 0x000fc40002000000 */
[----:B------:R-:W-:Y:S02]  /*189a0*/  FSETP.GEU.AND P4, PT, R4, 1.175494350822287508e-38, PT ;  /* 0x008000000400780b */ /* 0x000fe40003f8e000 */
[----:B------:R-:W-:Y:S02]  /*189b0*/  FSEL R80, R80, R60, P1 ;  /* 0x0000003c50507208 */ /* 0x000fe40000800000 */
[----:B------:R-:W-:Y:S02]  /*189c0*/  FSEL R85, R85, R46, P1 ;  /* 0x0000002e55557208 */ /* 0x000fe40000800000 */
[----:B------:R-:W-:Y:S02]  /*189d0*/  FSEL R49, R49, R8, !P6 ;  /* 0x0000000831317208 */ /* 0x000fe40007000000 */
[----:B------:R-:W-:Y:S02]  /*189e0*/  FSEL R60, RZ, -23, P6 ;  /* 0xc1b80000ff3c7808 */ /* 0x000fe40003000000 */
[----:B------:R-:W-:-:S02]  /*189f0*/  FSETP.GEU.AND P6, PT, |R4|, 1.175494350822287508e-38, PT ;  /* 0x008000000400780b */ /* 0x000fc40003fce200 */
[----:B------:R-:W-:Y:S01]  /*18a00*/  FSEL R46, R59, R4, !P4 ;  /* 0x000000043b2e7208 */ /* 0x000fe20006000000 */
[----:B------:R-:W-:Y:S01]  /*18a10*/  @P3 FMUL R4, R4, 0.25 ;  /* 0x3e80000004043820 */ /* 0x000fe20000400000 */
[----:B------:R-:W-:Y:S02]  /*18a20*/  FSEL R90, RZ, -23, P4 ;  /* 0xc1b80000ff5a7808 */ /* 0x000fe40002000000 */
[----:B------:R-:W-:Y:S02]  /*18a30*/  FSEL R48, R48, R5, !P5 ;  /* 0x0000000530307208 */ /* 0x000fe40006800000 */
[C---:B------:R-:W-:Y:S01]  /*18a40*/  FSETP.GEU.AND P4, PT, |R5|.reuse, 1.175494350822287508e-38, PT ;  /* 0x008000000500780b */ /* 0x040fe20003f8e200 */
[----:B------:R-:W-:Y:S01]  /*18a50*/  @P2 FMUL R5, R5, 0.25 ;  /* 0x3e80000005052820 */ /* 0x000fe20000400000 */
[----:B------:R-:W-:Y:S01]  /*18a60*/  FSETP.GEU.AND P3, PT, |R8|, 1.175494350822287508e-38, PT ;  /* 0x008000000800780b */ /* 0x000fe20003f6e200 */
[----:B------:R-:W-:Y:S01]  /*18a70*/  FMUL R57, R64, 0.25 ;  /* 0x3e80000040397820 */ /* 0x000fe20000400000 */
[----:B------:R-:W-:-:S02]  /*18a80*/  FSETP.GEU.AND P2, PT, |R40|, 1.175494350822287508e-38, PT ;  /* 0x008000002800780b */ /* 0x000fc40003f4e200 */
        /* <DEDUP_REMOVED lines=11> */
[----:B------:R-:W-:Y:S01]  /*18b40*/  @P0 FMUL R8, R8, 0.25 ;  /* 0x3e80000008080820 */ /* 0x000fe20000400000 */
[----:B------:R-:W-:Y:S01]  /*18b50*/  FSEL R65, R65, R74, P1 ;  /* 0x0000004a41417208 */ /* 0x000fe20000800000 */
[----:B------:R-:W-:Y:S01]  /*18b60*/  FMUL R73, R78, 0.25 ;  /* 0x3e8000004e497820 */ /* 0x000fe20000400000 */
[----:B------:R-:W-:Y:S01]  /*18b70*/  @P1 FMUL R40, R40, 0.25 ;  /* 0x3e80000028281820 */ /* 0x000fe20000400000 */
[----:B------:R-:W-:Y:S01]  /*18b80*/  FMUL R74, R77, 0.25 ;  /* 0x3e8000004d4a7820 */ /* 0x000fe20000400000 */
[----:B------:R-:W-:Y:S01]  /*18b90*/  FSEL R64, R64, R75, P1 ;  /* 0x0000004b40407208 */ /* 0x000fe20000800000 */
[----:B------:R-:W-:Y:S01]  /*18ba0*/  @!P3 FMUL R8, R8, 16777216 ;  /* 0x4b8000000808b820 */ /* 0x000fe20000400000 */
[----:B------:R-:W-:Y:S01]  /*18bb0*/  FSEL R63, R63, R76, P1 ;  /* 0x0000004c3f3f7208 */ /* 0x000fe20000800000 */
[----:B------:R-:W-:Y:S01]  /*18bc0*/  FMUL R75, R72, 0.25 ;  /* 0x3e800000484b7820 */ /* 0x000fe20000400000 */
[----:B------:R-:W-:Y:S01]  /*18bd0*/  @!P2 FMUL R40, R40, 16777216 ;  /* 0x4b8000002828a820 */ /* 0x000fe20000400000 */
[----:B------:R-:W-:Y:S01]  /*18be0*/  FMUL R76, R69, 0.25 ;  /* 0x3e800000454c7820 */ /* 0x000fe20000400000 */
[----:B------:R-:W-:Y:S01]  /*18bf0*/  FSEL R73, R73, R78, P1 ;  /* 0x0000004e49497208 */ /* 0x000fe20000800000 */
[----:B------:R-:W-:Y:S01]  /*18c00*/  FMUL R78, R66, 0.25 ;  /* 0x3e800000424e7820 */ /* 0x000fe20000400000 */
[----:B------:R-:W-:Y:S01]  /*18c10*/  FSEL R74, R74, R77, P1 ;  /* 0x0000004d4a4a7208 */ /* 0x000fe20000800000 */
[----:B------:R-:W-:Y:S01]  /*18c20*/  FMUL R77, R67, 0.25 ;  /* 0x3e800000434d7820 */ /* 0x000fe20000400000 */
[----:B------:R-:W-:Y:S01]  /*18c30*/  @!P4 FMUL R5, R5, 16777216 ;  /* 0x4b8000000505c820 */ /* 0x000fe20000400000 */
[----:B------:R-:W-:Y:S01]  /*18c40*/  @!P6 FMUL R4, R4, 16777216 ;  /* 0x4b8000000404e820 */ /* 0x000fe20000400000 */
[----:B------:R-:W-:Y:S01]  /*18c50*/  FSEL R75, R75, R72, P1 ;  /* 0x000000484b4b7208 */ /* 0x000fe20000800000 */
[----:B------:R-:W2:Y:S01]  /*18c60*/  MUFU.RCP R8, R8 ;  /* 0x0000000800087308 */ /* 0x000ea20000001000 */
[----:B------:R-:W-:Y:S01]  /*18c70*/  FSEL R76, R76, R69, P1 ;  /* 0x000000454c4c7208 */ /* 0x000fe20000800000 */
[----:B------:R-:W-:Y:S01]  /*18c80*/  VIADD R72, R47, 0xc0cafb0d ;  /* 0xc0cafb0d2f487836 */ /* 0x000fe20000000000 */
[----:B------:R-:W-:Y:S01]  /*18c90*/  FSEL R78, R78, R66, P1 ;  /* 0x000000424e4e7208 */ /* 0x000fe20000800000 */
[----:B------:R-:W-:Y:S01]  /*18ca0*/  VIADD R69, R46, 0xc0cafb0d ;  /* 0xc0cafb0d2e457836 */ /* 0x000fe20000000000 */
[----:B------:R-:W-:Y:S01]  /*18cb0*/  FSEL R77, R77, R67, P1 ;  /* 0x000000434d4d7208 */ /* 0x000fe20000800000 */
[----:B------:R-:W-:-:S02]  /*18cc0*/  VIADD R66, R49, 0xc0cafb0d ;  /* 0xc0cafb0d31427836 */ /* 0x000fc40000000000 */
[----:B------:R-:W3:Y:S01]  /*18cd0*/  MUFU.RCP R40, R40 ;  /* 0x0000002800287308 */ /* 0x000ee20000001000 */
[----:B------:R-:W-:Y:S01]  /*18ce0*/  FMUL R83, R58, 0.25 ;  /* 0x3e8000003a537820 */ /* 0x000fe20000400000 */
[----:B------:R-:W-:Y:S01]  /*18cf0*/  VIADD R67, R48, 0xc0cafb0d ;  /* 0xc0cafb0d30437836 */ /* 0x000fe20000000000 */
[----:B------:R-:W-:Y:S02]  /*18d00*/  LOP3.LUT R72, R72, 0xff800000, RZ, 0xc0, !PT ;  /* 0xff80000048487812 */ /* 0x000fe400078ec0ff */
[----:B------:R-:W-:-:S03]  /*18d10*/  LOP3.LUT R69, R69, 0xff800000, RZ, 0xc0, !PT ;  /* 0xff80000045457812 */ /* 0x000fc600078ec0ff */
[----:B------:R-:W4:Y:S01]  /*18d20*/  MUFU.RCP R5, R5 ;  /* 0x0000000500057308 */ /* 0x000f220000001000 */
[----:B------:R-:W-:Y:S02]  /*18d30*/  LOP3.LUT R66, R66, 0xff800000, RZ, 0xc0, !PT ;  /* 0xff80000042427812 */ /* 0x000fe400078ec0ff */
[----:B------:R-:W-:-:S05]  /*18d40*/  FSEL R83, R83, R58, P1 ;  /* 0x0000003a53537208 */ /* 0x000fca0000800000 */
[----:B------:R-:W1:Y:S01]  /*18d50*/  MUFU.RCP R4, R4 ;  /* 0x0000000400047308 */ /* 0x000e620000001000 */
[----:B------:R-:W-:Y:S02]  /*18d60*/  LOP3.LUT R67, R67, 0xff800000, RZ, 0xc0, !PT ;  /* 0xff80000043437812 */ /* 0x000fe400078ec0ff */
[----:B------:R-:W-:Y:S01]  /*18d70*/  I2FP.F32.S32 R58, R72 ;  /* 0x00000048003a7245 */ /* 0x000fe20000201400 */
[----:B------:R-:W-:Y:S01]  /*18d80*/  FMUL R89, R92, 0.25 ;  /* 0x3e8000005c597820 */ /* 0x000fe20000400000 */
[----:B------:R-:W-:Y:S01]  /*18d90*/  I2FP.F32.S32 R91, R69 ;  /* 0x00000045005b7245 */ /* 0x000fe20000201400 */
[----:B------:R-:W-:Y:S01]  /*18da0*/  @!P3 FMUL R11, R11, 16777216 ;  /* 0x4b8000000b0bb820 */ /* 0x000fe20000400000 */
[----:B------:R-:W-:Y:S01]  /*18db0*/  I2FP.F32.S32 R59, R66 ;  /* 0x00000042003b7245 */ /* 0x000fe20000201400 */
[----:B------:R-:W-:Y:S01]  /*18dc0*/  @!P2 FMUL R45, R45, 16777216 ;  /* 0x4b8000002d2da820 */ /* 0x000fe20000400000 */
[----:B------:R-:W-:Y:S01]  /*18dd0*/  I2FP.F32.S32 R88, R67 ;  /* 0x0000004300587245 */ /* 0x000fe20000201400 */
[----:B------:R-:W-:Y:S01]  /*18de0*/  FFMA.FTZ R61, R58, 1.1920928955078125e-07, R61 ;  /* 0x340000003a3d7823 */ /* 0x000fe2000001003d */
[----:B------:R-:W-:Y:S01]  /*18df0*/  @!P3 FMUL R22, R22, 16777216 ;  /* 0x4b8000001616b820 */ /* 0x000fe20000400000 */
[----:B------:R-:W-:Y:S01]  /*18e00*/  @!P2 FMUL R52, R52, 16777216 ;  /* 0x4b8000003434a820 */ /* 0x000fe20000400000 */
[----:B------:R-:W-:Y:S01]  /*18e10*/  FFMA.FTZ R58, R91, 1.1920928955078125e-07, R90 ;  /* 0x340000005b3a7823 */ /* 0x000fe2000001005a */
[----:B------:R-:W-:Y:S01]  /*18e20*/  @!P3 FMUL R21, R21, 16777216 ;  /* 0x4b8000001515b820 */ /* 0x000fe20000400000 */
[----:B------:R-:W-:Y:S01]  /*18e30*/  @!P2 FMUL R51, R51, 16777216 ;  /* 0x4b8000003333a820 */ /* 0x000fe20000400000 */
[----:B------:R-:W-:Y:S01]  /*18e40*/  @!P2 FMUL R53, R53, 16777216 ;  /* 0x4b8000003535a820 */ /* 0x000fe20000400000 */
[----:B------:R-:W-:Y:S01]  /*18e50*/  FSEL R89, R89, R92, P1 ;  /* 0x0000005c59597208 */ /* 0x000fe20000800000 */
[----:B------:R-:W-:Y:S01]  /*18e60*/  FFMA.FTZ R60, R59, 1.1920928955078125e-07, R60 ;  /* 0x340000003b3c7823 */ /* 0x000fe2000001003c */
[----:B------:R-:W-:Y:S01]  /*18e70*/  @!P4 FMUL R213, R213, 16777216 ;  /* 0x4b800000d5d5c820 */ /* 0x000fe20000400000 */
        /* <DEDUP_REMOVED lines=35> */
[----:B--2---:R-:W-:Y:S01]  /*190b0*/  FMUL R90, R8, R11 ;  /* 0x0000000b085a7220 */ /* 0x004fe20000400000 */
[----:B------:R-:W-:Y:S01]  /*190c0*/  @!P2 FMUL R44, R44, 16777216 ;  /* 0x4b8000002c2ca820 */ /* 0x000fe20000400000 */
        /* <DEDUP_REMOVED lines=38> */
[----:B---3--:R-:W-:Y:S01]  /*19330*/  FMUL R11, R40, R45 ;  /* 0x0000002d280b7220 */ /* 0x008fe20000400000 */
[----:B------:R-:W-:Y:S01]  /*19340*/  @!P3 FMUL R16, R16, 16777216 ;  /* 0x4b8000001010b820 */ /* 0x000fe20000400000 */
[----:B------:R-:W-:Y:S01]  /*19350*/  @!P3 FMUL R19, R19, 16777216 ;  /* 0x4b8000001313b820 */ /* 0x000fe20000400000 */
[----:B------:R-:W-:Y:S01]  /*19360*/  @!P3 FMUL R17, R17, 16777216 ;  /* 0x4b8000001111b820 */ /* 0x000fe20000400000 */
[----:B------:R-:W-:Y:S01]  /*19370*/  @!P3 FMUL R23, R23, 16777216 ;  /* 0x4b8000001717b820 */ /* 0x000fe20000400000 */
[----:B------:R-:W-:Y:S01]  /*19380*/  FMUL R88, R8, R22 ;  /* 0x0000001608587220 */ /* 0x000fe20000400000 */
[----:B------:R-:W-:Y:S01]  /*19390*/  FMUL R45, R40, R52 ;  /* 0x00000034282d7220 */ /* 0x000fe20000400000 */
        /* <DEDUP_REMOVED lines=18> */
[----:B------:R-:W-:Y:S01]  /*194c0*/  FMUL R22, R8, R21 ;  /* 0x0000001508167220 */ /* 0x000fe20000400000 */
[----:B------:R-:W-:Y:S01]  /*194d0*/  @!P2 FMUL R56, R56, 16777216 ;  /* 0x4b8000003838a820 */ /* 0x000fe20000400000 */
[C---:B------:R-:W-:Y:S01]  /*194e0*/  FMUL R52, R40.reuse, R51 ;  /* 0x0000003328347220 */ /* 0x040fe20000400000 */
[----:B------:R-:W-:Y:S01]  /*194f0*/  FMUL R53, R40, R53 ;  /* 0x0000003528357220 */ /* 0x000fe20000400000 */
[C---:B----4-:R-:W-:Y:S01]  /*19500*/  FMUL R213, R5.reuse, R213 ;  /* 0x000000d505d57220 */ /* 0x050fe20000400000 */
[C---:B------:R-:W-:Y:S01]  /*19510*/  FMUL R212, R5.reuse, R212 ;  /* 0x000000d405d47220 */ /* 0x040fe20000400000 */
        /* <DEDUP_REMOVED lines=29> */
[----:B------:R-:W-:Y:S01]  /*196f0*/  FMUL R152, R5, R152 ;  /* 0x0000009805987220 */ /* 0x000fe20000400000 */
[C---:B------:R-:W-:Y:S01]  /*19700*/  FMUL R9, R8.reuse, R9 ;  /* 0x0000000908097220 */ /* 0x040fe20000400000 */
[C---:B------:R-:W-:Y:S01]  /*19710*/  FMUL R10, R8.reuse, R10 ;  /* 0x0000000a080a7220 */ /* 0x040fe20000400000 */
[C---:B------:R-:W-:Y:S01]  /*19720*/  FMUL R95, R8.reuse, R28 ;  /* 0x0000001c085f7220 */ /* 0x040fe20000400000 */
        /* <DEDUP_REMOVED lines=25> */
[C---:B-1----:R-:W-:Y:S01]  /*198c0*/  FMUL R215, R4.reuse, R215 ;  /* 0x000000d704d77220 */ /* 0x042fe20000400000 */
        /* <DEDUP_REMOVED lines=33> */
[----:B------:R-:W-:Y:S01]  /*19ae0*/  FMUL R28, R8, R41 ;  /* 0x00000029081c7220 */ /* 0x000fe20000400000 */
[----:B------:R-:W-:Y:S01]  /*19af0*/  @!P2 FMUL R89, R89, 16777216 ;  /* 0x4b8000005959a820 */ /* 0x000fe20000400000 */
[C---:B------:R-:W-:Y:S01]  /*19b00*/  FMUL R84, R40.reuse, R84 ;  /* 0x0000005428547220 */ /* 0x040fe20000400000 */
[----:B------:R-:W-:Y:S01]  /*19b10*/  FMUL R31, R40, R86 ;  /* 0x00000056281f7220 */ /* 0x000fe20000400000 */
        /* <DEDUP_REMOVED lines=46> */
[----:B------:R-:W-:Y:S01]  /*19e00*/  F2FP.SATFINITE.E4M3.F32.PACK_AB_MERGE_C R52, R52, R53, RZ ;  /* 0x000000353434723e */ /* 0x000fe200048070ff */
[----:B------:R-:W-:Y:S01]  /*19e10*/  FMUL R40, R40, R89 ;  /* 0x0000005928287220 */ /* 0x000fe20000400000 */
[----:B------:R-:W-:-:S02]  /*19e20*/  F2FP.SATFINITE.E4M3.F32.PACK_AB_MERGE_C R44, R44, R11, RZ ;  /* 0x0000000b2c2c723e */ /* 0x000fc400048070ff */
[----:B------:R-:W-:Y:S02]  /*19e30*/  F2FP.SATFINITE.E4M3.F32.PACK_AB_MERGE_C R53, R9, R10, RZ ;  /* 0x0000000a0935723e */ /* 0x000fe400048070ff */
[----:B------:R-:W-:Y:S02]  /*19e40*/  F2FP.SATFINITE.E4M3.F32.PACK_AB_MERGE_C R31, R84, R31, RZ ;  /* 0x0000001f541f723e */ /* 0x000fe400048070ff */
[----:B------:R-:W-:Y:S02]  /*19e50*/  F2FP.SATFINITE.E4M3.F32.PACK_AB_MERGE_C R28, R37, R28, RZ ;  /* 0x0000001c251c723e */ /* 0x000fe400048070ff */
[----:B------:R-:W-:Y:S02]  /*19e60*/  F2FP.SATFINITE.E4M3.F32.PACK_AB_MERGE_C R10, R157, R156, RZ ;  /* 0x0000009c9d0a723e */ /* 0x000fe400048070ff */
[----:B------:R-:W-:Y:S01]  /*19e70*/  F2FP.SATFINITE.E4M3.F32.PACK_AB_MERGE_C R11, R159, R158, RZ ;  /* 0x0000009e9f0b723e */ /* 0x000fe200048070ff */
[----:B------:R-:W-:Y:S01]  /*19e80*/  IMAD.IADD R67, R48, 0x1, -R67 ;  /* 0x0000000130437824 */ /* 0x000fe200078e0a43 */
[----:B------:R-:W-:-:S02]  /*19e90*/  F2FP.SATFINITE.E4M3.F32.PACK_AB_MERGE_C R71, R71, R8, RZ ;  /* 0x000000084747723e */ /* 0x000fc400048070ff */
[----:B------:R-:W-:Y:S02]  /*19ea0*/  F2FP.SATFINITE.E4M3.F32.PACK_AB_MERGE_C R8, R85, R40, R31 ;  /* 0x000000285508723e */ /* 0x000fe4000480701f */
[----:B------:R-:W-:Y:S02]  /*19eb0*/  F2FP.SATFINITE.E4M3.F32.PACK_AB_MERGE_C R9, R42, R43, R28 ;  /* 0x0000002b2a09723e */ /* 0x000fe4000480701c */
[----:B------:R-:W-:Y:S02]  /*19ec0*/  F2FP.SATFINITE.E4M3.F32.PACK_AB_MERGE_C R10, R153, R152, R10 ;  /* 0x00000098990a723e */ /* 0x000fe4000480700a */
[----:B------:R-:W-:Y:S01]  /*19ed0*/  F2FP.SATFINITE.E4M3.F32.PACK_AB_MERGE_C R11, R155, R154, R11 ;  /* 0x0000009a9b0b723e */ /* 0x000fe2000480700b */
[----:B------:R-:W-:Y:S01]  /*19ee0*/  BAR.SYNC.DEFER_BLOCKING 0x0 ;  /* 0x0000000000007b1d */ /* 0x000fe20000010000 */
[----:B------:R-:W-:Y:S02]  /*19ef0*/  IMAD.MOV.U32 R28, RZ, RZ, 0x3dc6b27f ;  /* 0x3dc6b27fff1c7424 */ /* 0x000fe400078e00ff */
[----:B------:R-:W-:Y:S01]  /*19f00*/  FADD R67, R67, -1 ;  /* 0xbf80000043437421 */ /* 0x000fe20000000000 */
[----:B------:R-:W-:-:S02]  /*19f10*/  IMAD.IADD R72, R47, 0x1, -R72 ;  /* 0x000000012f487824 */ /* 0x000fc400078e0a48 */
[----:B------:R-:W-:Y:S02]  /*19f20*/  IMAD.IADD R66, R49, 0x1, -R66 ;  /* 0x0000000131427824 */ /* 0x000fe400078e0a42 */
[----:B------:R-:W-:Y:S02]  /*19f30*/  IMAD.IADD R69, R46, 0x1, -R69 ;  /* 0x000000012e457824 */ /* 0x000fe400078e0a45 */
[----:B------:R-:W-:Y:S01]  /*19f40*/  FADD R72, R72, -1 ;  /* 0xbf80000048487421 */ /* 0x000fe20000000000 */
[----:B------:R-:W-:Y:S01]  /*19f50*/  FADD R66, R66, -1 ;  /* 0xbf80000042427421 */ /* 0x000fe20000000000 */
[----:B------:R-:W-:Y:S01]  /*19f60*/  FADD R69, R69, -1 ;  /* 0xbf80000045457421 */ /* 0x000fe20000000000 */
[----:B------:R1:W-:Y:S02]  /*19f70*/  STSM.16.M88.4 [R3], R8 ;  /* 0x0000000803007844 */ /* 0x0003e40000000200 */
[-C--:B-1----:R-:W-:Y:S01]  /*19f80*/  FFMA.FTZ R8, R67, R28.reuse, -0.16845393180847167969 ;  /* 0xbe2c7f3043087423 */ /* 0x082fe2000001001c */
[-C--:B------:R-:W-:Y:S01]  /*19f90*/  FFMA.FTZ R9, R72, R28.reuse, -0.16845393180847167969 ;  /* 0xbe2c7f3048097423 */ /* 0x080fe2000001001c */
[-C--:B------:R-:W-:Y:S01]  /*19fa0*/  FFMA.FTZ R11, R66, R28.reuse, -0.16845393180847167969 ;  /* 0xbe2c7f30420b7423 */ /* 0x080fe2000001001c */
[----:B------:R-:W-:Y:S01]  /*19fb0*/  FFMA.FTZ R10, R69, R28, -0.16845393180847167969 ;  /* 0xbe2c7f30450a7423 */ /* 0x000fe2000001001c */
[----:B------:R-:W-:Y:S01]  /*19fc0*/  FFMA.FTZ R8, R67, R8, 0.1716887056827545166 ;  /* 0x3e2fcf2a43087423 */ /* 0x000fe20000010008 */
[----:B------:R-:W-:Y:S01]  /*19fd0*/  FFMA.FTZ R9, R72, R9, 0.1716887056827545166 ;  /* 0x3e2fcf2a48097423 */ /* 0x000fe20000010009 */
[----:B------:R-:W-:Y:S01]  /*19fe0*/  FFMA.FTZ R11, R66, R11, 0.1716887056827545166 ;  /* 0x3e2fcf2a420b7423 */ /* 0x000fe2000001000b */
[----:B------:R-:W-:Y:S01]  /*19ff0*/  FFMA.FTZ R10, R69, R10, 0.1716887056827545166 ;  /* 0x3e2fcf2a450a7423 */ /* 0x000fe2000001000a */
[----:B------:R-:W-:Y:S01]  /*1a000*/  FFMA.FTZ R8, R67, R8, -0.17900948226451873779 ;  /* 0xbe374e4343087423 */ /* 0x000fe20000010008 */
[----:B------:R-:W-:Y:S01]  /*1a010*/  FFMA.FTZ R9, R72, R9, -0.17900948226451873779 ;  /* 0xbe374e4348097423 */ /* 0x000fe20000010009 */
[----:B------:R-:W-:Y:S01]  /*1a020*/  FFMA.FTZ R11, R66, R11, -0.17900948226451873779 ;  /* 0xbe374e43420b7423 */ /* 0x000fe2000001000b */
[----:B------:R-:W-:Y:S01]  /*1a030*/  FFMA.FTZ R10, R69, R10, -0.17900948226451873779 ;  /* 0xbe374e43450a7423 */ /* 0x000fe2000001000a */
[----:B------:R-:W-:Y:S01]  /*1a040*/  FFMA.FTZ R8, R67, R8, 0.20512372255325317383 ;  /* 0x3e520bf443087423 */ /* 0x000fe20000010008 */
[----:B------:R-:W-:Y:S01]  /*1a050*/  FFMA.FTZ R9, R72, R9, 0.20512372255325317383 ;  /* 0x3e520bf448097423 */ /* 0x000fe20000010009 */
[----:B------:R-:W-:Y:S01]  /*1a060*/  FFMA.FTZ R11, R66, R11, 0.20512372255325317383 ;  /* 0x3e520bf4420b7423 */ /* 0x000fe2000001000b */
[----:B------:R-:W-:Y:S01]  /*1a070*/  FFMA.FTZ R10, R69, R10, 0.20512372255325317383 ;  /* 0x3e520bf4450a7423 */ /* 0x000fe2000001000a */
[----:B------:R-:W-:Y:S01]  /*1a080*/  FFMA.FTZ R8, R67, R8, -0.24046532809734344482 ;  /* 0xbe763c8b43087423 */ /* 0x000fe20000010008 */
[----:B------:R-:W-:Y:S01]  /*1a090*/  FFMA.FTZ R9, R72, R9, -0.24046532809734344482 ;  /* 0xbe763c8b48097423 */ /* 0x000fe20000010009 */
[----:B------:R-:W-:Y:S01]  /*1a0a0*/  FFMA.FTZ R11, R66, R11, -0.24046532809734344482 ;  /* 0xbe763c8b420b7423 */ /* 0x000fe2000001000b */
[----:B------:R-:W-:Y:S01]  /*1a0b0*/  FFMA.FTZ R10, R69, R10, -0.24046532809734344482 ;  /* 0xbe763c8b450a7423 */ /* 0x000fe2000001000a */
[----:B------:R-:W-:Y:S01]  /*1a0c0*/  FFMA.FTZ R8, R67, R8, 0.28857114911079406738 ;  /* 0x3e93bf9943087423 */ /* 0x000fe20000010008 */
[----:B------:R-:W-:Y:S01]  /*1a0d0*/  FFMA.FTZ R9, R72, R9, 0.28857114911079406738 ;  /* 0x3e93bf9948097423 */ /* 0x000fe20000010009 */
[----:B------:R-:W-:Y:S01]  /*1a0e0*/  FFMA.FTZ R11, R66, R11, 0.28857114911079406738 ;  /* 0x3e93bf99420b7423 */ /* 0x000fe2000001000b */
[----:B------:R-:W-:Y:S01]  /*1a0f0*/  FFMA.FTZ R10, R69, R10, 0.28857114911079406738 ;  /* 0x3e93bf99450a7423 */ /* 0x000fe2000001000a */
[----:B------:R-:W-:Y:S01]  /*1a100*/  FFMA.FTZ R8, R67, R8, -0.36067417263984680176 ;  /* 0xbeb8aa4943087423 */ /* 0x000fe20000010008 */
[----:B0-----:R-:W-:Y:S01]  /*1a110*/  LOP3.LUT R94, R94, 0x7f, RZ, 0xc0, !PT ;  /* 0x0000007f5e5e7812 */ /* 0x001fe200078ec0ff */
[----:B------:R-:W-:Y:S01]  /*1a120*/  FFMA.FTZ R9, R72, R9, -0.36067417263984680176 ;  /* 0xbeb8aa4948097423 */ /* 0x000fe20000010009 */
[----:B------:R-:W-:Y:S01]  /*1a130*/  FFMA.FTZ R11, R66, R11, -0.36067417263984680176 ;  /* 0xbeb8aa49420b7423 */ /* 0x000fe2000001000b */
[----:B------:R-:W-:Y:S01]  /*1a140*/  FFMA.FTZ R10, R69, R10, -0.36067417263984680176 ;  /* 0xbeb8aa49450a7423 */ /* 0x000fe2000001000a */
[----:B------:R-:W-:Y:S01]  /*1a150*/  FFMA.FTZ R8, R67, R8, 0.48089820146560668945 ;  /* 0x3ef6384a43087423 */ /* 0x000fe20000010008 */
[----:B------:R-:W-:Y:S01]  /*1a160*/  LEA R232, R94, UR19, 0x4 ;  /* 0x000000135ee87c11 */ /* 0x000fe2000f8e20ff */
[----:B------:R-:W-:Y:S01]  /*1a170*/  BAR.SYNC.DEFER_BLOCKING 0x0 ;  /* 0x0000000000007b1d */ /* 0x000fe20000010000 */
[----:B------:R-:W-:Y:S01]  /*1a180*/  FFMA.FTZ R9, R72, R9, 0.48089820146560668945 ;  /* 0x3ef6384a48097423 */ /* 0x000fe20000010009 */
[----:B------:R-:W-:Y:S01]  /*1a190*/  FFMA.FTZ R11, R66, R11, 0.48089820146560668945 ;  /* 0x3ef6384a420b7423 */ /* 0x000fe2000001000b */
[----:B------:R-:W-:Y:S01]  /*1a1a0*/  FFMA.FTZ R10, R69, R10, 0.48089820146560668945 ;  /* 0x3ef6384a450a7423 */ /* 0x000fe2000001000a */
[----:B------:R-:W-:Y:S01]  /*1a1b0*/  FFMA.FTZ R8, R67, R8, -0.72134751081466674805 ;  /* 0xbf38aa3b43087423 */ /* 0x000fe20000010008 */
[----:B------:R-:W-:Y:S01]  /*1a1c0*/  ISETP.GE.U32.AND P0, PT, R47, 0x7f800000, PT ;  /* 0x7f8000002f00780c */ /* 0x000fe20003f06070 */
[----:B------:R-:W-:Y:S01]  /*1a1d0*/  FFMA.FTZ R9, R72, R9, -0.72134751081466674805 ;  /* 0xbf38aa3b48097423 */ /* 0x000fe20000010009 */
[----:B------:R-:W-:Y:S01]  /*1a1e0*/  ISETP.GE.U32.AND P1, PT, R49, 0x7f800000, PT ;  /* 0x7f8000003100780c */ /* 0x000fe20003f26070 */
[----:B------:R-:W-:Y:S01]  /*1a1f0*/  FFMA.FTZ R11, R66, R11, -0.72134751081466674805 ;  /* 0xbf38aa3b420b7423 */ /* 0x000fe2000001000b */
[----:B------:R-:W-:Y:S01]  /*1a200*/  ISETP.GE.U32.AND P5, PT, R48, 0x7f800000, PT ;  /* 0x7f8000003000780c */ /* 0x000fe20003fa6070 */
[----:B------:R-:W-:Y:S01]  /*1a210*/  FFMA.FTZ R10, R69, R10, -0.72134751081466674805 ;  /* 0xbf38aa3b450a7423 */ /* 0x000fe2000001000a */
[----:B------:R-:W-:Y:S01]  /*1a220*/  FMUL R8, R67, R8 ;  /* 0x0000000843087220 */ /* 0x000fe20000400000 */
[----:B------:R-:W-:Y:S01]  /*1a230*/  FMUL R9, R72, R9 ;  /* 0x0000000948097220 */ /* 0x000fe20000400000 */
[----:B------:R-:W-:Y:S01]  /*1a240*/  FMUL R11, R66, R11 ;  /* 0x0000000b420b7220 */ /* 0x000fe20000400000 */
[----:B------:R-:W-:Y:S01]  /*1a250*/  FMUL R10, R69, R10 ;  /* 0x0000000a450a7220 */ /* 0x000fe20000400000 */
[----:B------:R-:W-:Y:S01]  /*1a260*/  FMUL R8, R67, R8 ;  /* 0x0000000843087220 */ /* 0x000fe20000400000 */
[----:B------:R-:W0:Y:S01]  /*1a270*/  LDS.128 R40, [R232] ;  /* 0x00000000e8287984 */ /* 0x000e220000000c00 */
[----:B------:R-:W-:Y:S01]  /*1a280*/  FMUL R9, R72, R9 ;  /* 0x0000000948097220 */ /* 0x000fe20000400000 */
[----:B------:R-:W-:Y:S01]  /*1a290*/  FMUL R11, R66, R11 ;  /* 0x0000000b420b7220 */ /* 0x000fe20000400000 */
[----:B------:R-:W-:Y:S01]  /*1a2a0*/  FMUL R10, R69, R10 ;  /* 0x0000000a450a7220 */ /* 0x000fe20000400000 */
[----:B------:R-:W-:Y:S01]  /*1a2b0*/  FFMA.FTZ R8, R67, 1.4426950216293334961, R8 ;  /* 0x3fb8aa3b43087823 */ /* 0x000fe20000010008 */
[----:B------:R-:W-:Y:S01]  /*1a2c0*/  FFMA.FTZ R72, R72, 1.4426950216293334961, R9 ;  /* 0x3fb8aa3b48487823 */ /* 0x000fe20000010009 */
[----:B------:R-:W-:Y:S01]  /*1a2d0*/  FFMA.FTZ R11, R66, 1.4426950216293334961, R11 ;  /* 0x3fb8aa3b420b7823 */ /* 0x000fe2000001000b */
[----:B------:R-:W-:Y:S01]  /*1a2e0*/  FFMA.FTZ R69, R69, 1.4426950216293334961, R10 ;  /* 0x3fb8aa3b45457823 */ /* 0x000fe2000001000a */
[----:B------:R-:W-:Y:S01]  /*1a2f0*/  FADD R37, R59, R8 ;  /* 0x000000083b257221 */ /* 0x000fe20000000000 */
[----:B------:R-:W-:Y:S01]  /*1a300*/  @P0 IMAD.MOV.U32 R8, RZ, RZ, 0x7f800000 ;  /* 0x7f800000ff080424 */ /* 0x000fe200078e00ff */
[----:B------:R-:W-:Y:S01]  /*1a310*/  F2FP.SATFINITE.E4M3.F32.PACK_AB_MERGE_C R80, R80, R81, RZ ;  /* 0x000000515050723e */ /* 0x000fe200048070ff */
[----:B------:R-:W-:Y:S01]  /*1a320*/  @P1 IMAD.MOV.U32 R10, RZ, RZ, 0x7f800000 ;  /* 0x7f800000ff0a1424 */ /* 0x000fe200078e00ff */
[----:B------:R-:W-:Y:S01]  /*1a330*/  F2FP.SATFINITE.E4M3.F32.PACK_AB_MERGE_C R33, R33, R36, RZ ;  /* 0x000000242121723e */ /* 0x000fe200048070ff */
[----:B------:R-:W-:Y:S01]  /*1a340*/  @P5 IMAD.MOV.U32 R9, RZ, RZ, 0x7f800000 ;  /* 0x7f800000ff095424 */ /* 0x000fe200078e00ff */
[----:B------:R-:W-:-:S02]  /*1a350*/  F2FP.SATFINITE.E4M3.F32.PACK_AB_MERGE_C R164, R165, R164, RZ ;  /* 0x000000a4a5a4723e */ /* 0x000fc400048070ff */
[----:B------:R-:W-:Y:S01]  /*1a360*/  F2FP.SATFINITE.E4M3.F32.PACK_AB_MERGE_C R166, R167, R166, RZ ;  /* 0x000000a6a7a6723e */ /* 0x000fe200048070ff */
[----:B------:R-:W-:Y:S01]  /*1a370*/  FADD R39, R61, R72 ;  /* 0x000000483d277221 */ /* 0x000fe20000000000 */
[----:B------:R-:W-:Y:S01]  /*1a380*/  FADD R38, R60, R11 ;  /* 0x0000000b3c267221 */ /* 0x000fe20000000000 */
[----:B------:R-:W-:Y:S01]  /*1a390*/  @P0 FFMA.FTZ R39, R47, R8, +INF ;  /* 0x7f8000002f270423 */ /* 0x000fe20000010008 */
[----:B------:R-:W-:Y:S01]  /*1a3a0*/  @P1 FFMA.FTZ R38, R49, R10, +INF ;  /* 0x7f80000031261423 */ /* 0x000fe2000001000a */
[----:B------:R-:W-:Y:S01]  /*1a3b0*/  @P5 FFMA.FTZ R37, R48, R9, +INF ;  /* 0x7f80000030255423 */ /* 0x000fe20000010009 */
[----:B------:R-:W-:Y:S02]  /*1a3c0*/  F2FP.SATFINITE.E4M3.F32.PACK_AB_MERGE_C R8, R83, R82, R80 ;  /* 0x000000525308723e */ /* 0x000fe40004807050 */
[----:B------:R-:W-:Y:S02]  /*1a3d0*/  F2FP.SATFINITE.E4M3.F32.PACK_AB_MERGE_C R9, R16, R19, R33 ;  /* 0x000000131009723e */ /* 0x000fe40004807021 */
[----:B------:R-:W-:-:S02]  /*1a3e0*/  F2FP.SATFINITE.E4M3.F32.PACK_AB_MERGE_C R10, R161, R160, R164 ;  /* 0x000000a0a10a723e */ /* 0x000fc400048070a4 */
[----:B------:R-:W-:Y:S01]  /*1a3f0*/  F2FP.SATFINITE.E4M3.F32.PACK_AB_MERGE_C R11, R163, R162, R166 ;  /* 0x000000a2a30b723e */ /* 0x000fe200048070a6 */
[----:B------:R-:W-:Y:S01]  /*1a400*/  BAR.SYNC.DEFER_BLOCKING 0x0 ;  /* 0x0000000000007b1d */ /* 0x000fe20000010000 */
[----:B------:R-:W-:-:S05]  /*1a410*/  F2FP.SATFINITE.E4M3.F32.PACK_AB_MERGE_C R29, R29, R32, RZ ;  /* 0x000000201d1d723e */ /* 0x000fca00048070ff */
[----:B------:R1:W-:Y:S01]  /*1a420*/  STSM.16.M88.4 [R3], R8 ;  /* 0x0000000803007844 */ /* 0x0003e20000000200 */
[----:B------:R-:W-:Y:S01]  /*1a430*/  F2FP.SATFINITE.E4M3.F32.PACK_AB_MERGE_C R17, R17, R34, R29 ;  /* 0x000000221111723e */ /* 0x000fe2000480701d */
[----:B------:R-:W-:Y:S01]  /*1a440*/  BAR.SYNC.DEFER_BLOCKING 0x0 ;  /* 0x0000000000007b1d */ /* 0x000fe20000010000 */
[----:B------:R-:W-:Y:S02]  /*1a450*/  ISETP.GE.U32.AND P4, PT, R46, 0x7f800000, PT ;  /* 0x7f8000002e00780c */ /* 0x000fe40003f86070 */
[----:B------:R-:W-:Y:S02]  /*1a460*/  F2FP.SATFINITE.E4M3.F32.PACK_AB_MERGE_C R56, R56, R57, RZ ;  /* 0x000000393838723e */ /* 0x000fe400048070ff */
[----:B------:R-:W-:Y:S02]  /*1a470*/  F2FP.SATFINITE.E4M3.F32.PACK_AB_MERGE_C R57, R18, R93, RZ ;  /* 0x0000005d1239723e */ /* 0x000fe400048070ff */
[----:B------:R-:W-:Y:S01]  /*1a480*/  F2FP.SATFINITE.E4M3.F32.PACK_AB_MERGE_C R76, R76, R77, RZ ;  /* 0x0000004d4c4c723e */ /* 0x000fe200048070ff */
[----:B------:R-:W2:Y:S06]  /*1a490*/  LDS.128 R32, [R232] ;  /* 0x00000000e8207984 */ /* 0x000eac0000000c00 */
[----:B------:R-:W-:Y:S01]  /*1a4a0*/  @P4 IMAD.MOV.U32 R19, RZ, RZ, 0x7f800000 ;  /* 0x7f800000ff134424 */ /* 0x000fe200078e00ff */
[----:B------:R-:W-:-:S02]  /*1a4b0*/  F2FP.SATFINITE.E4M3.F32.PACK_AB_MERGE_C R18, R173, R172, RZ ;  /* 0x000000acad12723e */ /* 0x000fc400048070ff */
[----:B------:R-:W-:Y:S01]  /*1a4c0*/  F2FP.SATFINITE.E4M3.F32.PACK_AB_MERGE_C R174, R175, R174, RZ ;  /* 0x000000aeafae723e */ /* 0x000fe200048070ff */
[----:B------:R-:W-:Y:S01]  /*1a4d0*/  FADD R36, R58, R69 ;  /* 0x000000453a247221 */ /* 0x000fe20000000000 */
[----:B------:R-:W-:Y:S01]  /*1a4e0*/  @P4 FFMA.FTZ R36, R46, R19, +INF ;  /* 0x7f8000002e244423 */ /* 0x000fe20000010013 */
[----:B------:R-:W-:Y:S02]  /*1a4f0*/  F2FP.SATFINITE.E4M3.F32.PACK_AB_MERGE_C R16, R78, R79, R76 ;  /* 0x0000004f4e10723e */ /* 0x000fe4000480704c */
[----:B------:R-:W-:Y:S02]  /*1a500*/  F2FP.SATFINITE.E4M3.F32.PACK_AB_MERGE_C R18, R169, R168, R18 ;  /* 0x000000a8a912723e */ /* 0x000fe40004807012 */
[----:B------:R-:W-:Y:S01]  /*1a510*/  F2FP.SATFINITE.E4M3.F32.PACK_AB_MERGE_C R19, R171, R170, R174 ;  /* 0x000000aaab13723e */ /* 0x000fe200048070ae */
[----:B------:R-:W-:Y:S01]  /*1a520*/  BAR.SYNC.DEFER_BLOCKING 0x0 ;  /* 0x0000000000007b1d */ /* 0x000fe20000010000 */
[----:B------:R-:W-:-:S05]  /*1a530*/  F2FP.SATFINITE.E4M3.F32.PACK_AB_MERGE_C R92, R92, R95, RZ ;  /* 0x0000005f5c5c723e */ /* 0x000fca00048070ff */
[----:B------:R-:W-:Y:S02]  /*1a540*/  STSM.16.M88.4 [R3], R16 ;  /* 0x0000001003007844 */ /* 0x000fe40000000200 */
[----:B------:R-:W-:Y:S01]  /*1a550*/  BAR.SYNC.DEFER_BLOCKING 0x0 ;  /* 0x0000000000007b1d */ /* 0x000fe20000010000 */
[----:B------:R-:W-:Y:S02]  /*1a560*/  F2FP.SATFINITE.E4M3.F32.PACK_AB_MERGE_C R21, R21, R30, R92 ;  /* 0x0000001e1515723e */ /* 0x000fe4000480705c */
[----:B------:R-:W-:Y:S02]  /*1a570*/  F2FP.SATFINITE.E4M3.F32.PACK_AB_MERGE_C R64, R22, R23, RZ ;  /* 0x000000171640723e */ /* 0x000fe400048070ff */
[----:B------:R-:W-:Y:S02]  /*1a580*/  F2FP.SATFINITE.E4M3.F32.PACK_AB_MERGE_C R22, R181, R180, RZ ;  /* 0x000000b4b516723e */ /* 0x000fe400048070ff */
[----:B------:R-:W-:Y:S01]  /*1a590*/  F2FP.SATFINITE.E4M3.F32.PACK_AB_MERGE_C R23, R183, R182, RZ ;  /* 0x000000b6b717723e */ /* 0x000fe200048070ff */
[----:B------:R-:W3:Y:S01]  /*1a5a0*/  LDS.128 R28, [R232] ;  /* 0x00000000e81c7984 */ /* 0x000ee20000000c00 */
[----:B------:R-:W-:-:S02]  /*1a5b0*/  F2FP.SATFINITE.E4M3.F32.PACK_AB_MERGE_C R20, R20, R75, R71 ;  /* 0x0000004b1414723e */ /* 0x000fc40004807047 */
[----:B------:R-:W-:Y:S02]  /*1a5c0*/  F2FP.SATFINITE.E4M3.F32.PACK_AB_MERGE_C R22, R177, R176, R22 ;  /* 0x000000b0b116723e */ /* 0x000fe40004807016 */
[----:B------:R-:W-:Y:S01]  /*1a5d0*/  F2FP.SATFINITE.E4M3.F32.PACK_AB_MERGE_C R23, R179, R178, R23 ;  /* 0x000000b2b317723e */ /* 0x000fe20004807017 */
[----:B------:R-:W-:Y:S06]  /*1a5e0*/  BAR.SYNC.DEFER_BLOCKING 0x0 ;  /* 0x0000000000007b1d */ /* 0x000fec0000010000 */
[----:B------:R-:W-:Y:S02]  /*1a5f0*/  STSM.16.M88.4 [R3], R20 ;  /* 0x0000001403007844 */ /* 0x000fe40000000200 */
[----:B------:R-:W-:Y:S01]  /*1a600*/  BAR.SYNC.DEFER_BLOCKING 0x0 ;  /* 0x0000000000007b1d */ /* 0x000fe20000010000 */
[----:B------:R-:W-:-:S02]  /*1a610*/  F2FP.SATFINITE.E4M3.F32.PACK_AB_MERGE_C R24, R24, R65, RZ ;  /* 0x000000411818723e */ /* 0x000fc400048070ff */
[----:B------:R-:W-:Y:S02]  /*1a620*/  F2FP.SATFINITE.E4M3.F32.PACK_AB_MERGE_C R70, R189, R188, RZ ;  /* 0x000000bcbd46723e */ /* 0x000fe400048070ff */
[----:B------:R-:W-:Y:S01]  /*1a630*/  F2FP.SATFINITE.E4M3.F32.PACK_AB_MERGE_C R190, R191, R190, RZ ;  /* 0x000000bebfbe723e */ /* 0x000fe200048070ff */
[----:B------:R-:W4:Y:S01]  /*1a640*/  LDS.128 R20, [R232] ;  /* 0x00000000e8147984 */ /* 0x000f220000000c00 */
[----:B------:R-:W-:Y:S02]  /*1a650*/  F2FP.SATFINITE.E4M3.F32.PACK_AB_MERGE_C R68, R68, R25, R24 ;  /* 0x000000194444723e */ /* 0x000fe40004807018 */
[----:B------:R-:W-:Y:S01]  /*1a660*/  F2FP.SATFINITE.E4M3.F32.PACK_AB_MERGE_C R69, R27, R26, R64 ;  /* 0x0000001a1b45723e */ /* 0x000fe20004807040 */
[----:B------:R-:W-:Y:S01]  /*1a670*/  BAR.SYNC.DEFER_BLOCKING 0x0 ;  /* 0x0000000000007b1d */ /* 0x000fe20000010000 */
[----:B------:R-:W-:Y:S02]  /*1a680*/  F2FP.SATFINITE.E4M3.F32.PACK_AB_MERGE_C R70, R185, R184, R70 ;  /* 0x000000b8b946723e */ /* 0x000fe40004807046 */
[----:B------:R-:W-:-:S05]  /*1a690*/  F2FP.SATFINITE.E4M3.F32.PACK_AB_MERGE_C R71, R187, R186, R190 ;  /* 0x000000babb47723e */ /* 0x000fca00048070be */
[----:B------:R-:W-:Y:S01]  /*1a6a0*/  STSM.16.M88.4 [R3], R68 ;  /* 0x0000004403007844 */ /* 0x000fe20000000200 */
[----:B------:R-:W-:Y:S01]  /*1a6b0*/  BAR.SYNC.DEFER_BLOCKING 0x0 ;  /* 0x0000000000007b1d */ /* 0x000fe20000010000 */
[----:B------:R-:W-:Y:S02]  /*1a6c0*/  F2FP.SATFINITE.E4M3.F32.PACK_AB_MERGE_C R196, R197, R196, RZ ;  /* 0x000000c4c5c4723e */ /* 0x000fe400048070ff */
[----:B------:R-:W-:-:S03]  /*1a6d0*/  F2FP.SATFINITE.E4M3.F32.PACK_AB_MERGE_C R198, R199, R198, RZ ;  /* 0x000000c6c7c6723e */ /* 0x000fc600048070ff */
[----:B------:R-:W4:Y:S01]  /*1a6e0*/  LDS.128 R24, [R232] ;  /* 0x00000000e8187984 */ /* 0x000f220000000c00 */
[----:B------:R-:W-:Y:S02]  /*1a6f0*/  F2FP.SATFINITE.E4M3.F32.PACK_AB_MERGE_C R56, R62, R63, R56 ;  /* 0x0000003f3e38723e */ /* 0x000fe40004807038 */
[----:B------:R-:W-:Y:S02]  /*1a700*/  F2FP.SATFINITE.E4M3.F32.PACK_AB_MERGE_C R57, R87, R88, R57 ;  /* 0x000000585739723e */ /* 0x000fe40004807039 */
[----:B------:R-:W-:Y:S02]  /*1a710*/  F2FP.SATFINITE.E4M3.F32.PACK_AB_MERGE_C R58, R193, R192, R196 ;  /* 0x000000c0c13a723e */ /* 0x000fe400048070c4 */
[----:B------:R-:W-:Y:S01]  /*1a720*/  F2FP.SATFINITE.E4M3.F32.PACK_AB_MERGE_C R59, R195, R194, R198 ;  /* 0x000000c2c33b723e */ /* 0x000fe200048070c6 */
[----:B------:R-:W-:Y:S06]  /*1a730*/  BAR.SYNC.DEFER_BLOCKING 0x0 ;  /* 0x0000000000007b1d */ /* 0x000fec0000010000 */
[----:B------:R0:W-:Y:S02]  /*1a740*/  STSM.16.M88.4 [R3], R56 ;  /* 0x0000003803007844 */ /* 0x0001e40000000200 */
[----:B------:R-:W-:Y:S01]  /*1a750*/  BAR.SYNC.DEFER_BLOCKING 0x0 ;  /* 0x0000000000007b1d */ /* 0x000fe20000010000 */
[----:B------:R-:W-:-:S02]  /*1a760*/  F2FP.SATFINITE.E4M3.F32.PACK_AB_MERGE_C R55, R90, R91, RZ ;  /* 0x0000005b5a37723e */ /* 0x000fc400048070ff */
[----:B------:R-:W-:Y:S02]  /*1a770*/  F2FP.SATFINITE.E4M3.F32.PACK_AB_MERGE_C R204, R205, R204, RZ ;  /* 0x000000cccdcc723e */ /* 0x000fe400048070ff */
[----:B------:R-:W-:Y:S01]  /*1a780*/  F2FP.SATFINITE.E4M3.F32.PACK_AB_MERGE_C R206, R207, R206, RZ ;  /* 0x000000cecfce723e */ /* 0x000fe200048070ff */
[----:B------:R-:W4:Y:S01]  /*1a790*/  LDS.128 R16, [R232] ;  /* 0x00000000e8107984 */ /* 0x000f220000000c00 */
[----:B-1----:R-:W-:Y:S02]  /*1a7a0*/  F2FP.SATFINITE.E4M3.F32.PACK_AB_MERGE_C R8, R54, R51, R52 ;  /* 0x000000333608723e */ /* 0x002fe40004807034 */
[----:B------:R-:W-:Y:S02]  /*1a7b0*/  F2FP.SATFINITE.E4M3.F32.PACK_AB_MERGE_C R9, R4, R5, R55 ;  /* 0x000000050409723e */ /* 0x000fe40004807037 */
[----:B------:R-:W-:Y:S02]  /*1a7c0*/  F2FP.SATFINITE.E4M3.F32.PACK_AB_MERGE_C R10, R201, R200, R204 ;  /* 0x000000c8c90a723e */ /* 0x000fe400048070cc */
[----:B------:R-:W-:Y:S01]  /*1a7d0*/  F2FP.SATFINITE.E4M3.F32.PACK_AB_MERGE_C R11, R203, R202, R206 ;  /* 0x000000cacb0b723e */ /* 0x000fe200048070ce */
[----:B------:R-:W-:Y:S06]  /*1a7e0*/  BAR.SYNC.DEFER_BLOCKING 0x0 ;  /* 0x0000000000007b1d */ /* 0x000fec0000010000 */
[----:B------:R-:W1:Y:S01]  /*1a7f0*/  S2R R236, SR_CTAID.X ;  /* 0x0000000000ec7919 */ /* 0x000e620000002500 */
[----:B------:R-:W-:Y:S01]  /*1a800*/  STSM.16.M88.4 [R3], R8 ;  /* 0x0000000803007844 */ /* 0x000fe20000000200 */
[----:B------:R-:W-:Y:S06]  /*1a810*/  BAR.SYNC.DEFER_BLOCKING 0x0 ;  /* 0x0000000000007b1d */ /* 0x000fec0000010000 */
[----:B------:R-:W2:Y:S01]  /*1a820*/  S2R R238, SR_TID.X ;  /* 0x0000000000ee7919 */ /* 0x000ea20000002100 */
[----:B------:R-:W-:-:S02]  /*1a830*/  FSETP.NEU.AND P3, PT, R47, RZ, PT ;  /* 0x000000ff2f00720b */ /* 0x000fc40003f6d000 */
[----:B------:R-:W-:Y:S02]  /*1a840*/  FSETP.NEU.AND P0, PT, R46, RZ, PT ;  /* 0x000000ff2e00720b */ /* 0x000fe40003f0d000 */
[----:B------:R-:W3:Y:S01]  /*1a850*/  LDC.64 R46, c[0x0][0x228] ;  /* 0x00008a00ff2e7b82 */ /* 0x000ee20000000a00 */
[----:B------:R-:W4:Y:S01]  /*1a860*/  LDS.128 R8, [R232] ;  /* 0x00000000e8087984 */ /* 0x000f220000000c00 */
[----:B------:R-:W-:Y:S01]  /*1a870*/  F2FP.SATFINITE.E4M3.F32.PACK_AB_MERGE_C R212, R213, R212, RZ ;  /* 0x000000d4d5d4723e */ /* 0x000fe200048070ff */
[----:B-1----:R-:W-:Y:S01]  /*1a880*/  IMAD.SHL.U32 R236, R236, 0x80, RZ ;  /* 0x00000080ecec7824 */ /* 0x002fe200078e00ff */
[----:B------:R-:W-:Y:S02]  /*1a890*/  F2FP.SATFINITE.E4M3.F32.PACK_AB_MERGE_C R214, R215, R214, RZ ;  /* 0x000000d6d7d6723e */ /* 0x000fe400048070ff */
[----:B0-----:R-:W-:Y:S02]  /*1a8a0*/  F2FP.SATFINITE.E4M3.F32.PACK_AB_MERGE_C R56, R50, R45, R44 ;  /* 0x0000002d3238723e */ /* 0x001fe4000480702c */
[----:B------:R-:W-:-:S02]  /*1a8b0*/  F2FP.SATFINITE.E4M3.F32.PACK_AB_MERGE_C R57, R13, R12, R53 ;  /* 0x0000000c0d39723e */ /* 0x000fc40004807035 */
[----:B------:R-:W-:Y:S02]  /*1a8c0*/  F2FP.SATFINITE.E4M3.F32.PACK_AB_MERGE_C R58, R209, R208, R212 ;  /* 0x000000d0d13a723e */ /* 0x000fe400048070d4 */
[----:B------:R-:W-:Y:S01]  /*1a8d0*/  F2FP.SATFINITE.E4M3.F32.PACK_AB_MERGE_C R59, R211, R210, R214 ;  /* 0x000000d2d33b723e */ /* 0x000fe200048070d6 */
[----:B------:R-:W-:Y:S01]  /*1a8e0*/  BAR.SYNC.DEFER_BLOCKING 0x0 ;  /* 0x0000000000007b1d */ /* 0x000fe20000010000 */
[----:B--2---:R-:W-:Y:S01]  /*1a8f0*/  LOP3.LUT R236, R236, 0x7f, R238, 0xf8, !PT ;  /* 0x0000007fecec7812 */ /* 0x004fe200078ef8ee */
[----:B------:R-:W-:-:S04]  /*1a900*/  UIMAD UR4, UR18, UR4, URZ ;  /* 0x00000004120472a4 */ /* 0x000fc8000f8e023f */
[----:B------:R-:W-:Y:S01]  /*1a910*/  IMAD R5, R236, UR5, RZ ;  /* 0x00000005ec057c24 */ /* 0x000fe2000f8e02ff */
[----:B------:R-:W-:-:S04]  /*1a920*/  USHF.R.S32.HI UR5, URZ, 0x1f, UR4 ;  /* 0x0000001f3f057899 */ /* 0x000fc80008011404 */
[----:B---3--:R-:W-:Y:S01]  /*1a930*/  IADD3 R4, P4, P5, R5, UR4, R46 ;  /* 0x0000000405047c10 */ /* 0x008fe2000fd9e02e */
[----:B------:R-:W-:Y:S01]  /*1a940*/  IMAD.SHL.U32 R45, R233, 0x2, RZ ;  /* 0x00000002e92d7824 */ /* 0x000fe200078e00ff */
[----:B------:R-:W-:Y:S02]  /*1a950*/  SHF.R.S32.HI R12, RZ, 0x1f, R5 ;  /* 0x0000001fff0c7819 */ /* 0x000fe40000011405 */
[C---:B------:R-:W-:Y:S02]  /*1a960*/  PRMT R67, R40.reuse, 0x7773, RZ ;  /* 0x0000777328437816 */ /* 0x040fe400000000ff */
[C---:B------:R-:W-:Y:S02]  /*1a970*/  PRMT R69, R40.reuse, 0x7772, RZ ;  /* 0x0000777228457816 */ /* 0x040fe400000000ff */
[C---:B------:R-:W-:Y:S02]  /*1a980*/  PRMT R53, R40.reuse, 0x7771, RZ ;  /* 0x0000777128357816 */ /* 0x040fe400000000ff */
[----:B------:R-:W-:Y:S01]  /*1a990*/  PRMT R51, R40, 0x7770, RZ ;  /* 0x0000777028337816 */ /* 0x000fe200000000ff */
[----:B------:R0:W-:Y:S01]  /*1a9a0*/  STSM.16.M88.4 [R3], R56 ;  /* 0x0000003803007844 */ /* 0x0001e20000000200 */
[----:B------:R-:W-:-:S02]  /*1a9b0*/  IADD3.X R5, R12, UR5, R47, P4, P5 ;  /* 0x000000050c057c10 */ /* 0x000fc4000a7ea42f */
[----:B------:R-:W-:Y:S01]  /*1a9c0*/  PRMT R61, R42, 0x7772, RZ ;  /* 0x000077722a3d7816 */ /* 0x000fe200000000ff */
[----:B------:R-:W-:Y:S01]  /*1a9d0*/  BAR.SYNC.DEFER_BLOCKING 0x0 ;  /* 0x0000000000007b1d */ /* 0x000fe20000010000 */
[----:B------:R-:W-:Y:S01]  /*1a9e0*/  IADD3 R12, P4, R4, R233, RZ ;  /* 0x000000e9040c7210 */ /* 0x000fe20007f9e0ff */
[----:B------:R-:W-:Y:S01]  /*1a9f0*/  IMAD.SHL.U32 R47, R233, 0x4, RZ ;  /* 0x00000004e92f7824 */ /* 0x000fe200078e00ff */
[C---:B------:R-:W-:Y:S02]  /*1aa00*/  PRMT R75, R42.reuse, 0x7771, RZ ;  /* 0x000077712a4b7816 */ /* 0x040fe400000000ff */
[----:B------:R-:W-:Y:S02]  /*1aa10*/  PRMT R77, R42, 0x7770, RZ ;  /* 0x000077702a4d7816 */ /* 0x000fe400000000ff */
[----:B------:R-:W-:Y:S02]  /*1aa20*/  FSETP.NEU.AND P2, PT, R49, RZ, PT ;  /* 0x000000ff3100720b */ /* 0x000fe40003f4d000 */
[----:B------:R-:W-:-:S02]  /*1aa30*/  PRMT R63, R41, 0x7773, RZ ;  /* 0x00007773293f7816 */ /* 0x000fc400000000ff */
[----:B------:R-:W-:Y:S01]  /*1aa40*/  PRMT R65, R41, 0x7772, RZ ;  /* 0x0000777229417816 */ /* 0x000fe200000000ff */
[----:B0-----:R-:W-:Y:S01]  /*1aa50*/  IMAD R3, R233, 0x3, RZ ;  /* 0x00000003e9037824 */ /* 0x001fe200078e02ff */
[----:B------:R-:W-:Y:S02]  /*1aa60*/  PRMT R59, R42, 0x7773, RZ ;  /* 0x000077732a3b7816 */ /* 0x000fe400000000ff */
[C---:B------:R-:W-:Y:S02]  /*1aa70*/  PRMT R79, R41.reuse, 0x7771, RZ ;  /* 0x00007771294f7816 */ /* 0x040fe400000000ff */
[----:B------:R-:W-:Y:S02]  /*1aa80*/  PRMT R81, R41, 0x7770, RZ ;  /* 0x0000777029517816 */ /* 0x000fe400000000ff */
[C---:B------:R-:W-:Y:S02]  /*1aa90*/  PRMT R55, R43.reuse, 0x7773, RZ ;  /* 0x000077732b377816 */ /* 0x040fe400000000ff */
[----:B------:R-:W-:-:S02]  /*1aaa0*/  PRMT R71, R43, 0x7771, RZ ;  /* 0x000077712b477816 */ /* 0x000fc400000000ff */
[----:B------:R-:W-:Y:S02]  /*1aab0*/  PRMT R73, R43, 0x7770, RZ ;  /* 0x000077702b497816 */ /* 0x000fe400000000ff */
[----:B------:R-:W-:Y:S01]  /*1aac0*/  FSETP.NEU.AND P1, PT, R48, RZ, PT ;  /* 0x000000ff3000720b */ /* 0x000fe20003f2d000 */
[C---:B------:R-:W-:Y:S01]  /*1aad0*/  IMAD R85, R233.reuse, 0x32, RZ ;  /* 0x00000032e9557824 */ /* 0x040fe200078e02ff */
[CC--:B------:R-:W-:Y:S01]  /*1aae0*/  LEA.HI.X.SX32 R13, R233.reuse, R5.reuse, 0x1, P4 ;  /* 0x00000005e90d7211 */ /* 0x0c0fe200020f0eff */
[----:B------:R-:W-:Y:S01]  /*1aaf0*/  IMAD R91, R233, 0x35, RZ ;  /* 0x00000035e95b7824 */ /* 0x000fe200078e02ff */
[-C--:B------:R-:W-:Y:S01]  /*1ab00*/  IADD3 R40, P5, R45, R4.reuse, RZ ;  /* 0x000000042d287210 */ /* 0x080fe20007fbe0ff */
[----:B------:R-:W-:Y:S01]  /*1ab10*/  IMAD R83, R233, 0x31, RZ ;  /* 0x00000031e9537824 */ /* 0x000fe200078e02ff */
[-C--:B------:R-:W-:Y:S01]  /*1ab20*/  IADD3 R42, P4, R3, R4.reuse, RZ ;  /* 0x00000004032a7210 */ /* 0x080fe20007f9e0ff */
[----:B------:R-:W-:Y:S01]  /*1ab30*/  IMAD R49, R233, 0x5, RZ ;  /* 0x00000005e9317824 */ /* 0x000fe200078e02ff */
[----:B------:R-:W-:Y:S01]  /*1ab40*/  PRMT R57, R43, 0x7772, RZ ;  /* 0x000077722b397816 */ /* 0x000fe200000000ff */
[----:B------:R-:W-:Y:S01]  /*1ab50*/  IMAD R87, R233, 0x33, RZ ;  /* 0x00000033e9577824 */ /* 0x000fe200078e02ff */
[-C--:B------:R-:W-:Y:S01]  /*1ab60*/  LEA.HI.X.SX32 R41, R45, R5.reuse, 0x1, P5 ;  /* 0x000000052d297211 */ /* 0x080fe200028f0eff */
[----:B------:R-:W-:Y:S01]  /*1ab70*/  IMAD R97, R233, 0x38, RZ ;  /* 0x00000038e9617824 */ /* 0x000fe200078e02ff */
[-C--:B------:R-:W-:Y:S01]  /*1ab80*/  LEA.HI.X.SX32 R43, R3, R5.reuse, 0x1, P4 ;  /* 0x00000005032b7211 */ /* 0x080fe200020f0eff */
[----:B------:R-:W-:Y:S01]  /*1ab90*/  IMAD R3, R233, 0x6, RZ ;  /* 0x00000006e9037824 */ /* 0x000fe200078e02ff */
[-C--:B------:R-:W-:Y:S01]  /*1aba0*/  IADD3 R44, P5, R47, R4.reuse, RZ ;  /* 0x000000042f2c7210 */ /* 0x080fe20007fbe0ff */
[----:B------:R0:W-:Y:S01]  /*1abb0*/  STG.E.U8 desc[UR44][R4.64], R51 ;  /* 0x0000003304007986 */ /* 0x0001e2000c10112c */
[-C--:B------:R-:W-:Y:S01]  /*1abc0*/  IADD3 R46, P4, R49, R4.reuse, RZ ;  /* 0x00000004312e7210 */ /* 0x080fe20007f9e0ff */
[----:B------:R-:W-:Y:S01]  /*1abd0*/  IMAD R89, R233, 0x34, RZ ;  /* 0x00000034e9597824 */ /* 0x000fe200078e02ff */
[-C--:B------:R-:W-:Y:S01]  /*1abe0*/  LEA.HI.X.SX32 R45, R47, R5.reuse, 0x1, P5 ;  /* 0x000000052f2d7211 */ /* 0x080fe200028f0eff */
[----:B------:R-:W-:Y:S01]  /*1abf0*/  IMAD R93, R233, 0x36, RZ ;  /* 0x00000036e95d7824 */ /* 0x000fe200078e02ff */
[----:B------:R-:W-:Y:S01]  /*1ac00*/  IADD3 R48, P5, R3, R4, RZ ;  /* 0x0000000403307210 */ /* 0x000fe20007fbe0ff */
[----:B------:R1:W-:Y:S01]  /*1ac10*/  STG.E.U8 desc[UR44][R12.64], R53 ;  /* 0x000000350c007986 */ /* 0x0003e2000c10112c */
[----:B------:R-:W-:Y:S01]  /*1ac20*/  LEA.HI.X.SX32 R47, R49, R5, 0x1, P4 ;  /* 0x00000005312f7211 */ /* 0x000fe200020f0eff */
        /* <DEDUP_REMOVED lines=10> */
[C---:B------:R-:W-:Y:S02]  /*1acd0*/  IMAD.SHL.U32 R113, R233.reuse, 0x40, RZ ;  /* 0x00000040e9717824 */ /* 0x040fe400078e00ff */
        /* <DEDUP_REMOVED lines=42> */
[C---:B------:R-:W-:Y:S01]  /*1af80*/  IMAD R225, R233.reuse, 0x7b, RZ ;  /* 0x0000007be9e17824 */ /* 0x040fe200078e02ff */
[----:B------:R-:W-:Y:S01]  /*1af90*/  PRMT R239, R34, 0x7773, RZ ;  /* 0x0000777322ef7816 */ /* 0x000fe200000000ff */
[----:B0-----:R-:W-:Y:S01]  /*1afa0*/  IMAD R51, R233, 0x7, RZ ;  /* 0x00000007e9337824 */ /* 0x001fe200078e02ff */
[----:B------:R-:W-:Y:S01]  /*1afb0*/  LEA.HI.X.SX32 R49, R3, R5, 0x1, P5 ;  /* 0x0000000503317211 */ /* 0x000fe200028f0eff */
[----:B-1----:R-:W-:-:S02]  /*1afc0*/  IMAD.SHL.U32 R53, R233, 0x8, RZ ;  /* 0x00000008e9357824 */ /* 0x002fc400078e00ff */
[----:B------:R-:W-:Y:S01]  /*1afd0*/  IMAD R227, R233, 0x7c, RZ ;  /* 0x0000007ce9e37824 */ /* 0x000fe200078e02ff */
[-C--:B------:R-:W-:Y:S01]  /*1afe0*/  IADD3 R12, P4, R51, R4.reuse, RZ ;  /* 0x00000004330c7210 */ /* 0x080fe20007f9e0ff */
[C---:B------:R-:W-:Y:S01]  /*1aff0*/  IMAD R3, R233.reuse, 0x9, RZ ;  /* 0x00000009e9037824 */ /* 0x040fe200078e02ff */
[----:B------:R0:W-:Y:S01]  /*1b000*/  STG.E.U8 desc[UR44][R40.64], R81 ;  /* 0x0000005128007986 */ /* 0x0001e2000c10112c */
[----:B------:R-:W-:Y:S01]  /*1b010*/  IMAD R187, R233, 0x68, RZ ;  /* 0x00000068e9bb7824 */ /* 0x000fe200078e02ff */
[----:B------:R-:W-:Y:S01]  /*1b020*/  LEA.HI.X.SX32 R13, R51, R5, 0x1, P4 ;  /* 0x00000005330d7211 */ /* 0x000fe200020f0eff */
[C---:B------:R-:W-:Y:S01]  /*1b030*/  IMAD R51, R233.reuse, 0xa, RZ ;  /* 0x0000000ae9337824 */ /* 0x040fe200078e02ff */
[----:B------:R1:W-:Y:S01]  /*1b040*/  STG.E.U8 desc[UR44][R42.64], R79 ;  /* 0x0000004f2a007986 */ /* 0x0003e2000c10112c */
[C---:B------:R-:W-:Y:S01]  /*1b050*/  IMAD R193, R233.reuse, 0x6b, RZ ;  /* 0x0000006be9c17824 */ /* 0x040fe200078e02ff */
[C---:B------:R-:W-:Y:S01]  /*1b060*/  PRMT R241, R28.reuse, 0x7770, RZ ;  /* 0x000077701cf17816 */ /* 0x040fe200000000ff */
[C---:B------:R-:W-:Y:S01]  /*1b070*/  IMAD R185, R233.reuse, 0x67, RZ ;  /* 0x00000067e9b97824 */ /* 0x040fe200078e02ff */
[----:B------:R2:W-:Y:S01]  /*1b080*/  STG.E.U8 desc[UR44][R44.64], R77 ;  /* 0x0000004d2c007986 */ /* 0x0005e2000c10112c */
[C---:B------:R-:W-:Y:S01]  /*1b090*/  IMAD R199, R233.reuse, 0x6e, RZ ;  /* 0x0000006ee9c77824 */ /* 0x040fe200078e02ff */
[----:B------:R-:W-:Y:S01]  /*1b0a0*/  PRMT R251, R28, 0x7772, RZ ;  /* 0x000077721cfb7816 */ /* 0x000fe200000000ff */
[----:B------:R-:W-:Y:S01]  /*1b0b0*/  IMAD R195, R233, 0x6c, RZ ;  /* 0x0000006ce9c37824 */ /* 0x000fe200078e02ff */
[----:B0-----:R-:W-:Y:S01]  /*1b0c0*/  IADD3 R40, P5, R53, R4, RZ ;  /* 0x0000000435287210 */ /* 0x001fe20007fbe0ff */
[----:B------:R-:W-:-:S02]  /*1b0d0*/  IMAD R205, R233, 0x71, RZ ;  /* 0x00000071e9cd7824 */ /* 0x000fc400078e02ff */
[----:B------:R-:W-:Y:S01]  /*1b0e0*/  IMAD R231, R233, 0x7e, RZ ;  /* 0x0000007ee9e77824 */ /* 0x000fe200078e02ff */
[-C--:B-1----:R-:W-:Y:S01]  /*1b0f0*/  IADD3 R42, P4, R3, R4.reuse, RZ ;  /* 0x00000004032a7210 */ /* 0x082fe20007f9e0ff */
[----:B------:R-:W-:Y:S01]  /*1b100*/  IMAD R197, R233, 0x6d, RZ ;  /* 0x0000006de9c57824 */ /* 0x000fe200078e02ff */
[-C--:B------:R-:W-:Y:S01]  /*1b110*/  LEA.HI.X.SX32 R41, R53, R5.reuse, 0x1, P5 ;  /* 0x0000000535297211 */ /* 0x080fe200028f0eff */
[----:B------:R-:W-:Y:S01]  /*1b120*/  IMAD R53, R233, 0xb, RZ ;  /* 0x0000000be9357824 */ /* 0x000fe200078e02ff */
[-C--:B------:R-:W-:Y:S01]  /*1b130*/  LEA.HI.X.SX32 R43, R3, R5.reuse, 0x1, P4 ;  /* 0x00000005032b7211 */ /* 0x080fe200020f0eff */
[----:B------:R-:W-:Y:S01]  /*1b140*/  IMAD R3, R233, 0xc, RZ ;  /* 0x0000000ce9037824 */ /* 0x000fe200078e02ff */
[-C--:B--2---:R-:W-:Y:S01]  /*1b150*/  IADD3 R44, P5, R51, R4.reuse, RZ ;  /* 0x00000004332c7210 */ /* 0x084fe20007fbe0ff */
[----:B------:R0:W-:Y:S01]  /*1b160*/  STG.E.U8 desc[UR44][R46.64], R75 ;  /* 0x0000004b2e007986 */ /* 0x0001e2000c10112c */
[----:B------:R-:W-:Y:S01]  /*1b170*/  IMAD R201, R233, 0x6f, RZ ;  /* 0x0000006fe9c97824 */ /* 0x000fe200078e02ff */
[----:B------:R-:W-:Y:S01]  /*1b180*/  PRMT R249, R29, 0x7770, RZ ;  /* 0x000077701df97816 */ /* 0x000fe200000000ff */
[----:B------:R-:W-:Y:S01]  /*1b190*/  IMAD R211, R233, 0x74, RZ ;  /* 0x00000074e9d37824 */ /* 0x000fe200078e02ff */
[----:B------:R1:W-:Y:S01]  /*1b1a0*/  STG.E.U8 desc[UR44][R48.64], R73 ;  /* 0x0000004930007986 */ /* 0x0003e2000c10112c */
[-C--:B------:R-:W-:Y:S01]  /*1b1b0*/  LEA.HI.X.SX32 R45, R51, R5.reuse, 0x1, P5 ;  /* 0x00000005332d7211 */ /* 0x080fe200028f0eff */
[----:B------:R-:W-:Y:S01]  /*1b1c0*/  IMAD R51, R233, 0xd, RZ ;  /* 0x0000000de9337824 */ /* 0x000fe200078e02ff */
[----:B------:R-:W-:Y:S01]  /*1b1d0*/  PRMT R247, R29, 0x7771, RZ ;  /* 0x000077711df77816 */ /* 0x000fe200000000ff */
[----:B------:R2:W-:Y:S01]  /*1b1e0*/  STG.E.U8 desc[UR44][R12.64], R71 ;  /* 0x000000470c007986 */ /* 0x0005e2000c10112c */
[C---:B------:R-:W-:Y:S01]  /*1b1f0*/  IMAD R203, R233.reuse, 0x70, RZ ;  /* 0x00000070e9cb7824 */ /* 0x040fe200078e02ff */
[----:B------:R-:W-:Y:S01]  /*1b200*/  PRMT R245, R30, 0x7770, RZ ;  /* 0x000077701ef57816 */ /* 0x000fe200000000ff */
[----:B------:R-:W-:Y:S01]  /*1b210*/  IMAD R207, R233, 0x72, RZ ;  /* 0x00000072e9cf7824 */ /* 0x000fe200078e02ff */
[-C--:B0-----:R-:W-:Y:S01]  /*1b220*/  IADD3 R46, P4, R53, R4.reuse, RZ ;  /* 0x00000004352e7210 */ /* 0x081fe20007f9e0ff */
[C---:B------:R-:W-:Y:S01]  /*1b230*/  IMAD R209, R233.reuse, 0x73, RZ ;  /* 0x00000073e9d17824 */ /* 0x040fe200078e02ff */
[----:B----4-:R-:W-:Y:S01]  /*1b240*/  PRMT R243, R20, 0x7770, RZ ;  /* 0x0000777014f37816 */ /* 0x010fe200000000ff */
[----:B------:R-:W-:Y:S01]  /*1b250*/  IMAD R213, R233, 0x75, RZ ;  /* 0x00000075e9d57824 */ /* 0x000fe200078e02ff */
[-C--:B-1----:R-:W-:Y:S01]  /*1b260*/  IADD3 R48, P5, R3, R4.reuse, RZ ;  /* 0x0000000403307210 */ /* 0x082fe20007fbe0ff */
[----:B------:R-:W-:Y:S01]  /*1b270*/  IMAD R215, R233, 0x76, RZ ;  /* 0x00000076e9d77824 */ /* 0x000fe200078e02ff */
[-C--:B------:R-:W-:Y:S01]  /*1b280*/  LEA.HI.X.SX32 R47, R53, R5.reuse, 0x1, P4 ;  /* 0x00000005352f7211 */ /* 0x080fe200020f0eff */
[----:B------:R-:W-:Y:S01]  /*1b290*/  IMAD.SHL.U32 R0, R0, 0x2, RZ ;  /* 0x0000000200007824 */ /* 0x000fe200078e00ff */
[-C--:B------:R-:W-:Y:S01]  /*1b2a0*/  LEA.HI.X.SX32 R49, R3, R5.reuse, 0x1, P5 ;  /* 0x0000000503317211 */ /* 0x080fe200028f0eff */
[----:B------:R-:W-:Y:S01]  /*1b2b0*/  IMAD R3, R233, 0xf, RZ ;  /* 0x0000000fe9037824 */ /* 0x000fe200078e02ff */
[----:B--2---:R-:W-:Y:S01]  /*1b2c0*/  IADD3 R12, P4, R51, R4, RZ ;  /* 0x00000004330c7210 */ /* 0x004fe20007f9e0ff */
[----:B------:R-:W-:Y:S01]  /*1b2d0*/  STG.E.U8 desc[UR44][R40.64], R69 ;  /* 0x0000004528007986 */ /* 0x000fe2000c10112c */
[----:B------:R-:W-:Y:S01]  /*1b2e0*/  IMAD R53, R233, 0xe, RZ ;  /* 0x0000000ee9357824 */ /* 0x000fe200078e02ff */
[----:B------:R-:W-:Y:S01]  /*1b2f0*/  ULDC UR4, c[0x0][0x27c] ;  /* 0x00009f0000047ab9 */ /* 0x000fe20000000800 */
[----:B------:R-:W-:Y:S01]  /*1b300*/  LEA.HI.X.SX32 R13, R51, R5, 0x1, P4 ;  /* 0x00000005330d7211 */ /* 0x000fe200020f0eff */
[----:B------:R0:W-:Y:S01]  /*1b310*/  STG.E.U8 desc[UR44][R42.64], R67 ;  /* 0x000000432a007986 */ /* 0x0001e2000c10112c */
[----:B------:R-:W-:-:S03]  /*1b320*/  IMAD.SHL.U32 R51, R233, 0x10, RZ ;  /* 0x00000010e9337824 */ /* 0x000fc600078e00ff */
[----:B------:R1:W-:Y:S01]  /*1b330*/  STG.E.U8 desc[UR44][R44.64], R65 ;  /* 0x000000412c007986 */ /* 0x0003e2000c10112c */
[-C--:B0-----:R-:W-:Y:S02]  /*1b340*/  IADD3 R42, P4, R3, R4.reuse, RZ ;  /* 0x00000004032a7210 */ /* 0x081fe40007f9e0ff */
[-C--:B------:R-:W-:Y:S02]  /*1b350*/  IADD3 R40, P5, R53, R4.reuse, RZ ;  /* 0x0000000435287210 */ /* 0x080fe40007fbe0ff */
[-C--:B------:R-:W-:Y:S01]  /*1b360*/  LEA.HI.X.SX32 R43, R3, R5.reuse, 0x1, P4 ;  /* 0x00000005032b7211 */ /* 0x080fe200020f0eff */
[----:B------:R-:W-:Y:S01]  /*1b370*/  IMAD R3, R233, 0x11, RZ ;  /* 0x00000011e9037824 */ /* 0x000fe200078e02ff */
[----:B------:R0:W-:Y:S01]  /*1b380*/  STG.E.U8 desc[UR44][R46.64], R63 ;  /* 0x0000003f2e007986 */ /* 0x0001e2000c10112c */
[-C--:B------:R-:W-:Y:S02]  /*1b390*/  LEA.HI.X.SX32 R41, R53, R5.reuse, 0x1, P5 ;  /* 0x0000000535297211 */ /* 0x080fe400028f0eff */
[CC--:B-1----:R-:W-:Y:S01]  /*1b3a0*/  IADD3 R44, P5, R51.reuse, R4.reuse, RZ ;  /* 0x00000004332c7210 */ /* 0x0c2fe20007fbe0ff */
[----:B------:R1:W-:Y:S03]  /*1b3b0*/  STG.E.U8 desc[UR44][R48.64], R61 ;  /* 0x0000003d30007986 */ /* 0x0003e6000c10112c */
[----:B------:R-:W-:Y:S01]  /*1b3c0*/  LEA.HI.X.SX32 R45, R51, R5, 0x1, P5 ;  /* 0x00000005332d7211 */ /* 0x000fe200028f0eff */
[----:B------:R2:W-:Y:S01]  /*1b3d0*/  STG.E.U8 desc[UR44][R12.64], R59 ;  /* 0x0000003b0c007986 */ /* 0x0005e2000c10112c */
[----:B0-----:R-:W-:Y:S01]  /*1b3e0*/  IADD3 R46, P4, R3, R4, RZ ;  /* 0x00000004032e7210 */ /* 0x001fe20007f9e0ff */
[----:B-1----:R-:W-:-:S03]  /*1b3f0*/  IMAD R49, R233, 0x12, RZ ;  /* 0x00000012e9317824 */ /* 0x002fc600078e02ff */
[-C--:B------:R-:W-:Y:S01]  /*1b400*/  LEA.HI.X.SX32 R47, R3, R5.reuse, 0x1, P4 ;  /* 0x00000005032f7211 */ /* 0x080fe200020f0eff */
[----:B------:R-:W-:Y:S01]  /*1b410*/  IMAD R3, R233, 0x14, RZ ;  /* 0x00000014e9037824 */ /* 0x000fe200078e02ff */
[----:B--2---:R-:W-:Y:S01]  /*1b420*/  IADD3 R12, P5, R49, R4, RZ ;  /* 0x00000004310c7210 */ /* 0x004fe20007fbe0ff */
[----:B------:R0:W-:Y:S01]  /*1b430*/  STG.E.U8 desc[UR44][R40.64], R57 ;  /* 0x0000003928007986 */ /* 0x0001e2000c10112c */
[C---:B------:R-:W-:Y:S01]  /*1b440*/  PRMT R53, R32.reuse, 0x7770, RZ ;  /* 0x0000777020357816 */ /* 0x040fe200000000ff */
[----:B------:R-:W-:Y:S01]  /*1b450*/  IMAD R51, R233, 0x13, RZ ;  /* 0x00000013e9337824 */ /* 0x000fe200078e02ff */
[----:B------:R-:W-:Y:S01]  /*1b460*/  LEA.HI.X.SX32 R13, R49, R5, 0x1, P5 ;  /* 0x00000005310d7211 */ /* 0x000fe200028f0eff */
[----:B------:R1:W-:Y:S04]  /*1b470*/  STG.E.U8 desc[UR44][R42.64], R55 ;  /* 0x000000372a007986 */ /* 0x0003e8000c10112c */
[----:B------:R2:W-:Y:S01]  /*1b480*/  STG.E.U8 desc[UR44][R44.64], R53 ;  /* 0x000000352c007986 */ /* 0x0005e2000c10112c */
[----:B0-----:R-:W-:-:S02]  /*1b490*/  PRMT R57, R32, 0x7771, RZ ;  /* 0x0000777120397816 */ /* 0x001fc400000000ff */
[-C--:B-1----:R-:W-:Y:S02]  /*1b4a0*/  IADD3 R42, P5, R3, R4.reuse, RZ ;  /* 0x00000004032a7210 */ /* 0x082fe40007fbe0ff */
[-C--:B------:R-:W-:Y:S02]  /*1b4b0*/  IADD3 R40, P4, R51, R4.reuse, RZ ;  /* 0x0000000433287210 */ /* 0x080fe40007f9e0ff */
[-C--:B------:R-:W-:Y:S01]  /*1b4c0*/  LEA.HI.X.SX32 R43, R3, R5.reuse, 0x1, P5 ;  /* 0x00000005032b7211 */ /* 0x080fe200028f0eff */
[C---:B--2---:R-:W-:Y:S02]  /*1b4d0*/  IMAD R45, R233.reuse, 0x15, RZ ;  /* 0x00000015e92d7824 */ /* 0x044fe400078e02ff */
[----:B------:R-:W-:Y:S01]  /*1b4e0*/  IMAD R3, R233, 0x16, RZ ;  /* 0x00000016e9037824 */ /* 0x000fe200078e02ff */
[----:B------:R-:W-:Y:S01]  /*1b4f0*/  PRMT R55, R33, 0x7770, RZ ;  /* 0x0000777021377816 */ /* 0x000fe200000000ff */
[----:B------:R0:W-:Y:S01]  /*1b500*/  STG.E.U8 desc[UR44][R46.64], R57 ;  /* 0x000000392e007986 */ /* 0x0001e2000c10112c */
[----:B------:R-:W-:Y:S01]  /*1b510*/  LEA.HI.X.SX32 R41, R51, R5, 0x1, P4 ;  /* 0x0000000533297211 */ /* 0x000fe200020f0eff */
[----:B------:R-:W-:Y:S01]  /*1b520*/  IMAD R49, R233, 0x17, RZ ;  /* 0x00000017e9317824 */ /* 0x000fe200078e02ff */
[----:B------:R-:W-:Y:S01]  /*1b530*/  IADD3 R44, P4, R45, R4, RZ ;  /* 0x000000042d2c7210 */ /* 0x000fe20007f9e0ff */
[----:B------:R1:W-:Y:S01]  /*1b540*/  STG.E.U8 desc[UR44][R12.64], R55 ;  /* 0x000000370c007986 */ /* 0x0003e2000c10112c */
[----:B------:R-:W-:-:S02]  /*1b550*/  PRMT R59, R33, 0x7771, RZ ;  /* 0x00007771213b7816 */ /* 0x000fc400000000ff */
[C---:B------:R-:W-:Y:S02]  /*1b560*/  PRMT R53, R34.reuse, 0x7770, RZ ;  /* 0x0000777022357816 */ /* 0x040fe400000000ff */
[-C--:B0-----:R-:W-:Y:S02]  /*1b570*/  IADD3 R46, P5, R3, R4.reuse, RZ ;  /* 0x00000004032e7210 */ /* 0x081fe40007fbe0ff */
[-C--:B------:R-:W-:Y:S02]  /*1b580*/  LEA.HI.X.SX32 R45, R45, R5.reuse, 0x1, P4 ;  /* 0x000000052d2d7211 */ /* 0x080fe400020f0eff */
[-C--:B------:R-:W-:Y:S01]  /*1b590*/  LEA.HI.X.SX32 R47, R3, R5.reuse, 0x1, P5 ;  /* 0x00000005032f7211 */ /* 0x080fe200028f0eff */
[----:B------:R-:W-:Y:S01]  /*1b5a0*/  IMAD R3, R233, 0x19, RZ ;  /* 0x00000019e9037824 */ /* 0x000fe200078e02ff */
[----:B-1----:R-:W-:Y:S01]  /*1b5b0*/  IADD3 R12, P4, R49, R4, RZ ;  /* 0x00000004310c7210 */ /* 0x002fe20007f9e0ff */
[----:B------:R-:W-:Y:S01]  /*1b5c0*/  STG.E.U8 desc[UR44][R40.64], R59 ;  /* 0x0000003b28007986 */ /* 0x000fe2000c10112c */
[----:B------:R-:W-:Y:S01]  /*1b5d0*/  PRMT R57, R34, 0x7771, RZ ;  /* 0x0000777122397816 */ /* 0x000fe200000000ff */
[----:B------:R-:W-:Y:S01]  /*1b5e0*/  IMAD R51, R233, 0x18, RZ ;  /* 0x00000018e9337824 */ /* 0x000fe200078e02ff */
[----:B------:R-:W-:Y:S01]  /*1b5f0*/  PRMT R55, R35, 0x7770, RZ ;  /* 0x0000777023377816 */ /* 0x000fe200000000ff */
[----:B------:R0:W-:Y:S01]  /*1b600*/  STG.E.U8 desc[UR44][R42.64], R53 ;  /* 0x000000352a007986 */ /* 0x0001e2000c10112c */
[----:B------:R-:W-:-:S03]  /*1b610*/  LEA.HI.X.SX32 R13, R49, R5, 0x1, P4 ;  /* 0x00000005310d7211 */ /* 0x000fc600020f0eff */
[----:B------:R1:W-:Y:S04]  /*1b620*/  STG.E.U8 desc[UR44][R44.64], R57 ;  /* 0x000000392c007986 */ /* 0x0003e8000c10112c */
[----:B------:R2:W-:Y:S01]  /*1b630*/  STG.E.U8 desc[UR44][R46.64], R55 ;  /* 0x000000372e007986 */ /* 0x0005e2000c10112c */
[-C--:B0-----:R-:W-:Y:S02]  /*1b640*/  IADD3 R42, P4, R3, R4.reuse, RZ ;  /* 0x00000004032a7210 */ /* 0x081fe40007f9e0ff */
[----:B------:R-:W-:Y:S01]  /*1b650*/  PRMT R53, R35, 0x7771, RZ ;  /* 0x0000777123357816 */ /* 0x000fe200000000ff */
[----:B-1----:R-:W-:Y:S01]  /*1b660*/  IMAD R45, R233, 0x1a, RZ ;  /* 0x0000001ae92d7824 */ /* 0x002fe200078e02ff */
[----:B------:R-:W-:Y:S01]  /*1b670*/  LEA.HI.X.SX32 R43, R3, R5, 0x1, P4 ;  /* 0x00000005032b7211 */ /* 0x000fe200020f0eff */
[----:B------:R-:W-:Y:S01]  /*1b680*/  IMAD R3, R233, 0x1c, RZ ;  /* 0x0000001ce9037824 */ /* 0x000fe200078e02ff */
[-C--:B------:R-:W-:Y:S01]  /*1b690*/  IADD3 R40, P5, R51, R4.reuse, RZ ;  /* 0x0000000433287210 */ /* 0x080fe20007fbe0ff */
[----:B--2---:R-:W-:Y:S01]  /*1b6a0*/  IMAD R47, R233, 0x1b, RZ ;  /* 0x0000001be92f7824 */ /* 0x004fe200078e02ff */
[----:B------:R0:W-:Y:S01]  /*1b6b0*/  STG.E.U8 desc[UR44][R12.64], R53 ;  /* 0x000000350c007986 */ /* 0x0001e2000c10112c */
[----:B------:R-:W-:-:S02]  /*1b6c0*/  IADD3 R44, P4, R45, R4, RZ ;  /* 0x000000042d2c7210 */ /* 0x000fc40007f9e0ff */
[-C--:B------:R-:W-:Y:S02]  /*1b6d0*/  LEA.HI.X.SX32 R41, R51, R5.reuse, 0x1, P5 ;  /* 0x0000000533297211 */ /* 0x080fe400028f0eff */
[-C--:B------:R-:W-:Y:S02]  /*1b6e0*/  IADD3 R46, P5, R47, R4.reuse, RZ ;  /* 0x000000042f2e7210 */ /* 0x080fe40007fbe0ff */
[C---:B------:R-:W-:Y:S02]  /*1b6f0*/  PRMT R51, R32.reuse, 0x7772, RZ ;  /* 0x0000777220337816 */ /* 0x040fe400000000ff */
[----:B------:R-:W-:Y:S02]  /*1b700*/  PRMT R49, R32, 0x7773, RZ ;  /* 0x0000777320317816 */ /* 0x000fe400000000ff */
[----:B0-----:R-:W-:Y:S02]  /*1b710*/  IADD3 R12, P6, R3, R4, RZ ;  /* 0x00000004030c7210 */ /* 0x001fe40007fde0ff */
[----:B------:R-:W-:-:S02]  /*1b720*/  LEA.HI.X.SX32 R45, R45, R5, 0x1, P4 ;  /* 0x000000052d2d7211 */ /* 0x000fc400020f0eff */
[----:B------:R-:W-:Y:S02]  /*1b730*/  PRMT R59, R33, 0x7772, RZ ;  /* 0x00007772213b7816 */ /* 0x000fe400000000ff */
[-C--:B------:R-:W-:Y:S02]  /*1b740*/  LEA.HI.X.SX32 R47, R47, R5.reuse, 0x1, P5 ;  /* 0x000000052f2f7211 */ /* 0x080fe400028f0eff */
[----:B------:R-:W-:Y:S02]  /*1b750*/  LEA.HI.X.SX32 R13, R3, R5, 0x1, P6 ;  /* 0x00000005030d7211 */ /* 0x000fe400030f0eff */
[----:B------:R-:W-:Y:S01]  /*1b760*/  PRMT R61, R33, 0x7773, RZ ;  /* 0x00007773213d7816 */ /* 0x000fe200000000ff */
[----:B------:R0:W-:Y:S01]  /*1b770*/  STG.E.U8 desc[UR44][R40.64], R51 ;  /* 0x0000003328007986 */ /* 0x0001e2000c10112c */
[----:B------:R-:W-:Y:S01]  /*1b780*/  PRMT R3, R34, 0x7772, RZ ;  /* 0x0000777222037816 */ /* 0x000fe200000000ff */
[C---:B------:R-:W-:Y:S02]  /*1b790*/  IMAD R33, R233.reuse, 0x1d, RZ ;  /* 0x0000001de9217824 */ /* 0x040fe400078e02ff */
[----:B------:R1:W-:Y:S04]  /*1b7a0*/  STG.E.U8 desc[UR44][R42.64], R49 ;  /* 0x000000312a007986 */ /* 0x0003e8000c10112c */
[----:B------:R-:W-:Y:S04]  /*1b7b0*/  STG.E.U8 desc[UR44][R44.64], R59 ;  /* 0x0000003b2c007986 */ /* 0x000fe8000c10112c */
[----:B------:R-:W-:Y:S01]  /*1b7c0*/  STG.E.U8 desc[UR44][R46.64], R61 ;  /* 0x0000003d2e007986 */ /* 0x000fe2000c10112c */
[----:B0-----:R-:W-:-:S03]  /*1b7d0*/  IMAD R41, R233, 0x1e, RZ ;  /* 0x0000001ee9297824 */ /* 0x001fc600078e02ff */
[----:B------:R0:W-:Y:S01]  /*1b7e0*/  STG.E.U8 desc[UR44][R12.64], R3 ;  /* 0x000000030c007986 */ /* 0x0001e2000c10112c */
[C---:B-1----:R-:W-:Y:S02]  /*1b7f0*/  IMAD R43, R233.reuse, 0x1f, RZ ;  /* 0x0000001fe92b7824 */ /* 0x042fe400078e02ff */
[----:B------:R-:W-:Y:S01]  /*1b800*/  IMAD.SHL.U32 R49, R233, 0x20, RZ ;  /* 0x00000020e9317824 */ /* 0x000fe200078e00ff */
[-C--:B------:R-:W-:Y:S01]  /*1b810*/  IADD3 R32, P5, R41, R4.reuse, RZ ;  /* 0x0000000429207210 */ /* 0x080fe20007fbe0ff */
[----:B------:R-:W-:Y:S01]  /*1b820*/  IMAD R55, R233, 0x23, RZ ;  /* 0x00000023e9377824 */ /* 0x000fe200078e02ff */
[-C--:B------:R-:W-:Y:S02]  /*1b830*/  IADD3 R40, P6, R43, R4.reuse, RZ ;  /* 0x000000042b287210 */ /* 0x080fe40007fde0ff */
[----:B0-----:R-:W-:-:S04]  /*1b840*/  IADD3 R12, P4, R33, R4, RZ ;  /* 0x00000004210c7210 */ /* 0x001fc80007f9e0ff */
[-C--:B------:R-:W-:Y:S02]  /*1b850*/  LEA.HI.X.SX32 R13, R33, R5.reuse, 0x1, P4 ;  /* 0x00000005210d7211 */ /* 0x080fe400020f0eff */
[-C--:B------:R-:W-:Y:S02]  /*1b860*/  IADD3 R42, P4, R49, R4.reuse, RZ ;  /* 0x00000004312a7210 */ /* 0x080fe40007f9e0ff */
[-C--:B------:R-:W-:Y:S02]  /*1b870*/  LEA.HI.X.SX32 R33, R41, R5.reuse, 0x1, P5 ;  /* 0x0000000529217211 */ /* 0x080fe400028f0eff */
[-C--:B------:R-:W-:Y:S01]  /*1b880*/  LEA.HI.X.SX32 R41, R43, R5.reuse, 0x1, P6 ;  /* 0x000000052b297211 */ /* 0x080fe200030f0eff */
[----:B------:R-:W-:Y:S01]  /*1b890*/  IMAD R51, R233, 0x21, RZ ;  /* 0x00000021e9337824 */ /* 0x000fe200078e02ff */
[-C--:B------:R-:W-:Y:S01]  /*1b8a0*/  LEA.HI.X.SX32 R43, R49, R5.reuse, 0x1, P4 ;  /* 0x00000005312b7211 */ /* 0x080fe200020f0eff */
[----:B------:R-:W-:Y:S01]  /*1b8b0*/  IMAD R61, R233, 0x26, RZ ;  /* 0x00000026e93d7824 */ /* 0x000fe200078e02ff */
[-C--:B------:R-:W-:Y:S01]  /*1b8c0*/  IADD3 R48, P4, R55, R4.reuse, RZ ;  /* 0x0000000437307210 */ /* 0x080fe20007f9e0ff */
[----:B------:R-:W-:Y:S01]  /*1b8d0*/  IMAD R53, R233, 0x22, RZ ;  /* 0x00000022e9357824 */ /* 0x000fe200078e02ff */
[-C--:B------:R-:W-:Y:S01]  /*1b8e0*/  IADD3 R44, P5, R51, R4.reuse, RZ ;  /* 0x00000004332c7210 */ /* 0x080fe20007fbe0ff */
        /* <DEDUP_REMOVED lines=9> */
[----:B------:R-:W-:Y:S01]  /*1b980*/  LEA.HI.X.SX32 R55, R61, R5, 0x1, P4 ;  /* 0x000000053d377211 */ /* 0x000fe200020f0eff */
[----:B------:R-:W-:Y:S01]  /*1b990*/  IMAD R65, R233, 0x28, RZ ;  /* 0x00000028e9417824 */ /* 0x000fe200078e02ff */
[----:B------:R-:W-:-:S02]  /*1b9a0*/  IADD3 R50, P5, R57, R4, RZ ;  /* 0x0000000439327210 */ /* 0x000fc40007fbe0ff */
[-C--:B------:R-:W-:Y:S02]  /*1b9b0*/  LEA.HI.X.SX32 R47, R53, R5.reuse, 0x1, P6 ;  /* 0x00000005352f7211 */ /* 0x080fe400030f0eff */
[-C--:B------:R-:W-:Y:S02]  /*1b9c0*/  IADD3 R60, P4, R67, R4.reuse, RZ ;  /* 0x00000004433c7210 */ /* 0x080fe40007f9e0ff */
        /* <DEDUP_REMOVED lines=11> */
[-C--:B------:R-:W-:Y:S02]  /*1ba80*/  LEA.HI.X.SX32 R57, R63, R5.reuse, 0x1, P5 ;  /* 0x000000053f397211 */ /* 0x080fe400028f0eff */
        /* <DEDUP_REMOVED lines=8> */
[----:B------:R-:W-:Y:S02]  /*1bb10*/  LEA.HI.X.SX32 R73, R79, R5, 0x1, P4 ;  /* 0x000000054f497211 */ /* 0x000fe400020f0eff */
[----:B------:R-:W-:-:S02]  /*1bb20*/  IADD3 R68, P5, R75, R4, RZ ;  /* 0x000000044b447210 */ /* 0x000fc40007fbe0ff */
[-C--:B------:R-:W-:Y:S02]  /*1bb30*/  LEA.HI.X.SX32 R65, R71, R5.reuse, 0x1, P6 ;  /* 0x0000000547417211 */ /* 0x080fe400030f0eff */
[-C--:B------:R-:W-:Y:S02]  /*1bb40*/  IADD3 R78, P4, R85, R4.reuse, RZ ;  /* 0x00000004554e7210 */ /* 0x080fe40007f9e0ff */
[-C--:B------:R-:W-:Y:S02]  /*1bb50*/  IADD3 R70, P6, R77, R4.reuse, RZ ;  /* 0x000000044d467210 */ /* 0x080fe40007fde0ff */
        /* <DEDUP_REMOVED lines=150> */
[----:B------:R-:W-:Y:S02]  /*1c4c0*/  IADD3 R220, P6, R221, R4, RZ ;  /* 0x00000004dddc7210 */ /* 0x000fe40007fde0ff */
[----:B------:R-:W-:Y:S02]  /*1c4d0*/  PRMT R237, R35, 0x7772, RZ ;  /* 0x0000777223ed7816 */ /* 0x000fe400000000ff */
[-C--:B------:R-:W-:Y:S02]  /*1c4e0*/  LEA.HI.X.SX32 R219, R219, R5.reuse, 0x1, P5 ;  /* 0x00000005dbdb7211 */ /* 0x080fe400028f0eff */
[----:B------:R-:W-:-:S02]  /*1c4f0*/  LEA.HI.X.SX32 R229, R3, R5, 0x1, P4 ;  /* 0x0000000503e57211 */ /* 0x000fc400020f0eff */
[----:B------:R-:W-:Y:S01]  /*1c500*/  PRMT R235, R35, 0x7773, RZ ;  /* 0x0000777323eb7816 */ /* 0x000fe200000000ff */
[----:B------:R-:W-:Y:S01]  /*1c510*/  IMAD R233, R233, 0x7f, RZ ;  /* 0x0000007fe9e97824 */ /* 0x000fe200078e02ff */
[-C--:B------:R-:W-:Y:S02]  /*1c520*/  IADD3 R224, P5, R225, R4.reuse, RZ ;  /* 0x00000004e1e07210 */ /* 0x080fe40007fbe0ff */
[-C--:B------:R-:W-:Y:S02]  /*1c530*/  LEA.HI.X.SX32 R221, R221, R5.reuse, 0x1, P6 ;  /* 0x00000005dddd7211 */ /* 0x080fe400030f0eff */
[C---:B------:R-:W-:Y:S01]  /*1c540*/  PRMT R3, R28.reuse, 0x7773, RZ ;  /* 0x000077731c037816 */ /* 0x040fe200000000ff */
[----:B------:R-:W-:Y:S01]  /*1c550*/  STG.E.U8 desc[UR44][R12.64], R239 ;  /* 0x000000ef0c007986 */ /* 0x000fe2000c10112c */
[----:B------:R-:W-:Y:S02]  /*1c560*/  IADD3 R226, P6, R227, R4, RZ ;  /* 0x00000004e3e27210 */ /* 0x000fe40007fde0ff */
[----:B------:R-:W-:Y:S01]  /*1c570*/  PRMT R28, R28, 0x7771, RZ ;  /* 0x000077711c1c7816 */ /* 0x000fe200000000ff */
[----:B------:R-:W-:Y:S01]  /*1c580*/  STG.E.U8 desc[UR44][R32.64], R237 ;  /* 0x000000ed20007986 */ /* 0x000fe2000c10112c */
[----:B------:R-:W-:-:S02]  /*1c590*/  LEA.HI.X.SX32 R225, R225, R5, 0x1, P5 ;  /* 0x00000005e1e17211 */ /* 0x000fc400028f0eff */
[-C--:B------:R-:W-:Y:S01]  /*1c5a0*/  IADD3 R230, P5, R231, R4.reuse, RZ ;  /* 0x00000004e7e67210 */ /* 0x080fe20007fbe0ff */
[----:B------:R0:W-:Y:S01]  /*1c5b0*/  STG.E.U8 desc[UR44][R40.64], R235 ;  /* 0x000000eb28007986 */ /* 0x0001e2000c10112c */
[----:B------:R-:W-:Y:S02]  /*1c5c0*/  LEA.HI.X.SX32 R227, R227, R5, 0x1, P6 ;  /* 0x00000005e3e37211 */ /* 0x000fe400030f0eff */
[----:B------:R-:W-:Y:S01]  /*1c5d0*/  PRMT R34, R30, 0x7771, RZ ;  /* 0x000077711e227816 */ /* 0x000fe200000000ff */
[----:B------:R1:W-:Y:S01]  /*1c5e0*/  STG.E.U8 desc[UR44][R42.64], R241 ;  /* 0x000000f12a007986 */ /* 0x0003e2000c10112c */
[----:B------:R-:W-:-:S03]  /*1c5f0*/  IADD3 R4, P6, R233, R4, RZ ;  /* 0x00000004e9047210 */ /* 0x000fc60007fde0ff */
[----:B------:R-:W-:Y:S01]  /*1c600*/  STG.E.U8 desc[UR44][R44.64], R28 ;  /* 0x0000001c2c007986 */ /* 0x000fe2000c10112c */
[----:B------:R-:W-:Y:S02]  /*1c610*/  LEA.HI.X.SX32 R231, R231, R5, 0x1, P5 ;  /* 0x00000005e7e77211 */ /* 0x000fe400028f0eff */
[C---:B0-----:R-:W-:Y:S01]  /*1c620*/  PRMT R40, R31.reuse, 0x7771, RZ ;  /* 0x000077711f287816 */ /* 0x041fe200000000ff */
[----:B------:R-:W-:Y:S01]  /*1c630*/  STG.E.U8 desc[UR44][R46.64], R249 ;  /* 0x000000f92e007986 */ /* 0x000fe2000c10112c */
[----:B-1----:R-:W-:-:S03]  /*1c640*/  PRMT R42, R31, 0x7770, RZ ;  /* 0x000077701f2a7816 */ /* 0x002fc600000000ff */
[----:B------:R-:W-:Y:S01]  /*1c650*/  STG.E.U8 desc[UR44][R48.64], R247 ;  /* 0x000000f730007986 */ /* 0x000fe2000c10112c */
[----:B------:R-:W-:Y:S02]  /*1c660*/  LEA.HI.X.SX32 R5, R233, R5, 0x1, P6 ;  /* 0x00000005e9057211 */ /* 0x000fe400030f0eff */
[C---:B------:R-:W-:Y:S01]  /*1c670*/  PRMT R35, R29.reuse, 0x7772, RZ ;  /* 0x000077721d237816 */ /* 0x040fe200000000ff */
[----:B------:R0:W-:Y:S01]  /*1c680*/  STG.E.U8 desc[UR44][R50.64], R245 ;  /* 0x000000f532007986 */ /* 0x0001e2000c10112c */
[----:B------:R-:W-:-:S03]  /*1c690*/  PRMT R233, R29, 0x7773, RZ ;  /* 0x000077731de97816 */ /* 0x000fc600000000ff */
        /* <DEDUP_REMOVED lines=8> */
[----:B------:R-:W-:Y:S01]  /*1c720*/  STG.E.U8 desc[UR44][R60.64], R3 ;  /* 0x000000033c007986 */ /* 0x000fe2000c10112c */
[----:B------:R-:W-:-:S03]  /*1c730*/  PRMT R31, R20, 0x7771, RZ ;  /* 0x00007771141f7816 */ /* 0x000fc600000000ff */
[----:B------:R-:W-:Y:S01]  /*1c740*/  STG.E.U8 desc[UR44][R62.64], R35 ;  /* 0x000000233e007986 */ /* 0x000fe2000c10112c */
[C---:B------:R-:W-:Y:S02]  /*1c750*/  PRMT R239, R21.reuse, 0x7773, RZ ;  /* 0x0000777315ef7816 */ /* 0x040fe400000000ff */
[C---:B------:R-:W-:Y:S01]  /*1c760*/  PRMT R241, R21.reuse, 0x7772, RZ ;  /* 0x0000777215f17816 */ /* 0x040fe200000000ff */
[----:B------:R4:W-:Y:S01]  /*1c770*/  STG.E.U8 desc[UR44][R64.64], R233 ;  /* 0x000000e940007986 */ /* 0x0009e2000c10112c */
[C---:B------:R-:W-:Y:S02]  /*1c780*/  PRMT R237, R21.reuse, 0x7771, RZ ;  /* 0x0000777115ed7816 */ /* 0x040fe400000000ff */
[----:B------:R-:W-:Y:S01]  /*1c790*/  PRMT R21, R21, 0x7770, RZ ;  /* 0x0000777015157816 */ /* 0x000fe200000000ff */
[----:B------:R4:W-:Y:S01]  /*1c7a0*/  STG.E.U8 desc[UR44][R66.64], R29 ;  /* 0x0000001d42007986 */ /* 0x0009e2000c10112c */
[----:B0-----:R-:W-:-:S03]  /*1c7b0*/  PRMT R51, R22, 0x7770, RZ ;  /* 0x0000777016337816 */ /* 0x001fc600000000ff */
        /* <DEDUP_REMOVED lines=8> */
[----:B------:R-:W-:Y:S01]  /*1c840*/  STG.E.U8 desc[UR44][R74.64], R243 ;  /* 0x000000f34a007986 */ /* 0x000fe2000c10112c */
[----:B------:R-:W-:-:S03]  /*1c850*/  PRMT R235, R20, 0x7772, RZ ;  /* 0x0000777214eb7816 */ /* 0x000fc600000000ff */
[----:B------:R-:W-:Y:S01]  /*1c860*/  STG.E.U8 desc[UR44][R76.64], R31 ;  /* 0x0000001f4c007986 */ /* 0x000fe2000c10112c */
[----:B------:R-:W-:-:S03]  /*1c870*/  PRMT R43, R20, 0x7773, RZ ;  /* 0x00007773142b7816 */ /* 0x000fc600000000ff */
[----:B------:R-:W-:Y:S04]  /*1c880*/  STG.E.U8 desc[UR44][R78.64], R21 ;  /* 0x000000154e007986 */ /* 0x000fe8000c10112c */
[----:B------:R-:W-:Y:S01]  /*1c890*/  STG.E.U8 desc[UR44][R80.64], R237 ;  /* 0x000000ed50007986 */ /* 0x000fe2000c10112c */
[----:B------:R-:W-:-:S03]  /*1c8a0*/  PRMT R49, R22, 0x7772, RZ ;  /* 0x0000777216317816 */ /* 0x000fc600000000ff */
[----:B------:R-:W-:Y:S01]  /*1c8b0*/  STG.E.U8 desc[UR44][R82.64], R51 ;  /* 0x0000003352007986 */ /* 0x000fe2000c10112c */
[----:B------:R-:W-:-:S03]  /*1c8c0*/  PRMT R47, R22, 0x7773, RZ ;  /* 0x00007773162f7816 */ /* 0x000fc600000000ff */
[----:B------:R-:W-:Y:S04]  /*1c8d0*/  STG.E.U8 desc[UR44][R84.64], R45 ;  /* 0x0000002d54007986 */ /* 0x000fe8000c10112c */
[----:B------:R-:W-:Y:S04]  /*1c8e0*/  STG.E.U8 desc[UR44][R86.64], R23 ;  /* 0x0000001756007986 */ /* 0x000fe8000c10112c */
[----:B------:R-:W-:Y:S01]  /*1c8f0*/  STG.E.U8 desc[UR44][R88.64], R245 ;  /* 0x000000f558007986 */ /* 0x000fe2000c10112c */
[----:B------:R-:W-:-:S03]  /*1c900*/  PRMT R32, R24, 0x7770, RZ ;  /* 0x0000777018207816 */ /* 0x000fc600000000ff */
[----:B------:R-:W-:Y:S01]  /*1c910*/  STG.E.U8 desc[UR44][R90.64], R235 ;  /* 0x000000eb5a007986 */ /* 0x000fe2000c10112c */
[----:B------:R-:W-:-:S03]  /*1c920*/  PRMT R12, R24, 0x7773, RZ ;  /* 0x00007773180c7816 */ /* 0x000fc600000000ff */
[----:B------:R-:W-:Y:S01]  /*1c930*/  STG.E.U8 desc[UR44][R92.64], R43 ;  /* 0x0000002b5c007986 */ /* 0x000fe2000c10112c */
[----:B------:R-:W-:-:S03]  /*1c940*/  PRMT R20, R24, 0x7772, RZ ;  /* 0x0000777218147816 */ /* 0x000fc600000000ff */
[----:B------:R-:W-:Y:S01]  /*1c950*/  STG.E.U8 desc[UR44][R94.64], R241 ;  /* 0x000000f15e007986 */ /* 0x000fe2000c10112c */
[----:B------:R-:W-:-:S03]  /*1c960*/  PRMT R22, R24, 0x7771, RZ ;  /* 0x0000777118167816 */ /* 0x000fc600000000ff */
[----:B------:R-:W-:Y:S01]  /*1c970*/  STG.E.U8 desc[UR44][R96.64], R239 ;  /* 0x000000ef60007986 */ /* 0x000fe2000c10112c */
[C---:B------:R-:W-:Y:S02]  /*1c980*/  PRMT R24, R25.reuse, 0x7773, RZ ;  /* 0x0000777319187816 */ /* 0x040fe400000000ff */
[C---:B------:R-:W-:Y:S01]  /*1c990*/  PRMT R28, R25.reuse, 0x7772, RZ ;  /* 0x00007772191c7816 */ /* 0x040fe200000000ff */
[----:B------:R-:W-:Y:S01]  /*1c9a0*/  STG.E.U8 desc[UR44][R98.64], R49 ;  /* 0x0000003162007986 */ /* 0x000fe2000c10112c */
[C---:B------:R-:W-:Y:S02]  /*1c9b0*/  PRMT R30, R25.reuse, 0x7771, RZ ;  /* 0x00007771191e7816 */ /* 0x040fe400000000ff */
[----:B-1----:R-:W-:Y:S01]  /*1c9c0*/  PRMT R34, R25, 0x7770, RZ ;  /* 0x0000777019227816 */ /* 0x002fe200000000ff */
[----:B------:R-:W-:Y:S01]  /*1c9d0*/  STG.E.U8 desc[UR44][R100.64], R47 ;  /* 0x0000002f64007986 */ /* 0x000fe2000c10112c */
[C---:B------:R-:W-:Y:S02]  /*1c9e0*/  PRMT R25, R26.reuse, 0x7773, RZ ;  /* 0x000077731a197816 */ /* 0x040fe400000000ff */
[C---:B------:R-:W-:Y:S01]  /*1c9f0*/  PRMT R53, R26.reuse, 0x7772, RZ ;  /* 0x000077721a357816 */ /* 0x040fe200000000ff */
[----:B------:R-:W-:Y:S01]  /*1ca00*/  STG.E.U8 desc[UR44][R102.64], R249 ;  /* 0x000000f966007986 */ /* 0x000fe2000c10112c */
[----:B--2---:R-:W-:-:S02]  /*1ca10*/  PRMT R55, R26, 0x7771, RZ ;  /* 0x000077711a377816 */ /* 0x004fc400000000ff */
[----:B------:R-:W-:Y:S01]  /*1ca20*/  PRMT R26, R26, 0x7770, RZ ;  /* 0x000077701a1a7816 */ /* 0x000fe200000000ff */
[----:B------:R-:W-:Y:S01]  /*1ca30*/  STG.E.U8 desc[UR44][R104.64], R247 ;  /* 0x000000f768007986 */ /* 0x000fe2000c10112c */
[C---:B---3--:R-:W-:Y:S02]  /*1ca40*/  PRMT R57, R27.reuse, 0x7773, RZ ;  /* 0x000077731b397816 */ /* 0x048fe400000000ff */
[C---:B----4-:R-:W-:Y:S01]  /*1ca50*/  PRMT R59, R27.reuse, 0x7772, RZ ;  /* 0x000077721b3b7816 */ /* 0x050fe200000000ff */
[----:B------:R-:W-:Y:S01]  /*1ca60*/  STG.E.U8 desc[UR44][R106.64], R32 ;  /* 0x000000206a007986 */ /* 0x000fe2000c10112c */
[C---:B------:R-:W-:Y:S02]  /*1ca70*/  PRMT R251, R27.reuse, 0x7771, RZ ;  /* 0x000077711bfb7816 */ /* 0x040fe400000000ff */
[----:B------:R-:W-:Y:S01]  /*1ca80*/  PRMT R27, R27, 0x7770, RZ ;  /* 0x000077701b1b7816 */ /* 0x000fe200000000ff */
[----:B------:R-:W-:Y:S04]  /*1ca90*/  STG.E.U8 desc[UR44][R108.64], R22 ;  /* 0x000000166c007986 */ /* 0x000fe8000c10112c */
[----:B------:R-:W-:Y:S04]  /*1caa0*/  STG.E.U8 desc[UR44][R110.64], R34 ;  /* 0x000000226e007986 */ /* 0x000fe8000c10112c */
[----:B------:R-:W-:Y:S04]  /*1cab0*/  STG.E.U8 desc[UR44][R112.64], R30 ;  /* 0x0000001e70007986 */ /* 0x000fe8000c10112c */
[----:B------:R-:W1:Y:S04]  /*1cac0*/  LDS.128 R232, [R232] ;  /* 0x00000000e8e87984 */ /* 0x000e680000000c00 */
[----:B------:R-:W-:Y:S04]  /*1cad0*/  STG.E.U8 desc[UR44][R114.64], R26 ;  /* 0x0000001a72007986 */ /* 0x000fe8000c10112c */
        /* <DEDUP_REMOVED lines=48> */
[----:B------:R-:W-:Y:S01]  /*1cde0*/  PRMT R8, R9, 0x7772, RZ ;  /* 0x0000777209087816 */ /* 0x000fe200000000ff */
[----:B------:R2:W-:Y:S01]  /*1cdf0*/  STG.E.U8 desc[UR44][R166.64], R35 ;  /* 0x00000023a6007986 */ /* 0x0005e2000c10112c */
[C---:B0-----:R-:W-:Y:S02]  /*1ce00*/  PRMT R73, R10.reuse, 0x7770, RZ ;  /* 0x000077700a497816 */ /* 0x041fe400000000ff */
[----:B------:R-:W-:Y:S01]  /*1ce10*/  PRMT R71, R10, 0x7771, RZ ;  /* 0x000077710a477816 */ /* 0x000fe200000000ff */
[----:B------:R-:W-:Y:S01]  /*1ce20*/  STG.E.U8 desc[UR44][R168.64], R29 ;  /* 0x0000001da8007986 */ /* 0x000fe2000c10112c */
[C---:B------:R-:W-:Y:S02]  /*1ce30*/  PRMT R9, R11.reuse, 0x7773, RZ ;  /* 0x000077730b097816 */ /* 0x040fe400000000ff */
[C---:B------:R-:W-:Y:S01]  /*1ce40*/  PRMT R13, R11.reuse, 0x7772, RZ ;  /* 0x000077720b0d7816 */ /* 0x040fe200000000ff */
[----:B------:R-:W-:Y:S01]  /*1ce50*/  STG.E.U8 desc[UR44][R170.64], R62 ;  /* 0x0000003eaa007986 */ /* 0x000fe2000c10112c */
[----:B------:R-:W-:-:S02]  /*1ce60*/  PRMT R69, R11, 0x7771, RZ ;  /* 0x000077710b457816 */ /* 0x000fc400000000ff */
[----:B------:R-:W-:Y:S01]  /*1ce70*/  PRMT R11, R11, 0x7770, RZ ;  /* 0x000077700b0b7816 */ /* 0x000fe200000000ff */
[----:B------:R-:W-:Y:S04]  /*1ce80*/  STG.E.U8 desc[UR44][R172.64], R60 ;  /* 0x0000003cac007986 */ /* 0x000fe8000c10112c */
[----:B------:R-:W-:Y:S04]  /*1ce90*/  STG.E.U8 desc[UR44][R174.64], R58 ;  /* 0x0000003aae007986 */ /* 0x000fe8000c10112c */
[----:B------:R-:W-:Y:S01]  /*1cea0*/  STG.E.U8 desc[UR44][R176.64], R56 ;  /* 0x00000038b0007986 */ /* 0x000fe2000c10112c */
[----:B------:R-:W-:-:S03]  /*1ceb0*/  PRMT R33, R10, 0x7772, RZ ;  /* 0x000077720a217816 */ /* 0x000fc600000000ff */
[----:B------:R-:W-:Y:S01]  /*1cec0*/  STG.E.U8 desc[UR44][R178.64], R73 ;  /* 0x00000049b2007986 */ /* 0x000fe2000c10112c */
[----:B------:R-:W-:-:S03]  /*1ced0*/  PRMT R41, R10, 0x7773, RZ ;  /* 0x000077730a297816 */ /* 0x000fc600000000ff */
[----:B------:R-:W-:Y:S04]  /*1cee0*/  STG.E.U8 desc[UR44][R180.64], R71 ;  /* 0x00000047b4007986 */ /* 0x000fe8000c10112c */
[----:B------:R0:W-:Y:S04]  /*1cef0*/  STG.E.U8 desc[UR44][R182.64], R11 ;  /* 0x0000000bb6007986 */ /* 0x0001e8000c10112c */
[----:B------:R-:W-:Y:S01]  /*1cf00*/  STG.E.U8 desc[UR44][R184.64], R69 ;  /* 0x00000045b8007986 */ /* 0x000fe2000c10112c */
[----:B-1----:R-:W-:-:S03]  /*1cf10*/  PRMT R43, R232, 0x7770, RZ ;  /* 0x00007770e82b7816 */ /* 0x002fc600000000ff */
[----:B------:R-:W-:Y:S01]  /*1cf20*/  STG.E.U8 desc[UR44][R186.64], R54 ;  /* 0x00000036ba007986 */ /* 0x000fe2000c10112c */
[----:B--2---:R-:W-:-:S03]  /*1cf30*/  PRMT R35, R232, 0x7771, RZ ;  /* 0x00007771e8237816 */ /* 0x004fc600000000ff */
[----:B------:R-:W-:Y:S01]  /*1cf40*/  STG.E.U8 desc[UR44][R188.64], R18 ;  /* 0x00000012bc007986 */ /* 0x000fe2000c10112c */
[----:B------:R-:W-:-:S03]  /*1cf50*/  PRMT R23, R233, 0x7773, RZ ;  /* 0x00007773e9177816 */ /* 0x000fc600000000ff */
[----:B------:R-:W-:Y:S01]  /*1cf60*/  STG.E.U8 desc[UR44][R190.64], R8 ;  /* 0x00000008be007986 */ /* 0x000fe2000c10112c */
[C---:B0-----:R-:W-:Y:S02]  /*1cf70*/  PRMT R11, R233.reuse, 0x7772, RZ ;  /* 0x00007772e90b7816 */ /* 0x041fe400000000ff */
[C---:B------:R-:W-:Y:S01]  /*1cf80*/  PRMT R31, R233.reuse, 0x7771, RZ ;  /* 0x00007771e91f7816 */ /* 0x040fe200000000ff */
[----:B------:R-:W-:Y:S01]  /*1cf90*/  STG.E.U8 desc[UR44][R192.64], R67 ;  /* 0x00000043c0007986 */ /* 0x000fe2000c10112c */
[----:B------:R-:W-:-:S03]  /*1cfa0*/  PRMT R233, R233, 0x7770, RZ ;  /* 0x00007770e9e97816 */ /* 0x000fc600000000ff */
[----:B------:R-:W-:Y:S01]  /*1cfb0*/  STG.E.U8 desc[UR44][R194.64], R33 ;  /* 0x00000021c2007986 */ /* 0x000fe2000c10112c */
[----:B------:R-:W-:-:S03]  /*1cfc0*/  PRMT R29, R234, 0x7770, RZ ;  /* 0x00007770ea1d7816 */ /* 0x000fc600000000ff */
[----:B------:R-:W-:Y:S01]  /*1cfd0*/  STG.E.U8 desc[UR44][R196.64], R41 ;  /* 0x00000029c4007986 */ /* 0x000fe2000c10112c */
[----:B------:R-:W-:-:S03]  /*1cfe0*/  PRMT R3, R234, 0x7771, RZ ;  /* 0x00007771ea037816 */ /* 0x000fc600000000ff */
[----:B------:R0:W-:Y:S01]  /*1cff0*/  STG.E.U8 desc[UR44][R198.64], R13 ;  /* 0x0000000dc6007986 */ /* 0x0001e2000c10112c */
[----:B------:R-:W-:-:S03]  /*1d000*/  PRMT R17, R235, 0x7772, RZ ;  /* 0x00007772eb117816 */ /* 0x000fc600000000ff */
[----:B------:R1:W-:Y:S01]  /*1d010*/  STG.E.U8 desc[UR44][R200.64], R9 ;  /* 0x00000009c8007986 */ /* 0x0003e2000c10112c */
[----:B------:R-:W-:-:S03]  /*1d020*/  PRMT R27, R232, 0x7772, RZ ;  /* 0x00007772e81b7816 */ /* 0x000fc600000000ff */
[----:B------:R-:W-:Y:S01]  /*1d030*/  STG.E.U8 desc[UR44][R202.64], R43 ;  /* 0x0000002bca007986 */ /* 0x000fe2000c10112c */
[----:B0-----:R-:W-:-:S03]  /*1d040*/  PRMT R13, R235, 0x7773, RZ ;  /* 0x00007773eb0d7816 */ /* 0x001fc600000000ff */
[----:B------:R-:W-:Y:S01]  /*1d050*/  STG.E.U8 desc[UR44][R204.64], R35 ;  /* 0x00000023cc007986 */ /* 0x000fe2000c10112c */
[----:B-1----:R-:W-:-:S03]  /*1d060*/  PRMT R9, R235, 0x7771, RZ ;  /* 0x00007771eb097816 */ /* 0x002fc600000000ff */
[----:B------:R-:W-:Y:S01]  /*1d070*/  STG.E.U8 desc[UR44][R206.64], R233 ;  /* 0x000000e9ce007986 */ /* 0x000fe2000c10112c */
[----:B------:R-:W-:Y:S02]  /*1d080*/  PRMT R235, R235, 0x7770, RZ ;  /* 0x00007770ebeb7816 */ /* 0x000fe400000000ff */
[----:B------:R-:W-:Y:S01]  /*1d090*/  PRMT R25, R232, 0x7773, RZ ;  /* 0x00007773e8197816 */ /* 0x000fe200000000ff */
[----:B------:R-:W-:Y:S01]  /*1d0a0*/  STG.E.U8 desc[UR44][R208.64], R31 ;  /* 0x0000001fd0007986 */ /* 0x000fe2000c10112c */
[----:B------:R-:W-:-:S03]  /*1d0b0*/  PRMT R21, R234, 0x7772, RZ ;  /* 0x00007772ea157816 */ /* 0x000fc600000000ff */
[----:B------:R-:W-:Y:S01]  /*1d0c0*/  STG.E.U8 desc[UR44][R210.64], R29 ;  /* 0x0000001dd2007986 */ /* 0x000fe2000c10112c */
[----:B------:R-:W-:-:S03]  /*1d0d0*/  PRMT R19, R234, 0x7773, RZ ;  /* 0x00007773ea137816 */ /* 0x000fc600000000ff */
[----:B------:R0:W-:Y:S04]  /*1d0e0*/  STG.E.U8 desc[UR44][R212.64], R3 ;  /* 0x00000003d4007986 */ /* 0x0001e8000c10112c */
[----:B------:R-:W-:Y:S04]  /*1d0f0*/  STG.E.U8 desc[UR44][R214.64], R235 ;  /* 0x000000ebd6007986 */ /* 0x000fe8000c10112c */
[----:B------:R1:W-:Y:S04]  /*1d100*/  STG.E.U8 desc[UR44][R216.64], R9 ;  /* 0x00000009d8007986 */ /* 0x0003e8000c10112c */
[----:B------:R-:W-:Y:S04]  /*1d110*/  STG.E.U8 desc[UR44][R218.64], R27 ;  /* 0x0000001bda007986 */ /* 0x000fe8000c10112c */
[----:B------:R-:W-:Y:S04]  /*1d120*/  STG.E.U8 desc[UR44][R220.64], R25 ;  /* 0x00000019dc007986 */ /* 0x000fe8000c10112c */
[----:B------:R2:W-:Y:S04]  /*1d130*/  STG.E.U8 desc[UR44][R222.64], R11 ;  /* 0x0000000bde007986 */ /* 0x0005e8000c10112c */
[----:B------:R-:W-:Y:S04]  /*1d140*/  STG.E.U8 desc[UR44][R224.64], R23 ;  /* 0x00000017e0007986 */ /* 0x000fe8000c10112c */
[----:B------:R-:W-:Y:S04]  /*1d150*/  STG.E.U8 desc[UR44][R226.64], R21 ;  /* 0x00000015e2007986 */ /* 0x000fe8000c10112c */
[----:B------:R-:W-:Y:S04]  /*1d160*/  STG.E.U8 desc[UR44][R228.64], R19 ;  /* 0x00000013e4007986 */ /* 0x000fe8000c10112c */
[----:B------:R3:W-:Y:S04]  /*1d170*/  STG.E.U8 desc[UR44][R230.64], R17 ;  /* 0x00000011e6007986 */ /* 0x0007e8000c10112c */
[----:B------:R4:W-:Y:S01]  /*1d180*/  STG.E.U8 desc[UR44][R4.64], R13 ;  /* 0x0000000d04007986 */ /* 0x0009e2000c10112c */
[----:B------:R-:W-:-:S02]  /*1d190*/  FSEL R8, R37, -INF , P1 ;  /* 0xff80000025087808 */ /* 0x000fc40000800000 */
[----:B------:R-:W-:Y:S02]  /*1d1a0*/  FSEL R10, R39, -INF , P3 ;  /* 0xff800000270a7808 */ /* 0x000fe40001800000 */
[----:B0-----:R-:W-:Y:S02]  /*1d1b0*/  FSEL R3, R38, -INF , P2 ;  /* 0xff80000026037808 */ /* 0x001fe40001000000 */
[----:B-1----:R-:W-:Y:S01]  /*1d1c0*/  FSEL R9, R36, -INF , P0 ;  /* 0xff80000024097808 */ /* 0x002fe20000000000 */
[----:B------:R-:W-:Y:S01]  /*1d1d0*/  FFMA R8, R8, 0.69314718246459960938, R7 ;  /* 0x3f31721808087823 */ /* 0x000fe20000000007 */
[----:B------:R-:W-:Y:S01]  /*1d1e0*/  FFMA R10, R10, 0.69314718246459960938, R15 ;  /* 0x3f3172180a0a7823 */ /* 0x000fe2000000000f */
[----:B------:R-:W-:Y:S01]  /*1d1f0*/  BAR.SYNC.DEFER_BLOCKING 0x0 ;  /* 0x0000000000007b1d */ /* 0x000fe20000010000 */
[----:B--2---:R-:W-:Y:S01]  /*1d200*/  FFMA R11, R3, 0.69314718246459960938, R14 ;  /* 0x3f317218030b7823 */ /* 0x004fe2000000000e */
[----:B------:R-:W-:Y:S01]  /*1d210*/  LOP3.LUT R7, R0, 0xf8, RZ, 0xc0, !PT ;  /* 0x000000f800077812 */ /* 0x000fe200078ec0ff */
[----:B------:R-:W-:-:S05]  /*1d220*/  FFMA R9, R9, 0.69314718246459960938, R6 ;  /* 0x3f31721809097823 */ /* 0x000fca0000000006 */
[----:B---3--:R-:W4:Y:S01]  /*1d230*/  LDC.64 R16, c[0x0][0x230] ;  /* 0x00008c00ff107b82 */ /* 0x008f220000000a00 */
[----:B------:R-:W-:Y:S04]  /*1d240*/  STS.64 [R7+UR19], R10 ;  /* 0x0000000a07007988 */ /* 0x000fe80008000a13 */
[----:B------:R-:W-:Y:S03]  /*1d250*/  STS.64 [R7+UR19+0x100], R8 ;  /* 0x0001000807007988 */ /* 0x000fe60008000a13 */
[----:B------:R-:W-:Y:S01]  /*1d260*/  BAR.SYNC.DEFER_BLOCKING 0x0 ;  /* 0x0000000000007b1d */ /* 0x000fe20000010000 */
[----:B------:R-:W-:-:S05]  /*1d270*/  UIMAD UR4, UR18, UR4, URZ ;  /* 0x00000004120472a4 */ /* 0x000fca000f8e023f */
[----:B------:R-:W0:Y:S01]  /*1d280*/  LDS R15, [R2] ;  /* 0x00000000020f7984 */ /* 0x000e220000000800 */
[----:B------:R-:W-:Y:S01]  /*1d290*/  USHF.L.U32 UR6, UR4, 0x2, URZ ;  /* 0x0000000204067899 */ /* 0x000fe2000800063f */
[C---:B------:R-:W-:Y:S01]  /*1d2a0*/  IMAD.SHL.U32 R3, R236.reuse, 0x4, RZ ;  /* 0x00000004ec037824 */ /* 0x040fe200078e00ff */
[----:B------:R-:W-:Y:S01]  /*1d2b0*/  UIMAD.WIDE UR4, UR4, 0x4, URZ ;  /* 0x00000004040478a5 */ /* 0x000fe2000f8e023f */
[----:B------:R-:W-:-:S03]  /*1d2c0*/  IMAD.HI R0, R236, 0x4, RZ ;  /* 0x00000004ec007827 */ /* 0x000fc600078e02ff */
[----:B----4-:R-:W-:-:S04]  /*1d2d0*/  IADD3 R4, P0, P1, R3, UR6, R16 ;  /* 0x0000000603047c10 */ /* 0x010fc8000f91e010 */
[----:B------:R-:W-:-:S05]  /*1d2e0*/  IADD3.X R5, R0, UR5, R17, P0, P1 ;  /* 0x0000000500057c10 */ /* 0x000fca00087e2411 */
[----:B0-----:R-:W-:Y:S01]  /*1d2f0*/  STG.E desc[UR44][R4.64], R15 ;  /* 0x0000000f04007986 */ /* 0x001fe2000c10192c */
[----:B------:R-:W-:Y:S05]  /*1d300*/  EXIT ;  /* 0x000000000000794d */ /* 0x000fea0003800000 */
.L_x_2:
[----:B------:R-:W-:-:S00]  /*1d310*/  BRA `(.L_x_2) ;  /* 0xfffffffc00fc7947 */ /* 0x000fc0000383ffff */
[----:B------:R-:W-:-:S00]  /*1d320*/  NOP ;  /* 0x0000000000007918 */ /* 0x000fc00000000000 */
        /* <DEDUP_REMOVED lines=13> */
.L_x_3:


//--------------------- .nv.global.init           --------------------------
	.section	.nv.global.init,"aw",@progbits
.nv.global.init:
	.type		_$_str,@object
	.size		_$_str,(.L_0 - _$_str)
_$_str:
        /*0000*/ 	.byte	0x5f, 0x5f, 0x43, 0x55, 0x44, 0x41, 0x5f, 0x46, 0x54, 0x5a, 0x00
.L_0:


//--------------------- .nv.shared.attn_fwd       --------------------------
	.section	.nv.shared.attn_fwd,"aw",@nobits
	.sectionflags	@""
	.align	16
	.zero		1024


//--------------------- .nv.shared.reserved.0     --------------------------
	.section	.nv.shared.reserved.0,"aw",@nobits
	.weak		__nv_reservedSMEM_offset_0_alias
	.size		__nv_reservedSMEM_offset_0_alias, 0, 0
	.other		__nv_reservedSMEM_offset_0_alias,@"STO_CUDA_RESERVED_SHARED STV_DEFAULT"
__nv_reservedSMEM_offset_0_alias:
	.zero		0


//--------------------- .nv.constant0.attn_fwd    --------------------------
	.section	.nv.constant0.attn_fwd,"a",@progbits
	.sectionflags	@""
	.align	4
.nv.constant0.attn_fwd:
	.zero		664


//--------------------- SYMBOLS --------------------------

	.type		.nv.reservedSmem.offset0,@object
	.size		.nv.reservedSmem.offset0,0x4
